	.target	sm_90a

	.elftype	@"ET_EXEC"


//--------------------- .note.nv.tkinfo           --------------------------
	.section	.note.nv.tkinfo,"",@"SHT_NOTE"
	.sectionflags	@"SHF_NOTE_NV_TKINFO"
	.tkinfo
        /*0018*/ 	.word	0x00000002
        /*0030*/ 	.string	""
        /*0030*/ 	.string	"ptxas"
        /*0030*/ 	.string	"Cuda compilation tools, release 13.0, V13.0.88"
        /*0030*/ 	.string	"Build cuda_13.0.r13.0/compiler.36424714_0"
        /*0030*/ 	.string	"-v  -suppress-debug-info  -lineinfo  -arch sm_90a "



//--------------------- .note.nv.cuinfo           --------------------------
	.section	.note.nv.cuinfo,"",@"SHT_NOTE"
	.sectionflags	@"SHF_NOTE_NV_CUINFO"
        /*0018*/ 	.short	0x0002
        /*001a*/ 	.short	0x005a
        /*001c*/ 	.short	0x0082
	.zero		2


//--------------------- .nv.info                  --------------------------
	.section	.nv.info,"",@"SHT_CUDA_INFO"
	.align	4


	//----- nvinfo : EIATTR_REGCOUNT
	.align		4
        /*0000*/ 	.byte	0x04, 0x2f
        /*0002*/ 	.short	(.L_1 - .L_0)
	.align		4
.L_0:
        /*0004*/ 	.word	index@(matmul_kernel)
        /*0008*/ 	.word	0x00000020


	//----- nvinfo : EIATTR_FRAME_SIZE
	.align		4
.L_1:
        /*000c*/ 	.byte	0x04, 0x11
        /*000e*/ 	.short	(.L_3 - .L_2)
	.align		4
.L_2:
        /*0010*/ 	.word	index@(matmul_kernel)
        /*0014*/ 	.word	0x000016a0


	//----- nvinfo : EIATTR_MIN_STACK_SIZE
	.align		4
.L_3:
        /*0018*/ 	.byte	0x04, 0x12
        /*001a*/ 	.short	(.L_5 - .L_4)
	.align		4
.L_4:
        /*001c*/ 	.word	index@(matmul_kernel)
        /*0020*/ 	.word	0x000016a0
.L_5:


//--------------------- .nv.compat                --------------------------
	.section	.nv.compat,"",@"SHT_CUDA_COMPAT_INFO"
	.align	4
        /*0000*/ 	.byte	0x02, 0x09, 0x01, 0x00, 0x02, 0x02, 0x02, 0x00, 0x02, 0x05, 0x05, 0x00, 0x03, 0x07, 0x01, 0x01
        /*0010*/ 	.byte	0x02, 0x03, 0x00, 0x00, 0x02, 0x06, 0x01, 0x00, 0x04, 0x0b, 0x08, 0x00, 0x00, 0x00, 0x00, 0x00
        /*0020*/ 	.byte	0x00, 0x00, 0x00, 0x00


//--------------------- .nv.info.matmul_kernel    --------------------------
	.section	.nv.info.matmul_kernel,"",@"SHT_CUDA_INFO"
	.sectionflags	@""
	.align	4


	//----- nvinfo : EIATTR_CUDA_API_VERSION
	.align		4
        /*0000*/ 	.byte	0x04, 0x37
        /*0002*/ 	.short	(.L_7 - .L_6)
.L_6:
        /*0004*/ 	.word	0x00000082


	//----- nvinfo : EIATTR_KPARAM_INFO
	.align		4
.L_7:
        /*0008*/ 	.byte	0x04, 0x17
        /*000a*/ 	.short	(.L_9 - .L_8)
.L_8:
        /*000c*/ 	.word	0x00000000
        /*0010*/ 	.short	0x000d
        /*0012*/ 	.short	0x0048
        /*0014*/ 	.byte	0x00, 0xf4, 0x21, 0x00


	//----- nvinfo : EIATTR_KPARAM_INFO
	.align		4
.L_9:
        /*0018*/ 	.byte	0x04, 0x17
        /*001a*/ 	.short	(.L_11 - .L_10)
.L_10:
        /*001c*/ 	.word	0x00000000
        /*0020*/ 	.short	0x000c
        /*0022*/ 	.short	0x0040
        /*0024*/ 	.byte	0x00, 0xf4, 0x21, 0x00


	//----- nvinfo : EIATTR_KPARAM_INFO
	.align		4
.L_11:
        /*0028*/ 	.byte	0x04, 0x17
        /*002a*/ 	.short	(.L_13 - .L_12)
.L_12:
        /*002c*/ 	.word	0x00000000
        /*0030*/ 	.short	0x000b
        /*0032*/ 	.short	0x0038
        /*0034*/ 	.byte	0x00, 0xf0, 0x11, 0x00


	//----- nvinfo : EIATTR_KPARAM_INFO
	.align		4
.L_13:
        /*0038*/ 	.byte	0x04, 0x17
        /*003a*/ 	.short	(.L_15 - .L_14)
.L_14:
        /*003c*/ 	.word	0x00000000
        /*0040*/ 	.short	0x000a
        /*0042*/ 	.short	0x0034
        /*0044*/ 	.byte	0x00, 0xf0, 0x11, 0x00


	//----- nvinfo : EIATTR_KPARAM_INFO
	.align		4
.L_15:
        /*0048*/ 	.byte	0x04, 0x17
        /*004a*/ 	.short	(.L_17 - .L_16)
.L_16:
        /*004c*/ 	.word	0x00000000
        /*0050*/ 	.short	0x0009
        /*0052*/ 	.short	0x0030
        /*0054*/ 	.byte	0x00, 0xf0, 0x11, 0x00


	//----- nvinfo : EIATTR_KPARAM_INFO
	.align		4
.L_17:
        /*0058*/ 	.byte	0x04, 0x17
        /*005a*/ 	.short	(.L_19 - .L_18)
.L_18:
        /*005c*/ 	.word	0x00000000
        /*0060*/ 	.short	0x0008
        /*0062*/ 	.short	0x002c
        /*0064*/ 	.byte	0x00, 0xf0, 0x11, 0x00


	//----- nvinfo : EIATTR_KPARAM_INFO
	.align		4
.L_19:
        /*0068*/ 	.byte	0x04, 0x17
        /*006a*/ 	.short	(.L_21 - .L_20)
.L_20:
        /*006c*/ 	.word	0x00000000
        /*0070*/ 	.short	0x0007
        /*0072*/ 	.short	0x0028
        /*0074*/ 	.byte	0x00, 0xf0, 0x11, 0x00


	//----- nvinfo : EIATTR_KPARAM_INFO
	.align		4
.L_21:
        /*0078*/ 	.byte	0x04, 0x17
        /*007a*/ 	.short	(.L_23 - .L_22)
.L_22:
        /*007c*/ 	.word	0x00000000
        /*0080*/ 	.short	0x0006
        /*0082*/ 	.short	0x0024
        /*0084*/ 	.byte	0x00, 0xf0, 0x11, 0x00


	//----- nvinfo : EIATTR_KPARAM_INFO
	.align		4
.L_23:
        /*0088*/ 	.byte	0x04, 0x17
        /*008a*/ 	.short	(.L_25 - .L_24)
.L_24:
        /*008c*/ 	.word	0x00000000
        /*0090*/ 	.short	0x0005
        /*0092*/ 	.short	0x0020
        /*0094*/ 	.byte	0x00, 0xf0, 0x11, 0x00


	//----- nvinfo : EIATTR_KPARAM_INFO
	.align		4
.L_25:
        /*0098*/ 	.byte	0x04, 0x17
        /*009a*/ 	.short	(.L_27 - .L_26)
.L_26:
        /*009c*/ 	.word	0x00000000
        /*00a0*/ 	.short	0x0004
        /*00a2*/ 	.short	0x001c
        /*00a4*/ 	.byte	0x00, 0xf0, 0x11, 0x00


	//----- nvinfo : EIATTR_KPARAM_INFO
	.align		4
.L_27:
        /*00a8*/ 	.byte	0x04, 0x17
        /*00aa*/ 	.short	(.L_29 - .L_28)
.L_28:
        /*00ac*/ 	.word	0x00000000
        /*00b0*/ 	.short	0x0003
        /*00b2*/ 	.short	0x0018
        /*00b4*/ 	.byte	0x00, 0xf0, 0x11, 0x00


	//----- nvinfo : EIATTR_KPARAM_INFO
	.align		4
.L_29:
        /*00b8*/ 	.byte	0x04, 0x17
        /*00ba*/ 	.short	(.L_31 - .L_30)
.L_30:
        /*00bc*/ 	.word	0x00000000
        /*00c0*/ 	.short	0x0002
        /*00c2*/ 	.short	0x0010
        /*00c4*/ 	.byte	0x00, 0xf4, 0x21, 0x00


	//----- nvinfo : EIATTR_KPARAM_INFO
	.align		4
.L_31:
        /*00c8*/ 	.byte	0x04, 0x17
        /*00ca*/ 	.short	(.L_33 - .L_32)
.L_32:
        /*00cc*/ 	.word	0x00000000
        /*00d0*/ 	.short	0x0001
        /*00d2*/ 	.short	0x0008
        /*00d4*/ 	.byte	0x00, 0xf4, 0x21, 0x00


	//----- nvinfo : EIATTR_KPARAM_INFO
	.align		4
.L_33:
        /*00d8*/ 	.byte	0x04, 0x17
        /*00da*/ 	.short	(.L_35 - .L_34)
.L_34:
        /*00dc*/ 	.word	0x00000000
        /*00e0*/ 	.short	0x0000
        /*00e2*/ 	.short	0x0000
        /*00e4*/ 	.byte	0x00, 0xf4, 0x21, 0x00


	//----- nvinfo : EIATTR_SPARSE_MMA_MASK
	.align		4
.L_35:
        /*00e8*/ 	.byte	0x03, 0x50
        /*00ea*/ 	.short	0x0000


	//----- nvinfo : EIATTR_MAXREG_COUNT
	.align		4
        /*00ec*/ 	.byte	0x03, 0x1b
        /*00ee*/ 	.short	0x00ff


	//----- nvinfo : EIATTR_NUM_BARRIERS
	.align		4
        /*00f0*/ 	.byte	0x02, 0x4c
        /*00f2*/ 	.byte	0x01
	.zero		1


	//----- nvinfo : EIATTR_ANNOTATIONS
	.align		4
        /*00f4*/ 	.byte	0x04, 0x55
        /*00f6*/ 	.short	(.L_37 - .L_36)


	//   ....[0]....
.L_36:
        /*00f8*/ 	.word	0x00000001
        /*00fc*/ 	.byte	0x40, 0x05, 0x00, 0x00, 0x01, 0x00, 0x00, 0x00, 0x70, 0x05, 0x00, 0x00, 0x01, 0x00, 0x00, 0x00
        /* <DEDUP_REMOVED lines=2587> */
        /*a2bc*/ 	.byte	0x50, 0x7a, 0x02, 0x00, 0x01, 0x00, 0x00, 0x00, 0xa0, 0x7a, 0x02, 0x00


	//----- nvinfo : EIATTR_MERCURY_ISA_VERSION
	.align		4
.L_37:
        /*a2c8*/ 	.byte	0x03, 0x5f
        /*a2ca*/ 	.short	0x0101


	//----- nvinfo : EIATTR_EXIT_INSTR_OFFSETS
	.align		4
        /*a2cc*/ 	.byte	0x04, 0x1c
        /*a2ce*/ 	.short	(.L_39 - .L_38)


	//   ....[0]....
.L_38:
        /*a2d0*/ 	.word	0x00027d80


	//   ....[1]....
        /*a2d4*/ 	.word	0x00027da0


	//----- nvinfo : EIATTR_REQNTID
	.align		4
.L_39:
        /*a2d8*/ 	.byte	0x04, 0x10
        /*a2da*/ 	.short	(.L_41 - .L_40)
.L_40:
        /*a2dc*/ 	.word	0x00000040
        /*a2e0*/ 	.word	0x00000001
        /*a2e4*/ 	.word	0x00000001


	//----- nvinfo : EIATTR_CBANK_PARAM_SIZE
	.align		4
.L_41:
        /*a2e8*/ 	.byte	0x03, 0x19
        /*a2ea*/ 	.short	0x0050


	//----- nvinfo : EIATTR_PARAM_CBANK
	.align		4
        /*a2ec*/ 	.byte	0x04, 0x0a
        /*a2ee*/ 	.short	(.L_43 - .L_42)
	.align		4
.L_42:
        /*a2f0*/ 	.word	index@(.nv.constant0.matmul_kernel)
        /*a2f4*/ 	.short	0x0210
        /*a2f6*/ 	.short	0x0050


	//----- nvinfo : EIATTR_SW_WAR
	.align		4
.L_43:
        /*a2f8*/ 	.byte	0x04, 0x36
        /*a2fa*/ 	.short	(.L_45 - .L_44)
.L_44:
        /*a2fc*/ 	.word	0x00000008
.L_45:


//--------------------- .nv.callgraph             --------------------------
	.section	.nv.callgraph,"",@"SHT_CUDA_CALLGRAPH"
	.align	4
	.sectionentsize	8
	.align		4
        /*0000*/ 	.word	0x00000000
	.align		4
        /*0004*/ 	.word	0xffffffff
	.align		4
        /*0008*/ 	.word	0x00000000
	.align		4
        /*000c*/ 	.word	0xfffffffe
	.align		4
        /*0010*/ 	.word	0x00000000
	.align		4
        /*0014*/ 	.word	0xfffffffd
	.align		4
        /*0018*/ 	.word	0x00000000
	.align		4
        /*001c*/ 	.word	0xfffffffc


//--------------------- .text.matmul_kernel       --------------------------
	.section	.text.matmul_kernel,"ax",@progbits
	.align	128
        .global         matmul_kernel
        .type           matmul_kernel,@function
        .size           matmul_kernel,(.L_x_4 - matmul_kernel)
        .other          matmul_kernel,@"STO_CUDA_ENTRY STV_DEFAULT"
matmul_kernel:
.text.matmul_kernel:
[----:B------:R-:W0:Y:S08]  /*0000*/  LDC R1, c[0x0][0x28] ;  /* 0x00000a00ff017b82 */ /* 0x000e300000000800 */
[----:B------:R-:W1:Y:S01]  /*0010*/  LDC.64 R4, c[0x0][0x228] ;  /* 0x00008a00ff047b82 */ /* 0x000e620000000a00 */
[----:B------:R-:W2:Y:S01]  /*0020*/  S2R R25, SR_TID.X ;  /* 0x0000000000197919 */ /* 0x000ea20000002100 */
[----:B0-----:R-:W-:Y:S01]  /*0030*/  VIADD R1, R1, 0xffffe960 ;  /* 0xffffe96001017836 */ /* 0x001fe20000000000 */
[----:B------:R-:W-:Y:S01]  /*0040*/  UMOV UR4, 0x400 ;  /* 0x0000040000047882 */ /* 0x000fe20000000000 */
[----:B------:R-:W-:-:S04]  /*0050*/  ULDC.64 UR20, c[0x0][0x208] ;  /* 0x0000820000147ab9 */ /* 0x000fc80000000a00 */
[----:B------:R-:W0:Y:S01]  /*0060*/  S2UR UR5, SR_CgaCtaId ;  /* 0x00000000000579c3 */ /* 0x000e220000008800 */
[----:B-1----:R-:W-:-:S05]  /*0070*/  VIADD R0, R5, 0xf ;  /* 0x0000000f05007836 */ /* 0x002fca0000000000 */
[----:B------:R-:W-:Y:S01]  /*0080*/  SHF.R.S32.HI R3, RZ, 0x1f, R0 ;  /* 0x0000001fff037819 */ /* 0x000fe20000011400 */
[----:B0-----:R-:W-:-:S03]  /*0090*/  ULEA UR4, UR5, UR4, 0x18 ;  /* 0x0000000405047291 */ /* 0x001fc6000f8ec03f */
[----:B------:R-:W-:Y:S02]  /*00a0*/  LEA.HI R3, R3, R0, RZ, 0x4 ;  /* 0x0000000003037211 */ /* 0x000fe400078f20ff */
[----:B--2---:R-:W-:Y:S02]  /*00b0*/  LOP3.LUT R14, R25, 0x3f, RZ, 0xc0, !PT ;  /* 0x0000003f190e7812 */ /* 0x004fe400078ec0ff */
[----:B------:R-:W-:Y:S02]  /*00c0*/  SHF.R.S32.HI R0, RZ, 0x4, R3 ;  /* 0x00000004ff007819 */ /* 0x000fe40000011403 */
[----:B------:R-:W0:Y:S03]  /*00d0*/  S2R R3, SR_CTAID.X ;  /* 0x0000000000037919 */ /* 0x000e260000002500 */
[----:B------:R-:W-:-:S05]  /*00e0*/  IMAD.SHL.U32 R0, R0, 0x8, RZ ;  /* 0x0000000800007824 */ /* 0x000fca00078e00ff */
[-C--:B------:R-:W-:Y:S02]  /*00f0*/  IABS R9, R0.reuse ;  /* 0x0000000000097213 */ /* 0x080fe40000000000 */
[----:B------:R-:W-:Y:S02]  /*0100*/  IABS R12, R0 ;  /* 0x00000000000c7213 */ /* 0x000fe40000000000 */
[----:B------:R-:W1:Y:S08]  /*0110*/  I2F.RP R2, R9 ;  /* 0x0000000900027306 */ /* 0x000e700000209400 */
[----:B-1----:R-:W1:Y:S01]  /*0120*/  MUFU.RCP R2, R2 ;  /* 0x0000000200027308 */ /* 0x002e620000001000 */
[----:B0-----:R-:W-:Y:S01]  /*0130*/  IABS R10, R3 ;  /* 0x00000003000a7213 */ /* 0x001fe20000000000 */
[----:B-1----:R-:W-:-:S02]  /*0140*/  VIADD R6, R2, 0xffffffe ;  /* 0x0ffffffe02067836 */ /* 0x002fc40000000000 */
[----:B------:R-:W-:Y:S01]  /*0150*/  IMAD.MOV R2, RZ, RZ, -R12 ;  /* 0x000000ffff027224 */ /* 0x000fe200078e0a0c */
[----:B------:R-:W-:-:S03]  /*0160*/  LOP3.LUT R12, R25, 0x20, RZ, 0xc0, !PT ;  /* 0x00000020190c7812 */ /* 0x000fc600078ec0ff */
[----:B------:R0:W1:Y:S02]  /*0170*/  F2I.FTZ.U32.TRUNC.NTZ R7, R6 ;  /* 0x0000000600077305 */ /* 0x000064000021f000 */
[----:B0-----:R-:W-:Y:S02]  /*0180*/  IMAD.MOV.U32 R6, RZ, RZ, RZ ;  /* 0x000000ffff067224 */ /* 0x001fe400078e00ff */
[----:B-1----:R-:W-:-:S04]  /*0190*/  IMAD.MOV R8, RZ, RZ, -R7 ;  /* 0x000000ffff087224 */ /* 0x002fc800078e0a07 */
[----:B------:R-:W-:Y:S02]  /*01a0*/  IMAD R11, R8, R9, RZ ;  /* 0x00000009080b7224 */ /* 0x000fe400078e02ff */
[----:B------:R-:W-:Y:S02]  /*01b0*/  IMAD.MOV.U32 R8, RZ, RZ, R10 ;  /* 0x000000ffff087224 */ /* 0x000fe400078e000a */
[----:B------:R-:W-:-:S06]  /*01c0*/  IMAD.HI.U32 R7, R7, R11, R6 ;  /* 0x0000000b07077227 */ /* 0x000fcc00078e0006 */
[----:B------:R-:W-:-:S04]  /*01d0*/  IMAD.HI.U32 R7, R7, R8, RZ ;  /* 0x0000000807077227 */ /* 0x000fc800078e00ff */
[----:B------:R-:W-:-:S05]  /*01e0*/  IMAD R2, R7, R2, R8 ;  /* 0x0000000207027224 */ /* 0x000fca00078e0208 */
[----:B------:R-:W-:-:S13]  /*01f0*/  ISETP.GT.U32.AND P1, PT, R9, R2, PT ;  /* 0x000000020900720c */ /* 0x000fda0003f24070 */
[----:B------:R-:W-:Y:S02]  /*0200*/  @!P1 IMAD.IADD R2, R2, 0x1, -R9 ;  /* 0x0000000102029824 */ /* 0x000fe400078e0a09 */
[----:B------:R-:W-:Y:S01]  /*0210*/  @!P1 VIADD R7, R7, 0x1 ;  /* 0x0000000107079836 */ /* 0x000fe20000000000 */
[----:B------:R-:W-:Y:S02]  /*0220*/  ISETP.NE.AND P1, PT, R0, RZ, PT ;  /* 0x000000ff0000720c */ /* 0x000fe40003f25270 */
[----:B------:R-:W-:Y:S02]  /*0230*/  ISETP.GE.U32.AND P0, PT, R2, R9, PT ;  /* 0x000000090200720c */ /* 0x000fe40003f06070 */
[----:B------:R-:W-:-:S04]  /*0240*/  LOP3.LUT R2, R3, R0, RZ, 0x3c, !PT ;  /* 0x0000000003027212 */ /* 0x000fc800078e3cff */
[----:B------:R-:W-:Y:S01]  /*0250*/  ISETP.GE.AND P2, PT, R2, RZ, PT ;  /* 0x000000ff0200720c */ /* 0x000fe20003f46270 */
[----:B------:R-:W-:-:S06]  /*0260*/  VIADD R2, R4, 0x1ff ;  /* 0x000001ff04027836 */ /* 0x000fcc0000000000 */
[----:B------:R-:W-:-:S04]  /*0270*/  @P0 VIADD R7, R7, 0x1 ;  /* 0x0000000107070836 */ /* 0x000fc80000000000 */
[----:B------:R-:W-:Y:S01]  /*0280*/  IMAD.MOV.U32 R6, RZ, RZ, R7 ;  /* 0x000000ffff067224 */ /* 0x000fe200078e0007 */
[----:B------:R-:W-:-:S03]  /*0290*/  SHF.R.S32.HI R7, RZ, 0x1f, R2 ;  /* 0x0000001fff077819 */ /* 0x000fc60000011402 */
[----:B------:R-:W-:Y:S01]  /*02a0*/  @!P2 IMAD.MOV R6, RZ, RZ, -R6 ;  /* 0x000000ffff06a224 */ /* 0x000fe200078e0a06 */
[----:B------:R-:W-:Y:S02]  /*02b0*/  @!P1 LOP3.LUT R6, RZ, R0, RZ, 0x33, !PT ;  /* 0x00000000ff069212 */ /* 0x000fe400078e33ff */
[----:B------:R-:W-:-:S03]  /*02c0*/  LEA.HI R7, R7, R2, RZ, 0x9 ;  /* 0x0000000207077211 */ /* 0x000fc600078f48ff */
[----:B------:R-:W-:Y:S02]  /*02d0*/  IMAD.SHL.U32 R2, R6, 0x8, RZ ;  /* 0x0000000806027824 */ /* 0x000fe400078e00ff */
[----:B------:R-:W-:-:S03]  /*02e0*/  IMAD.MOV R6, RZ, RZ, -R6 ;  /* 0x000000ffff067224 */ /* 0x000fc600078e0a06 */
[----:B------:R-:W-:Y:S01]  /*02f0*/  LEA.HI.SX32 R7, R7, -R2, 0x17 ;  /* 0x8000000207077211 */ /* 0x000fe200078fbaff */
[----:B------:R-:W-:Y:S02]  /*0300*/  IMAD R15, R0, R6, R3 ;  /* 0x00000006000f7224 */ /* 0x000fe400078e0203 */
[----:B------:R-:W-:Y:S01]  /*0310*/  IMAD.MOV.U32 R6, RZ, RZ, RZ ;  /* 0x000000ffff067224 */ /* 0x000fe200078e00ff */
[----:B------:R-:W-:Y:S02]  /*0320*/  VIMNMX R8, R7, 0x8, PT ;  /* 0x0000000807087848 */ /* 0x000fe40003fe0100 */
[----:B------:R-:W-:Y:S02]  /*0330*/  IABS R13, R15 ;  /* 0x0000000f000d7213 */ /* 0x000fe40000000000 */
[----:B------:R-:W-:-:S04]  /*0340*/  IABS R11, R8 ;  /* 0x00000008000b7213 */ /* 0x000fc80000000000 */
[----:B------:R-:W0:Y:S08]  /*0350*/  I2F.RP R9, R11 ;  /* 0x0000000b00097306 */ /* 0x000e300000209400 */
[----:B0-----:R-:W0:Y:S02]  /*0360*/  MUFU.RCP R9, R9 ;  /* 0x0000000900097308 */ /* 0x001e240000001000 */
[----:B0-----:R-:W-:-:S06]  /*0370*/  VIADD R7, R9, 0xffffffe ;  /* 0x0ffffffe09077836 */ /* 0x001fcc0000000000 */
[----:B------:R-:W0:Y:S02]  /*0380*/  F2I.FTZ.U32.TRUNC.NTZ R7, R7 ;  /* 0x0000000700077305 */ /* 0x000e24000021f000 */
[----:B0-----:R-:W-:-:S04]  /*0390*/  IMAD.MOV R10, RZ, RZ, -R7 ;  /* 0x000000ffff0a7224 */ /* 0x001fc800078e0a07 */
[----:B------:R-:W-:-:S04]  /*03a0*/  IMAD.MOV.U32 R0, RZ, RZ, R10 ;  /* 0x000000ffff007224 */ /* 0x000fc800078e000a */
[----:B------:R-:W-:Y:S01]  /*03b0*/  IMAD R3, R0, R11, RZ ;  /* 0x0000000b00037224 */ /* 0x000fe200078e02ff */
[----:B------:R-:W-:-:S03]  /*03c0*/  IABS R0, R8 ;  /* 0x0000000800007213 */ /* 0x000fc60000000000 */
[----:B------:R-:W-:-:S04]  /*03d0*/  IMAD.HI.U32 R6, R7, R3, R6 ;  /* 0x0000000307067227 */ /* 0x000fc800078e0006 */
[----:B------:R-:W-:Y:S02]  /*03e0*/  IMAD.MOV R0, RZ, RZ, -R0 ;  /* 0x000000ffff007224 */ /* 0x000fe400078e0a00 */
        /* <DEDUP_REMOVED lines=8> */
[----:B------:R-:W-:Y:S02]  /*0470*/  ISETP.GE.AND P2, PT, R0, RZ, PT ;  /* 0x000000ff0000720c */ /* 0x000fe40003f46270 */
[----:B------:R-:W0:Y:S05]  /*0480*/  LDC R0, c[0x0][0x230] ;  /* 0x00008c00ff007b82 */ /* 0x000e2a0000000800 */
[----:B------:R-:W-:-:S06]  /*0490*/  @P0 VIADD R6, R6, 0x1 ;  /* 0x0000000106060836 */ /* 0x000fcc0000000000 */
[----:B------:R-:W-:Y:S01]  /*04a0*/  @!P2 IMAD.MOV R6, RZ, RZ, -R6 ;  /* 0x000000ffff06a224 */ /* 0x000fe200078e0a06 */
[----:B------:R-:W-:-:S05]  /*04b0*/  @!P1 LOP3.LUT R6, RZ, R8, RZ, 0x33, !PT ;  /* 0x00000008ff069212 */ /* 0x000fca00078e33ff */
[----:B------:R-:W-:-:S04]  /*04c0*/  IMAD.MOV R3, RZ, RZ, -R6 ;  /* 0x000000ffff037224 */ /* 0x000fc800078e0a06 */
[----:B------:R-:W-:Y:S02]  /*04d0*/  IMAD R3, R8, R3, R15 ;  /* 0x0000000308037224 */ /* 0x000fe400078e020f */
[----:B0-----:R-:W-:Y:S02]  /*04e0*/  VIADD R8, R0, 0x1f ;  /* 0x0000001f00087836 */ /* 0x001fe40000000000 */
[----:B------:R-:W-:-:S03]  /*04f0*/  IMAD.IADD R3, R2, 0x1, R3 ;  /* 0x0000000102037824 */ /* 0x000fc600078e0203 */
[----:B------:R-:W-:Y:S01]  /*0500*/  ISETP.GT.AND P0, PT, R8, 0x1f, PT ;  /* 0x0000001f0800780c */ /* 0x000fe20003f04270 */
[----:B------:R-:W-:Y:S02]  /*0510*/  IMAD R13, R3, 0x200, R14 ;  /* 0x00000200030d7824 */ /* 0x000fe400078e020e */
[----:B------:R-:W-:Y:S02]  /*0520*/  IMAD.SHL.U32 R14, R6, 0x10, RZ ;  /* 0x00000010060e7824 */ /* 0x000fe400078e00ff */
[C---:B------:R-:W-:Y:S01]  /*0530*/  VIADD R0, R13.reuse, 0x40 ;  /* 0x000000400d007836 */ /* 0x040fe20000000000 */
[----:B------:R0:W-:Y:S01]  /*0540*/  STL [R1+0xe50], R13 ;  /* 0x000e500d01007387 */ /* 0x0001e20000100800 */
[C---:B------:R-:W-:Y:S02]  /*0550*/  VIADD R16, R13.reuse, 0x80 ;  /* 0x000000800d107836 */ /* 0x040fe40000000000 */
[C---:B------:R-:W-:Y:S01]  /*0560*/  VIADD R22, R13.reuse, 0xc0 ;  /* 0x000000c00d167836 */ /* 0x040fe20000000000 */
[----:B------:R0:W-:Y:S01]  /*0570*/  STL [R1+0xe5c], R14 ;  /* 0x000e5c0e01007387 */ /* 0x0001e20000100800 */
[----:B------:R-:W-:-:S02]  /*0580*/  VIADD R23, R13, 0x100 ;  /* 0x000001000d177836 */ /* 0x000fc40000000000 */
[C---:B------:R-:W-:Y:S01]  /*0590*/  VIADD R17, R13.reuse, 0x140 ;  /* 0x000001400d117836 */ /* 0x040fe20000000000 */
[----:B------:R0:W-:Y:S01]  /*05a0*/  STL [R1+0xe60], R0 ;  /* 0x000e600001007387 */ /* 0x0001e20000100800 */
[C---:B------:R-:W-:Y:S02]  /*05b0*/  VIADD R24, R13.reuse, 0x180 ;  /* 0x000001800d187836 */ /* 0x040fe40000000000 */
[----:B------:R-:W-:Y:S01]  /*05c0*/  VIADD R10, R13, 0x1c0 ;  /* 0x000001c00d0a7836 */ /* 0x000fe20000000000 */
[----:B------:R0:W-:Y:S04]  /*05d0*/  STL [R1+0xe64], R16 ;  /* 0x000e641001007387 */ /* 0x0001e80000100800 */
[----:B------:R0:W-:Y:S04]  /*05e0*/  STL [R1+0xe68], R22 ;  /* 0x000e681601007387 */ /* 0x0001e80000100800 */
[----:B------:R0:W-:Y:S04]  /*05f0*/  STL [R1+0xe6c], R23 ;  /* 0x000e6c1701007387 */ /* 0x0001e80000100800 */
[----:B------:R0:W-:Y:S04]  /*0600*/  STL [R1+0xe70], R17 ;  /* 0x000e701101007387 */ /* 0x0001e80000100800 */
[----:B------:R0:W-:Y:S04]  /*0610*/  STL [R1+0xe78], R24 ;  /* 0x000e781801007387 */ /* 0x0001e80000100800 */
[----:B------:R0:W-:Y:S01]  /*0620*/  STL [R1+0xe74], R10 ;  /* 0x000e740a01007387 */ /* 0x0001e20000100800 */
[----:B------:R-:W-:Y:S05]  /*0630*/  @P0 BRA `(.L_x_0) ;  /* 0x00000008000c0947 */ /* 0x000fea0003800000 */
[----:B0-----:R-:W-:Y:S01]  /*0640*/  IMAD.SHL.U32 R0, R25, 0x10, RZ ;  /* 0x0000001019007824 */ /* 0x001fe200078e00ff */
[----:B------:R1:W-:Y:S04]  /*0650*/  STL [R1+0x1f0], RZ ;  /* 0x0001f0ff01007387 */ /* 0x0003e80000100800 */
[----:B------:R1:W-:Y:S04]  /*0660*/  STL [R1+0xe7c], R0 ;  /* 0x000e7c0001007387 */ /* 0x0003e80000100800 */
[----:B------:R1:W-:Y:S04]  /*0670*/  STL [R1+0x1f4], RZ ;  /* 0x0001f4ff01007387 */ /* 0x0003e80000100800 */
        /* <DEDUP_REMOVED lines=125> */
[----:B------:R1:W-:Y:S01]  /*0e50*/  STL [R1+0x2dc], RZ ;  /* 0x0002dcff01007387 */ /* 0x0003e20000100800 */
[----:B------:R-:W-:Y:S05]  /*0e60*/  BRA `(.L_x_1) ;  /* 0x000001f400787947 */ /* 0x000fea0003800000 */
.L_x_0:
[----:B------:R-:W-:Y:S01]  /*0e70*/  IABS R15, R4 ;  /* 0x00000004000f7213 */ /* 0x000fe20000000000 */
[----:B------:R1:W-:Y:S01]  /*0e80*/  STL [R1+0xe88], R4 ;  /* 0x000e880401007387 */ /* 0x0003e20000100800 */
[----:B------:R-:W-:Y:S01]  /*0e90*/  IABS R2, R5 ;  /* 0x0000000500027213 */ /* 0x000fe20000000000 */
[----:B------:R-:W-:Y:S01]  /*0ea0*/  ULDC UR5, c[0x0][0x23c] ;  /* 0x00008f0000057ab9 */ /* 0x000fe20000000800 */
[----:B------:R-:W2:Y:S01]  /*0eb0*/  I2F.RP R9, R15 ;  /* 0x0000000f00097306 */ /* 0x000ea20000209400 */
[----:B------:R3:W-:Y:S01]  /*0ec0*/  STL [R1+0xe80], R5 ;  /* 0x000e800501007387 */ /* 0x0007e20000100800 */
[----:B0-----:R-:W-:Y:S01]  /*0ed0*/  IABS R10, R10 ;  /* 0x0000000a000a7213 */ /* 0x001fe20000000000 */
[----:B------:R-:W-:Y:S01]  /*0ee0*/  ULDC.64 UR6, c[0x0][0x218] ;  /* 0x0000860000067ab9 */ /* 0x000fe20000000a00 */
[----:B------:R-:W-:Y:S01]  /*0ef0*/  SHF.R.S32.HI R11, RZ, 0x1f, R8 ;  /* 0x0000001fff0b7819 */ /* 0x000fe20000011408 */
[----:B------:R-:W-:Y:S01]  /*0f00*/  ULDC.64 UR8, c[0x0][0x210] ;  /* 0x0000840000087ab9 */ /* 0x000fe20000000a00 */
[----:B------:R-:W-:Y:S01]  /*0f10*/  SHF.R.U32.HI R20, RZ, 0x1, R12 ;  /* 0x00000001ff147819 */ /* 0x000fe2000001160c */
[----:B------:R-:W-:Y:S01]  /*0f20*/  ULDC UR10, c[0x0][0x238] ;  /* 0x00008e00000a7ab9 */ /* 0x000fe20000000800 */
[----:B-1----:R-:W-:Y:S01]  /*0f30*/  LOP3.LUT R4, R25, 0x3, RZ, 0xc0, !PT ;  /* 0x0000000319047812 */ /* 0x002fe200078ec0ff */
[----:B------:R-:W0:Y:S01]  /*0f40*/  I2F.RP R3, R2 ;  /* 0x0000000200037306 */ /* 0x000e220000209400 */
[----:B------:R-:W-:Y:S01]  /*0f50*/  IABS R17, R17 ;  /* 0x0000001100117213 */ /* 0x000fe20000000000 */
[----:B------:R-:W-:Y:S01]  /*0f60*/  ULDC UR11, c[0x0][0x238] ;  /* 0x00008e00000b7ab9 */ /* 0x000fe20000000800 */
[----:B---3--:R-:W-:Y:S01]  /*0f70*/  LEA.HI R5, R11, R8, RZ, 0x5 ;  /* 0x000000080b057211 */ /* 0x008fe200078f28ff */
[----:B------:R-:W-:Y:S01]  /*0f80*/  ULDC UR12, c[0x0][0x238] ;  /* 0x00008e00000c7ab9 */ /* 0x000fe20000000800 */
[----:B------:R-:W-:Y:S01]  /*0f90*/  ULDC UR13, c[0x0][0x238] ;  /* 0x00008e00000d7ab9 */ /* 0x000fe20000000800 */
[----:B------:R-:W-:Y:S01]  /*0fa0*/  ULDC UR14, c[0x0][0x238] ;  /* 0x00008e00000e7ab9 */ /* 0x000fe20000000800 */
[----:B------:R-:W-:Y:S01]  /*0fb0*/  ULDC UR15, c[0x0][0x238] ;  /* 0x00008e00000f7ab9 */ /* 0x000fe20000000800 */
[----:B--2---:R-:W1:Y:S01]  /*0fc0*/  MUFU.RCP R9, R9 ;  /* 0x0000000900097308 */ /* 0x004e620000001000 */
[----:B------:R-:W-:Y:S01]  /*0fd0*/  ULDC UR16, c[0x0][0x238] ;  /* 0x00008e0000107ab9 */ /* 0x000fe20000000800 */
[----:B------:R-:W-:Y:S01]  /*0fe0*/  ULDC UR17, c[0x0][0x238] ;  /* 0x00008e0000117ab9 */ /* 0x000fe20000000800 */
[----:B------:R-:W-:Y:S01]  /*0ff0*/  ULDC UR18, c[0x0][0x238] ;  /* 0x00008e0000127ab9 */ /* 0x000fe20000000800 */
[----:B------:R-:W-:Y:S01]  /*1000*/  ULDC UR29, c[0x0][0x238] ;  /* 0x00008e00001d7ab9 */ /* 0x000fe20000000800 */
[----:B------:R-:W-:Y:S01]  /*1010*/  ULDC UR28, c[0x0][0x238] ;  /* 0x00008e00001c7ab9 */ /* 0x000fe20000000800 */
[----:B------:R-:W-:Y:S01]  /*1020*/  ULDC UR27, c[0x0][0x238] ;  /* 0x00008e00001b7ab9 */ /* 0x000fe20000000800 */
[----:B------:R-:W-:Y:S01]  /*1030*/  ULDC UR26, c[0x0][0x238] ;  /* 0x00008e00001a7ab9 */ /* 0x000fe20000000800 */
[----:B0-----:R-:W0:Y:S01]  /*1040*/  MUFU.RCP R3, R3 ;  /* 0x0000000300037308 */ /* 0x001e220000001000 */
[----:B------:R-:W-:Y:S01]  /*1050*/  ULDC UR25, c[0x0][0x238] ;  /* 0x00008e0000197ab9 */ /* 0x000fe20000000800 */
[----:B------:R-:W-:Y:S01]  /*1060*/  ULDC UR19, c[0x0][0x238] ;  /* 0x00008e0000137ab9 */ /* 0x000fe20000000800 */
[----:B------:R-:W-:Y:S01]  /*1070*/  ULDC UR24, c[0x0][0x238] ;  /* 0x00008e0000187ab9 */ /* 0x000fe20000000800 */
[----:B------:R-:W-:Y:S01]  /*1080*/  ULDC UR23, c[0x0][0x238] ;  /* 0x00008e0000177ab9 */ /* 0x000fe20000000800 */
[----:B------:R-:W-:Y:S01]  /*1090*/  ULDC UR22, c[0x0][0x238] ;  /* 0x00008e0000167ab9 */ /* 0x000fe20000000800 */
[----:B-1----:R-:W-:Y:S01]  /*10a0*/  VIADD R6, R9, 0xffffffe ;  /* 0x0ffffffe09067836 */ /* 0x002fe20000000000 */
[----:B------:R-:W-:-:S03]  /*10b0*/  SHF.R.U32.HI R9, RZ, 0x2, R25 ;  /* 0x00000002ff097819 */ /* 0x000fc60000011619 */
[----:B------:R1:W2:Y:S01]  /*10c0*/  F2I.FTZ.U32.TRUNC.NTZ R7, R6 ;  /* 0x0000000600077305 */ /* 0x0002a2000021f000 */
[----:B------:R-:W-:Y:S02]  /*10d0*/  IABS R11, R23 ;  /* 0x00000017000b7213 */ /* 0x000fe40000000000 */
[----:B------:R-:W-:Y:S01]  /*10e0*/  SGXT.U32 R9, R9, 0x3 ;  /* 0x000000030909781a */ /* 0x000fe20000000000 */
[----:B0-----:R-:W-:-:S04]  /*10f0*/  VIADD R18, R3, 0xffffffe ;  /* 0x0ffffffe03127836 */ /* 0x001fc80000000000 */
[----:B------:R-:W0:Y:S01]  /*1100*/  F2I.FTZ.U32.TRUNC.NTZ R19, R18 ;  /* 0x0000001200137305 */ /* 0x000e22000021f000 */
[----:B-1----:R-:W-:Y:S02]  /*1110*/  IMAD.MOV.U32 R6, RZ, RZ, RZ ;  /* 0x000000ffff067224 */ /* 0x002fe400078e00ff */
[----:B--2---:R-:W-:-:S04]  /*1120*/  IMAD.MOV R0, RZ, RZ, -R7 ;  /* 0x000000ffff007224 */ /* 0x004fc800078e0a07 */
[----:B------:R-:W-:Y:S02]  /*1130*/  IMAD R21, R0, R15, RZ ;  /* 0x0000000f00157224 */ /* 0x000fe400078e02ff */
[----:B------:R-:W-:Y:S02]  /*1140*/  IMAD.MOV.U32 R0, RZ, RZ, R10 ;  /* 0x000000ffff007224 */ /* 0x000fe400078e000a */
[----:B------:R-:W-:-:S04]  /*1150*/  IMAD.HI.U32 R21, R7, R21, R6 ;  /* 0x0000001507157227 */ /* 0x000fc800078e0006 */
[----:B------:R-:W-:Y:S02]  /*1160*/  IMAD.SHL.U32 R6, R4, 0x800, RZ ;  /* 0x0000080004067824 */ /* 0x000fe400078e00ff */
[----:B------:R-:W2:Y:S01]  /*1170*/  LDL R4, [R1+0xe60] ;  /* 0x000e600001047983 */ /* 0x000ea20000100800 */
[----:B0-----:R-:W-:Y:S02]  /*1180*/  IMAD.MOV R7, RZ, RZ, -R19 ;  /* 0x000000ffff077224 */ /* 0x001fe400078e0a13 */
[----:B------:R-:W-:Y:S02]  /*1190*/  IMAD.MOV.U32 R18, RZ, RZ, RZ ;  /* 0x000000ffff127224 */ /* 0x000fe400078e00ff */
[----:B------:R-:W-:Y:S02]  /*11a0*/  IMAD R7, R7, R2, RZ ;  /* 0x0000000207077224 */ /* 0x000fe400078e02ff */
[----:B------:R-:W-:-:S04]  /*11b0*/  IMAD.HI.U32 R3, R21, R0, RZ ;  /* 0x0000000015037227 */ /* 0x000fc800078e00ff */
[----:B------:R-:W-:Y:S01]  /*11c0*/  IMAD.HI.U32 R18, R19, R7, R18 ;  /* 0x0000000713127227 */ /* 0x000fe200078e0012 */
[----:B------:R-:W-:Y:S02]  /*11d0*/  IABS R19, R24 ;  /* 0x0000001800137213 */ /* 0x000fe40000000000 */
[----:B------:R-:W-:Y:S01]  /*11e0*/  IABS R24, R16 ;  /* 0x0000001000187213 */ /* 0x000fe20000000000 */
[----:B------:R-:W-:Y:S01]  /*11f0*/  IMAD.HI.U32 R8, R21, R11, RZ ;  /* 0x0000000b15087227 */ /* 0x000fe200078e00ff */
[----:B------:R-:W-:-:S03]  /*1200*/  LOP3.LUT R20, R20, R6, R9, 0xfe, !PT ;  /* 0x0000000614147212 */ /* 0x000fc600078efe09 */
[----:B------:R-:W-:Y:S02]  /*1210*/  IMAD.MOV R3, RZ, RZ, -R3 ;  /* 0x000000ffff037224 */ /* 0x000fe400078e0a03 */
[----:B------:R-:W-:-:S04]  /*1220*/  IMAD.HI.U32 R9, R21, R17, RZ ;  /* 0x0000001115097227 */ /* 0x000fc800078e00ff */
[----:B------:R-:W-:Y:S02]  /*1230*/  IMAD.MOV R8, RZ, RZ, -R8 ;  /* 0x000000ffff087224 */ /* 0x000fe400078e0a08 */
[----:B------:R-:W-:Y:S02]  /*1240*/  IMAD R0, R15, R3, R0 ;  /* 0x000000030f007224 */ /* 0x000fe400078e0200 */
[----:B------:R-:W-:Y:S01]  /*1250*/  IMAD.HI.U32 R3, R21, R24, RZ ;  /* 0x0000001815037227 */ /* 0x000fe200078e00ff */
[----:B------:R-:W-:Y:S03]  /*1260*/  STL [R1+0x10], R5 ;  /* 0x0000100501007387 */ /* 0x000fe60000100800 */
[----:B------:R-:W-:Y:S02]  /*1270*/  IMAD.MOV R9, RZ, RZ, -R9 ;  /* 0x000000ffff097224 */ /* 0x000fe400078e0a09 */
[C---:B------:R-:W-:Y:S01]  /*1280*/  IMAD R11, R15.reuse, R8, R11 ;  /* 0x000000080f0b7224 */ /* 0x040fe200078e020b */
[----:B------:R-:W-:Y:S01]  /*1290*/  LEA.HI R8, R12, R14, RZ, 0x1b ;  /* 0x0000000e0c087211 */ /* 0x000fe200078fd8ff */
[----:B------:R-:W-:Y:S01]  /*12a0*/  IMAD.MOV R3, RZ, RZ, -R3 ;  /* 0x000000ffff037224 */ /* 0x000fe200078e0a03 */
[----:B------:R-:W-:Y:S01]  /*12b0*/  STL [R1+0xe84], R20 ;  /* 0x000e841401007387 */ /* 0x000fe20000100800 */
[----:B------:R-:W-:-:S02]  /*12c0*/  IMAD R17, R15, R9, R17 ;  /* 0x000000090f117224 */ /* 0x000fc400078e0211 */
[----:B------:R-:W-:Y:S02]  /*12d0*/  IMAD R24, R15, R3, R24 ;  /* 0x000000030f187224 */ /* 0x000fe400078e0218 */
[C---:B------:R-:W-:Y:S01]  /*12e0*/  VIADD R3, R8.reuse, 0xc ;  /* 0x0000000c08037836 */ /* 0x040fe20000000000 */
[----:B--2---:R-:W-:Y:S01]  /*12f0*/  IABS R9, R4 ;  /* 0x0000000400097213 */ /* 0x004fe20000000000 */
[----:B------:R0:W-:Y:S02]  /*1300*/  STL [R1+0xe8c], R4 ;  /* 0x000e8c0401007387 */ /* 0x0001e40000100800 */
[----:B0-----:R-:W-:-:S05]  /*1310*/  VIADD R4, R8, 0xe ;  /* 0x0000000e08047836 */ /* 0x001fca0000000000 */
[----:B------:R0:W-:Y:S01]  /*1320*/  STL [R1+0xc], R4 ;  /* 0x00000c0401007387 */ /* 0x0001e20000100800 */
[----:B------:R-:W-:-:S03]  /*1330*/  IABS R16, R4 ;  /* 0x0000000400107213 */ /* 0x000fc60000000000 */
[----:B------:R1:W-:Y:S04]  /*1340*/  STL [R1+0x8], R3 ;  /* 0x0000080301007387 */ /* 0x0003e80000100800 */
[----:B0-----:R-:W2:Y:S01]  /*1350*/  LDL R4, [R1+0xe78] ;  /* 0x000e780001047983 */ /* 0x001ea20000100800 */
[----:B------:R-:W-:Y:S01]  /*1360*/  IABS R7, R22 ;  /* 0x0000001600077213 */ /* 0x000fe20000000000 */
[----:B------:R-:W-:-:S04]  /*1370*/  IMAD.HI.U32 R10, R21, R19, RZ ;  /* 0x00000013150a7227 */ /* 0x000fc800078e00ff */
[----:B------:R-:W-:-:S04]  /*1380*/  IMAD.HI.U32 R6, R21, R7, RZ ;  /* 0x0000000715067227 */ /* 0x000fc800078e00ff */
[----:B------:R-:W-:Y:S02]  /*1390*/  IMAD.MOV R10, RZ, RZ, -R10 ;  /* 0x000000ffff0a7224 */ /* 0x000fe400078e0a0a */
[----:B------:R-:W-:Y:S02]  /*13a0*/  IMAD.MOV R6, RZ, RZ, -R6 ;  /* 0x000000ffff067224 */ /* 0x000fe400078e0a06 */
[C---:B------:R-:W-:Y:S01]  /*13b0*/  IMAD R19, R15.reuse, R10, R19 ;  /* 0x0000000a0f137224 */ /* 0x040fe200078e0213 */
[----:B------:R-:W-:Y:S01]  /*13c0*/  IABS R10, R13 ;  /* 0x0000000d000a7213 */ /* 0x000fe20000000000 */
[----:B------:R-:W-:Y:S02]  /*13d0*/  VIADD R20, R8, 0xa ;  /* 0x0000000a08147836 */ /* 0x000fe40000000000 */
[C---:B------:R-:W-:Y:S01]  /*13e0*/  IMAD R7, R15.reuse, R6, R7 ;  /* 0x000000060f077224 */ /* 0x040fe200078e0207 */
[----:B------:R-:W-:Y:S01]  /*13f0*/  ISETP.GT.U32.AND P5, PT, R15, R19, PT ;  /* 0x000000130f00720c */ /* 0x000fe20003fa4070 */
[----:B------:R-:W-:Y:S01]  /*1400*/  IMAD.HI.U32 R22, R21, R9, RZ ;  /* 0x0000000915167227 */ /* 0x000fe200078e00ff */
[----:B------:R-:W-:-:S02]  /*1410*/  IABS R6, R3 ;  /* 0x0000000300067213 */ /* 0x000fc40000000000 */
[----:B-1----:R-:W-:Y:S01]  /*1420*/  IABS R3, R20 ;  /* 0x0000001400037213 */ /* 0x002fe20000000000 */
[----:B------:R-:W-:Y:S01]  /*1430*/  IMAD.HI.U32 R21, R21, R10, RZ ;  /* 0x0000000a15157227 */ /* 0x000fe200078e00ff */
[----:B------:R-:W-:Y:S01]  /*1440*/  ISETP.GT.U32.AND P3, PT, R15, R7, PT ;  /* 0x000000070f00720c */ /* 0x000fe20003f64070 */
[----:B--2---:R0:W-:Y:S04]  /*1450*/  STL [R1+0xe90], R4 ;  /* 0x000e900401007387 */ /* 0x0041e80000100800 */
[----:B0-----:R-:W2:Y:S01]  /*1460*/  LDL R4, [R1+0xe74] ;  /* 0x000e740001047983 */ /* 0x001ea20000100800 */
[----:B------:R-:W-:Y:S02]  /*1470*/  IMAD.MOV R22, RZ, RZ, -R22 ;  /* 0x000000ffff167224 */ /* 0x000fe400078e0a16 */
[----:B------:R-:W-:-:S02]  /*1480*/  IMAD.MOV R21, RZ, RZ, -R21 ;  /* 0x000000ffff157224 */ /* 0x000fc400078e0a15 */
[----:B------:R-:W-:-:S04]  /*1490*/  IMAD.HI.U32 R14, R18, R16, RZ ;  /* 0x00000010120e7227 */ /* 0x000fc800078e00ff */
[----:B------:R-:W-:-:S04]  /*14a0*/  IMAD.HI.U32 R13, R18, R6, RZ ;  /* 0x00000006120d7227 */ /* 0x000fc800078e00ff */
[----:B------:R-:W-:-:S04]  /*14b0*/  IMAD.HI.U32 R12, R18, R3, RZ ;  /* 0x00000003120c7227 */ /* 0x000fc800078e00ff */
[C---:B------:R-:W-:Y:S02]  /*14c0*/  IMAD R9, R15.reuse, R22, R9 ;  /* 0x000000160f097224 */ /* 0x040fe400078e0209 */
[----:B------:R-:W-:Y:S02]  /*14d0*/  IMAD R10, R15, R21, R10 ;  /* 0x000000150f0a7224 */ /* 0x000fe400078e020a */
[----:B------:R-:W-:Y:S02]  /*14e0*/  IMAD.MOV R14, RZ, RZ, -R14 ;  /* 0x000000ffff0e7224 */ /* 0x000fe400078e0a0e */
[----:B------:R-:W-:Y:S02]  /*14f0*/  IMAD.MOV R13, RZ, RZ, -R13 ;  /* 0x000000ffff0d7224 */ /* 0x000fe400078e0a0d */
[----:B------:R-:W-:Y:S02]  /*1500*/  IMAD.MOV R12, RZ, RZ, -R12 ;  /* 0x000000ffff0c7224 */ /* 0x000fe400078e0a0c */
[----:B------:R-:W-:-:S02]  /*1510*/  VIADD R5, R8, 0x8 ;  /* 0x0000000808057836 */ /* 0x000fc40000000000 */
[C---:B------:R-:W-:Y:S02]  /*1520*/  VIADD R23, R8.reuse, 0x6 ;  /* 0x0000000608177836 */ /* 0x040fe40000000000 */
[C---:B------:R-:W-:Y:S02]  /*1530*/  VIADD R22, R8.reuse, 0x4 ;  /* 0x0000000408167836 */ /* 0x040fe40000000000 */
[----:B------:R-:W-:Y:S02]  /*1540*/  VIADD R21, R8, 0x2 ;  /* 0x0000000208157836 */ /* 0x000fe40000000000 */
[----:B------:R-:W-:Y:S01]  /*1550*/  @!P5 IMAD.IADD R19, R19, 0x1, -R15 ;  /* 0x000000011313d824 */ /* 0x000fe200078e0a0f */
[----:B------:R-:W-:Y:S01]  /*1560*/  IABS R25, R5 ;  /* 0x0000000500197213 */ /* 0x000fe20000000000 */
[C---:B------:R-:W-:Y:S01]  /*1570*/  IMAD R16, R2.reuse, R14, R16 ;  /* 0x0000000e02107224 */ /* 0x040fe200078e0210 */
[----:B------:R-:W-:Y:S01]  /*1580*/  IABS R14, R21 ;  /* 0x00000015000e7213 */ /* 0x000fe20000000000 */
[C---:B------:R-:W-:Y:S01]  /*1590*/  IMAD R6, R2.reuse, R13, R6 ;  /* 0x0000000d02067224 */ /* 0x040fe200078e0206 */
[----:B------:R-:W-:Y:S01]  /*15a0*/  IABS R13, R22 ;  /* 0x00000016000d7213 */ /* 0x000fe20000000000 */
[----:B------:R-:W-:Y:S01]  /*15b0*/  IMAD R3, R2, R12, R3 ;  /* 0x0000000c02037224 */ /* 0x000fe200078e0203 */
[----:B------:R-:W-:Y:S01]  /*15c0*/  IABS R12, R23 ;  /* 0x00000017000c7213 */ /* 0x000fe20000000000 */
[----:B------:R-:W-:Y:S01]  /*15d0*/  @!P3 IMAD.IADD R7, R7, 0x1, -R15 ;  /* 0x000000010707b824 */ /* 0x000fe200078e0a0f */
[----:B------:R-:W-:Y:S01]  /*15e0*/  ISETP.GT.U32.AND P3, PT, R15, R19, PT ;  /* 0x000000130f00720c */ /* 0x000fe20003f64070 */
[----:B------:R-:W-:-:S04]  /*15f0*/  IMAD.HI.U32 R27, R18, R25, RZ ;  /* 0x00000019121b7227 */ /* 0x000fc800078e00ff */
[----:B------:R-:W-:-:S04]  /*1600*/  IMAD.HI.U32 R28, R18, R12, RZ ;  /* 0x0000000c121c7227 */ /* 0x000fc800078e00ff */
[----:B------:R-:W-:-:S04]  /*1610*/  IMAD.HI.U32 R29, R18, R13, RZ ;  /* 0x0000000d121d7227 */ /* 0x000fc800078e00ff */
[----:B------:R-:W-:-:S04]  /*1620*/  IMAD.HI.U32 R26, R18, R14, RZ ;  /* 0x0000000e121a7227 */ /* 0x000fc800078e00ff */
[----:B------:R-:W-:Y:S02]  /*1630*/  IMAD.MOV R27, RZ, RZ, -R27 ;  /* 0x000000ffff1b7224 */ /* 0x000fe400078e0a1b */
[----:B------:R-:W-:Y:S02]  /*1640*/  IMAD.MOV R28, RZ, RZ, -R28 ;  /* 0x000000ffff1c7224 */ /* 0x000fe400078e0a1c */
[----:B------:R-:W-:Y:S02]  /*1650*/  IMAD.MOV R29, RZ, RZ, -R29 ;  /* 0x000000ffff1d7224 */ /* 0x000fe400078e0a1d */
[----:B------:R-:W-:Y:S02]  /*1660*/  IMAD.MOV R26, RZ, RZ, -R26 ;  /* 0x000000ffff1a7224 */ /* 0x000fe400078e0a1a */
[C---:B------:R-:W-:Y:S02]  /*1670*/  IMAD R25, R2.reuse, R27, R25 ;  /* 0x0000001b02197224 */ /* 0x040fe400078e0219 */
[C---:B------:R-:W-:Y:S01]  /*1680*/  IMAD R12, R2.reuse, R28, R12 ;  /* 0x0000001c020c7224 */ /* 0x040fe200078e020c */
[----:B------:R-:W3:Y:S01]  /*1690*/  LDL R27, [R1+0xe50] ;  /* 0x000e5000011b7983 */ /* 0x000ee20000100800 */
[----:B------:R-:W-:-:S02]  /*16a0*/  IMAD R13, R2, R29, R13 ;  /* 0x0000001d020d7224 */ /* 0x000fc400078e020d */
[----:B------:R-:W-:Y:S01]  /*16b0*/  IMAD R14, R2, R26, R14 ;  /* 0x0000001a020e7224 */ /* 0x000fe200078e020e */
[----:B------:R-:W4:Y:S01]  /*16c0*/  LDL R28, [R1+0xe64] ;  /* 0x000e6400011c7983 */ /* 0x000f220000100800 */
[----:B------:R-:W-:-:S03]  /*16d0*/  @!P3 IMAD.IADD R19, R19, 0x1, -R15 ;  /* 0x000000011313b824 */ /* 0x000fc600078e0a0f */
[----:B------:R-:W5:Y:S04]  /*16e0*/  LDL R29, [R1+0xe68] ;  /* 0x000e6800011d7983 */ /* 0x000f680000100800 */
[----:B------:R-:W3:Y:S01]  /*16f0*/  LDL R26, [R1+0xe6c] ;  /* 0x000e6c00011a7983 */ /* 0x000ee20000100800 */
[----:B--2---:R-:W-:-:S03]  /*1700*/  ISETP.GE.AND P3, PT, R4, RZ, PT ;  /* 0x000000ff0400720c */ /* 0x004fc60003f66270 */
[----:B------:R-:W2:Y:S01]  /*1710*/  LDL.LU R4, [R1+0xe90] ;  /* 0x000e900001047983 */ /* 0x000ea20000300800 */
[C---:B------:R-:W-:Y:S02]  /*1720*/  ISETP.GT.U32.AND P1, PT, R15.reuse, R17, PT ;  /* 0x000000110f00720c */ /* 0x040fe40003f24070 */
[----:B------:R-:W-:-:S11]  /*1730*/  ISETP.GT.U32.AND P4, PT, R15, R24, PT ;  /* 0x000000180f00720c */ /* 0x000fd60003f84070 */
[--C-:B------:R-:W-:Y:S02]  /*1740*/  @!P1 IMAD.IADD R17, R17, 0x1, -R15.reuse ;  /* 0x0000000111119824 */ /* 0x100fe400078e0a0f */
[----:B------:R-:W-:-:S03]  /*1750*/  @!P4 IMAD.IADD R24, R24, 0x1, -R15 ;  /* 0x000000011818c824 */ /* 0x000fc600078e0a0f */
[----:B------:R-:W-:-:S13]  /*1760*/  ISETP.GT.U32.AND P4, PT, R15, R17, PT ;  /* 0x000000110f00720c */ /* 0x000fda0003f84070 */
[----:B------:R-:W-:Y:S01]  /*1770*/  @!P4 IMAD.IADD R17, R17, 0x1, -R15 ;  /* 0x000000011111c824 */ /* 0x000fe200078e0a0f */
[C---:B------:R-:W-:Y:S02]  /*1780*/  ISETP.GT.U32.AND P0, PT, R15.reuse, R0, PT ;  /* 0x000000000f00720c */ /* 0x040fe40003f04070 */
[C---:B------:R-:W-:Y:S02]  /*1790*/  ISETP.GT.U32.AND P2, PT, R15.reuse, R11, PT ;  /* 0x0000000b0f00720c */ /* 0x040fe40003f44070 */
[----:B------:R-:W-:-:S09]  /*17a0*/  ISETP.GT.U32.AND P6, PT, R15, R9, PT ;  /* 0x000000090f00720c */ /* 0x000fd20003fc4070 */
[----:B------:R-:W-:Y:S01]  /*17b0*/  @!P0 IMAD.IADD R0, R0, 0x1, -R15 ;  /* 0x0000000100008824 */ /* 0x000fe200078e0a0f */
[----:B------:R-:W-:-:S04]  /*17c0*/  ISETP.GT.U32.AND P0, PT, R15, R10, PT ;  /* 0x0000000a0f00720c */ /* 0x000fc80003f04070 */
[----:B------:R-:W-:Y:S01]  /*17d0*/  ISETP.GT.U32.AND P5, PT, R15, R0, PT ;  /* 0x000000000f00720c */ /* 0x000fe20003fa4070 */
[--C-:B------:R-:W-:Y:S02]  /*17e0*/  @!P2 IMAD.IADD R11, R11, 0x1, -R15.reuse ;  /* 0x000000010b0ba824 */ /* 0x100fe400078e0a0f */
[----:B------:R-:W-:Y:S01]  /*17f0*/  @!P6 IMAD.IADD R9, R9, 0x1, -R15 ;  /* 0x000000010909e824 */ /* 0x000fe200078e0a0f */
[----:B------:R-:W-:-:S05]  /*1800*/  ISETP.GT.U32.AND P1, PT, R15, R7, PT ;  /* 0x000000070f00720c */ /* 0x000fca0003f24070 */
[--C-:B------:R-:W-:Y:S01]  /*1810*/  @!P0 IMAD.IADD R10, R10, 0x1, -R15.reuse ;  /* 0x000000010a0a8824 */ /* 0x100fe200078e0a0f */
[----:B--2---:R-:W-:Y:S02]  /*1820*/  ISETP.GE.AND P4, PT, R4, RZ, PT ;  /* 0x000000ff0400720c */ /* 0x004fe40003f86270 */
[----:B------:R-:W2:Y:S01]  /*1830*/  LDL.LU R4, [R1+0xe8c] ;  /* 0x000e8c0001047983 */ /* 0x000ea20000300800 */
[--C-:B------:R-:W-:Y:S01]  /*1840*/  @!P5 IMAD.IADD R0, R0, 0x1, -R15.reuse ;  /* 0x000000010000d824 */ /* 0x100fe200078e0a0f */
[C---:B------:R-:W-:Y:S02]  /*1850*/  ISETP.GT.U32.AND P0, PT, R15.reuse, R11, PT ;  /* 0x0000000b0f00720c */ /* 0x040fe40003f04070 */
[C---:B------:R-:W-:Y:S02]  /*1860*/  ISETP.GT.U32.AND P2, PT, R15.reuse, R24, PT ;  /* 0x000000180f00720c */ /* 0x040fe40003f44070 */
[C---:B------:R-:W-:Y:S02]  /*1870*/  ISETP.GT.U32.AND P5, PT, R15.reuse, R9, PT ;  /* 0x000000090f00720c */ /* 0x040fe40003fa4070 */
[----:B------:R-:W-:Y:S01]  /*1880*/  ISETP.GT.U32.AND P6, PT, R15, R10, PT ;  /* 0x0000000a0f00720c */ /* 0x000fe20003fc4070 */
[----:B------:R-:W-:-:S06]  /*1890*/  @!P1 IMAD.IADD R7, R7, 0x1, -R15 ;  /* 0x0000000107079824 */ /* 0x000fcc00078e0a0f */
[--C-:B------:R-:W-:Y:S02]  /*18a0*/  @!P0 IMAD.IADD R11, R11, 0x1, -R15.reuse ;  /* 0x000000010b0b8824 */ /* 0x100fe400078e0a0f */
[--C-:B------:R-:W-:Y:S02]  /*18b0*/  @!P2 IMAD.IADD R24, R24, 0x1, -R15.reuse ;  /* 0x000000011818a824 */ /* 0x100fe400078e0a0f */
[--C-:B------:R-:W-:Y:S02]  /*18c0*/  @!P5 IMAD.IADD R9, R9, 0x1, -R15.reuse ;  /* 0x000000010909d824 */ /* 0x100fe400078e0a0f */
[----:B------:R-:W-:Y:S02]  /*18d0*/  @!P6 IMAD.IADD R10, R10, 0x1, -R15 ;  /* 0x000000010a0ae824 */ /* 0x000fe400078e0a0f */
[----:B------:R-:W5:Y:S01]  /*18e0*/  LDL R15, [R1+0xe70] ;  /* 0x000e7000010f7983 */ /* 0x000f620000100800 */
[----:B---3--:R-:W-:Y:S02]  /*18f0*/  ISETP.GE.AND P1, PT, R26, RZ, PT ;  /* 0x000000ff1a00720c */ /* 0x008fe40003f26270 */
[----:B----4-:R-:W-:-:S11]  /*1900*/  ISETP.GE.AND P5, PT, R28, RZ, PT ;  /* 0x000000ff1c00720c */ /* 0x010fd60003fa6270 */
[----:B------:R-:W-:Y:S01]  /*1910*/  @!P1 IMAD.MOV R11, RZ, RZ, -R11 ;  /* 0x000000ffff0b9224 */ /* 0x000fe200078e0a0b */
[----:B------:R-:W-:Y:S02]  /*1920*/  ISETP.GE.AND P1, PT, R27, RZ, PT ;  /* 0x000000ff1b00720c */ /* 0x000fe40003f26270 */
[----:B--2---:R-:W-:Y:S02]  /*1930*/  ISETP.GE.AND P0, PT, R4, RZ, PT ;  /* 0x000000ff0400720c */ /* 0x004fe40003f06270 */
[----:B------:R-:W2:Y:S04]  /*1940*/  LDL.LU R4, [R1+0xe88] ;  /* 0x000e880001047983 */ /* 0x000ea80000300800 */
[----:B------:R-:W3:Y:S04]  /*1950*/  LDL.LU R28, [R1+0xc] ;  /* 0x00000c00011c7983 */ /* 0x000ee80000300800 */
[----:B------:R-:W4:Y:S01]  /*1960*/  LDL.LU R27, [R1+0x8] ;  /* 0x00000800011b7983 */ /* 0x000f220000300800 */
[----:B-----5:R-:W-:-:S13]  /*1970*/  ISETP.GE.AND P6, PT, R15, RZ, PT ;  /* 0x000000ff0f00720c */ /* 0x020fda0003fc6270 */
[----:B------:R-:W-:Y:S01]  /*1980*/  @!P6 IMAD.MOV R17, RZ, RZ, -R17 ;  /* 0x000000ffff11e224 */ /* 0x000fe200078e0a11 */
[----:B------:R-:W-:Y:S01]  /*1990*/  ISETP.GT.U32.AND P6, PT, R2, R3, PT ;  /* 0x000000030200720c */ /* 0x000fe20003fc4070 */
[----:B------:R-:W-:-:S12]  /*19a0*/  @!P0 IMAD.MOV R9, RZ, RZ, -R9 ;  /* 0x000000ffff098224 */ /* 0x000fd800078e0a09 */
[----:B------:R-:W-:-:S05]  /*19b0*/  @!P6 IMAD.IADD R3, R3, 0x1, -R2 ;  /* 0x000000010303e824 */ /* 0x000fca00078e0a02 */
[C---:B------:R-:W-:Y:S01]  /*19c0*/  ISETP.GT.U32.AND P0, PT, R2.reuse, R3, PT ;  /* 0x000000030200720c */ /* 0x040fe20003f04070 */
[----:B------:R-:W-:Y:S01]  /*19d0*/  @!P3 IMAD.MOV R0, RZ, RZ, -R0 ;  /* 0x000000ffff00b224 */ /* 0x000fe200078e0a00 */
[----:B------:R-:W-:Y:S01]  /*19e0*/  ISETP.GE.AND P2, PT, R29, RZ, PT ;  /* 0x000000ff1d00720c */ /* 0x000fe20003f46270 */
[----:B------:R-:W-:Y:S01]  /*19f0*/  @!P4 IMAD.MOV R19, RZ, RZ, -R19 ;  /* 0x000000ffff13c224 */ /* 0x000fe200078e0a13 */
[C---:B------:R-:W-:Y:S02]  /*1a00*/  ISETP.GT.U32.AND P3, PT, R2.reuse, R16, PT ;  /* 0x000000100200720c */ /* 0x040fe40003f64070 */
[----:B------:R-:W-:-:S07]  /*1a10*/  ISETP.GT.U32.AND P4, PT, R2, R6, PT ;  /* 0x000000060200720c */ /* 0x000fce0003f84070 */
[--C-:B------:R-:W-:Y:S01]  /*1a20*/  @!P0 IMAD.IADD R3, R3, 0x1, -R2.reuse ;  /* 0x0000000103038824 */ /* 0x100fe200078e0a02 */
[----:B------:R-:W-:Y:S01]  /*1a30*/  IABS R15, R8 ;  /* 0x00000008000f7213 */ /* 0x000fe20000000000 */
[----:B------:R-:W-:Y:S01]  /*1a40*/  @!P2 IMAD.MOV R7, RZ, RZ, -R7 ;  /* 0x000000ffff07a224 */ /* 0x000fe200078e0a07 */
[----:B------:R-:W-:Y:S01]  /*1a50*/  ISETP.GE.AND P2, PT, R8, RZ, PT ;  /* 0x000000ff0800720c */ /* 0x000fe20003f46270 */
[--C-:B------:R-:W-:Y:S02]  /*1a60*/  @!P3 IMAD.IADD R16, R16, 0x1, -R2.reuse ;  /* 0x000000011010b824 */ /* 0x100fe400078e0a02 */
[----:B------:R-:W-:Y:S02]  /*1a70*/  @!P4 IMAD.IADD R6, R6, 0x1, -R2 ;  /* 0x000000010606c824 */ /* 0x000fe400078e0a02 */
[----:B------:R-:W-:-:S03]  /*1a80*/  @!P5 IMAD.MOV R24, RZ, RZ, -R24 ;  /* 0x000000ffff18d224 */ /* 0x000fc600078e0a18 */
[----:B------:R-:W-:-:S13]  /*1a90*/  ISETP.GT.U32.AND P6, PT, R2, R6, PT ;  /* 0x000000060200720c */ /* 0x000fda0003fc4070 */
[----:B------:R-:W-:Y:S01]  /*1aa0*/  @!P6 IMAD.IADD R6, R6, 0x1, -R2 ;  /* 0x000000010606e824 */ /* 0x000fe200078e0a02 */
[----:B----4-:R-:W-:Y:S02]  /*1ab0*/  ISETP.GE.AND P0, PT, R27, RZ, PT ;  /* 0x000000ff1b00720c */ /* 0x010fe40003f06270 */
[----:B------:R-:W0:Y:S01]  /*1ac0*/  S2R R27, SR_TID.X ;  /* 0x00000000001b7919 */ /* 0x000e220000002100 */
[----:B--2---:R-:W-:Y:S02]  /*1ad0*/  ISETP.NE.AND P3, PT, R4, RZ, PT ;  /* 0x000000ff0400720c */ /* 0x004fe40003f65270 */
[----:B------:R-:W-:Y:S01]  /*1ae0*/  LOP3.LUT R8, RZ, R4, RZ, 0x33, !PT ;  /* 0x00000004ff087212 */ /* 0x000fe200078e33ff */
[----:B------:R-:W-:Y:S02]  /*1af0*/  IMAD.MOV.U32 R4, RZ, RZ, R15 ;  /* 0x000000ffff047224 */ /* 0x000fe400078e000f */
[----:B------:R-:W-:-:S04]  /*1b00*/  IMAD.MOV.U32 R15, RZ, RZ, R10 ;  /* 0x000000ffff0f7224 */ /* 0x000fc800078e000a */
[----:B------:R-:W-:Y:S01]  /*1b10*/  @!P1 IMAD.MOV R15, RZ, RZ, -R15 ;  /* 0x000000ffff0f9224 */ /* 0x000fe200078e0a0f */
[C---:B------:R-:W-:Y:S02]  /*1b20*/  SEL R10, R8.reuse, R0, !P3 ;  /* 0x00000000080a7207 */ /* 0x040fe40005800000 */
[C---:B------:R-:W-:Y:S02]  /*1b30*/  SEL R19, R8.reuse, R19, !P3 ;  /* 0x0000001308137207 */ /* 0x040fe40005800000 */
[C---:B------:R-:W-:Y:S02]  /*1b40*/  SEL R17, R8.reuse, R17, !P3 ;  /* 0x0000001108117207 */ /* 0x040fe40005800000 */
[C---:B------:R-:W-:Y:S02]  /*1b50*/  SEL R11, R8.reuse, R11, !P3 ;  /* 0x0000000b080b7207 */ /* 0x040fe40005800000 */
[C---:B------:R-:W-:Y:S02]  /*1b60*/  SEL R7, R8.reuse, R7, !P3 ;  /* 0x0000000708077207 */ /* 0x040fe40005800000 */
[----:B------:R-:W-:-:S02]  /*1b70*/  SEL R24, R8, R24, !P3 ;  /* 0x0000001808187207 */ /* 0x000fc40005800000 */
[C---:B------:R-:W-:Y:S02]  /*1b80*/  SEL R9, R8.reuse, R9, !P3 ;  /* 0x0000000908097207 */ /* 0x040fe40005800000 */
[----:B------:R-:W-:Y:S02]  /*1b90*/  SEL R8, R8, R15, !P3 ;  /* 0x0000000f08087207 */ /* 0x000fe40005800000 */
[----:B------:R-:W-:Y:S01]  /*1ba0*/  ISETP.GT.U32.AND P3, PT, R2, R12, PT ;  /* 0x0000000c0200720c */ /* 0x000fe20003f64070 */
[----:B------:R-:W-:Y:S02]  /*1bb0*/  IMAD.MOV.U32 R15, RZ, RZ, R6 ;  /* 0x000000ffff0f7224 */ /* 0x000fe400078e0006 */
[----:B0-----:R-:W-:Y:S02]  /*1bc0*/  IMAD.SHL.U32 R26, R27, 0x10, RZ ;  /* 0x000000101b1a7824 */ /* 0x001fe400078e00ff */
[----:B------:R-:W-:Y:S01]  /*1bd0*/  @!P0 IMAD.MOV R15, RZ, RZ, -R15 ;  /* 0x000000ffff0f8224 */ /* 0x000fe200078e0a0f */
[----:B------:R-:W-:-:S07]  /*1be0*/  ISETP.GE.AND P0, PT, R5, RZ, PT ;  /* 0x000000ff0500720c */ /* 0x000fce0003f06270 */
[----:B------:R-:W-:Y:S01]  /*1bf0*/  @!P3 IMAD.IADD R12, R12, 0x1, -R2 ;  /* 0x000000010c0cb824 */ /* 0x000fe200078e0a02 */
[----:B------:R-:W-:Y:S02]  /*1c00*/  ISETP.GE.AND P3, PT, R20, RZ, PT ;  /* 0x000000ff1400720c */ /* 0x000fe40003f66270 */
[----:B------:R-:W2:Y:S04]  /*1c10*/  LDL.LU R20, [R1+0xe84] ;  /* 0x000e840001147983 */ /* 0x000ea80000300800 */
[----:B------:R-:W-:Y:S04]  /*1c20*/  STL [R1+0xe7c], R26 ;  /* 0x000e7c1a01007387 */ /* 0x000fe80000100800 */
[----:B------:R-:W4:Y:S01]  /*1c30*/  LDL.LU R5, [R1+0xe80] ;  /* 0x000e800001057983 */ /* 0x000f220000300800 */
[----:B------:R-:W-:-:S02]  /*1c40*/  ISETP.GT.U32.AND P5, PT, R2, R16, PT ;  /* 0x000000100200720c */ /* 0x000fc40003fa4070 */
[----:B------:R-:W-:Y:S01]  /*1c50*/  ISETP.GT.U32.AND P4, PT, R2, R25, PT ;  /* 0x000000190200720c */ /* 0x000fe20003f84070 */
[----:B------:R-:W-:Y:S01]  /*1c60*/  IMAD.HI.U32 R18, R18, R4, RZ ;  /* 0x0000000412127227 */ /* 0x000fe200078e00ff */
[----:B------:R-:W-:-:S03]  /*1c70*/  ISETP.GT.U32.AND P1, PT, R2, R13, PT ;  /* 0x0000000d0200720c */ /* 0x000fc60003f24070 */
[----:B------:R-:W-:-:S06]  /*1c80*/  IMAD.MOV R18, RZ, RZ, -R18 ;  /* 0x000000ffff127224 */ /* 0x000fcc00078e0a12 */
[--C-:B------:R-:W-:Y:S01]  /*1c90*/  @!P5 IMAD.IADD R16, R16, 0x1, -R2.reuse ;  /* 0x000000011010d824 */ /* 0x100fe200078e0a02 */
[----:B---3--:R-:W-:Y:S02]  /*1ca0*/  ISETP.GE.AND P5, PT, R28, RZ, PT ;  /* 0x000000ff1c00720c */ /* 0x008fe40003fa6270 */
[----:B------:R-:W0:Y:S01]  /*1cb0*/  S2R R28, SR_TID.X ;  /* 0x00000000001c7919 */ /* 0x000e220000002100 */
[----:B------:R-:W-:Y:S01]  /*1cc0*/  @!P4 IMAD.IADD R25, R25, 0x1, -R2 ;  /* 0x000000011919c824 */ /* 0x000fe200078e0a02 */
[C---:B------:R-:W-:Y:S01]  /*1cd0*/  ISETP.GT.U32.AND P4, PT, R2.reuse, R14, PT ;  /* 0x0000000e0200720c */ /* 0x040fe20003f84070 */
[C---:B------:R-:W-:Y:S02]  /*1ce0*/  IMAD R4, R2.reuse, R18, R4 ;  /* 0x0000001202047224 */ /* 0x040fe400078e0204 */
[----:B------:R-:W-:Y:S01]  /*1cf0*/  @!P1 IMAD.IADD R13, R13, 0x1, -R2 ;  /* 0x000000010d0d9824 */ /* 0x000fe200078e0a02 */
[C---:B------:R-:W-:Y:S02]  /*1d00*/  ISETP.GT.U32.AND P6, PT, R2.reuse, R25, PT ;  /* 0x000000190200720c */ /* 0x040fe40003fc4070 */
[----:B------:R-:W-:-:S02]  /*1d10*/  ISETP.GT.U32.AND P1, PT, R2, R4, PT ;  /* 0x000000040200720c */ /* 0x000fc40003f24070 */
[----:B------:R-:W-:Y:S01]  /*1d20*/  SHF.R.S32.HI R0, RZ, 0x2, R27 ;  /* 0x00000002ff007819 */ /* 0x000fe2000001141b */
[----:B------:R-:W-:-:S04]  /*1d30*/  @!P5 IMAD.MOV R16, RZ, RZ, -R16 ;  /* 0x000000ffff10d224 */ /* 0x000fc800078e0a10 */
[--C-:B------:R-:W-:Y:S01]  /*1d40*/  @!P4 IMAD.IADD R14, R14, 0x1, -R2.reuse ;  /* 0x000000010e0ec824 */ /* 0x100fe200078e0a02 */
[C---:B------:R-:W-:Y:S02]  /*1d50*/  ISETP.GT.U32.AND P4, PT, R2.reuse, R12, PT ;  /* 0x0000000c0200720c */ /* 0x040fe40003f84070 */
[C---:B------:R-:W-:Y:S01]  /*1d60*/  ISETP.GT.U32.AND P5, PT, R2.reuse, R13, PT ;  /* 0x0000000d0200720c */ /* 0x040fe20003fa4070 */
[--C-:B------:R-:W-:Y:S01]  /*1d70*/  @!P6 IMAD.IADD R25, R25, 0x1, -R2.reuse ;  /* 0x000000011919e824 */ /* 0x100fe200078e0a02 */
[----:B------:R-:W-:Y:S01]  /*1d80*/  ISETP.GT.U32.AND P6, PT, R2, R14, PT ;  /* 0x0000000e0200720c */ /* 0x000fe20003fc4070 */
[----:B------:R-:W-:Y:S01]  /*1d90*/  @!P1 IMAD.IADD R4, R4, 0x1, -R2 ;  /* 0x0000000104049824 */ /* 0x000fe200078e0a02 */
[----:B------:R-:W-:Y:S01]  /*1da0*/  SGXT R0, R0, 0x1 ;  /* 0x000000010000781a */ /* 0x000fe20000000200 */
[----:B------:R-:W-:-:S03]  /*1db0*/  IMAD.SHL.U32 R18, R27, 0x2, RZ ;  /* 0x000000021b127824 */ /* 0x000fc600078e00ff */
[----:B------:R-:W-:Y:S02]  /*1dc0*/  ISETP.GT.U32.AND P1, PT, R2, R4, PT ;  /* 0x000000040200720c */ /* 0x000fe40003f24070 */
[----:B------:R-:W-:Y:S01]  /*1dd0*/  LOP3.LUT R0, R0, 0x90, RZ, 0xc0, !PT ;  /* 0x0000009000007812 */ /* 0x000fe200078ec0ff */
[----:B------:R-:W-:Y:S01]  /*1de0*/  @!P4 IMAD.IADD R12, R12, 0x1, -R2 ;  /* 0x000000010c0cc824 */ /* 0x000fe200078e0a02 */
[----:B------:R-:W-:Y:S02]  /*1df0*/  LOP3.LUT R6, R26, 0x100, RZ, 0xc0, !PT ;  /* 0x000001001a067812 */ /* 0x000fe400078ec0ff */
[----:B------:R-:W-:Y:S02]  /*1e00*/  LOP3.LUT R0, R0, 0x10, R18, 0x78, !PT ;  /* 0x0000001000007812 */ /* 0x000fe400078e7812 */
[----:B0-----:R-:W-:Y:S01]  /*1e10*/  LOP3.LUT R28, R28, 0x3, RZ, 0xc0, !PT ;  /* 0x000000031c1c7812 */ /* 0x001fe200078ec0ff */
[--C-:B------:R-:W-:Y:S01]  /*1e20*/  @!P5 IMAD.IADD R13, R13, 0x1, -R2.reuse ;  /* 0x000000010d0dd824 */ /* 0x100fe200078e0a02 */
[----:B------:R-:W-:Y:S01]  /*1e30*/  ISETP.GE.AND P4, PT, R23, RZ, PT ;  /* 0x000000ff1700720c */ /* 0x000fe20003f86270 */
[----:B------:R-:W-:Y:S01]  /*1e40*/  @!P6 IMAD.IADD R14, R14, 0x1, -R2 ;  /* 0x000000010e0ee824 */ /* 0x000fe200078e0a02 */
[----:B------:R-:W-:Y:S01]  /*1e50*/  ISETP.GE.AND P5, PT, R22, RZ, PT ;  /* 0x000000ff1600720c */ /* 0x000fe20003fa6270 */
[----:B------:R-:W-:Y:S01]  /*1e60*/  IMAD.SHL.U32 R18, R28, 0x20, RZ ;  /* 0x000000201c127824 */ /* 0x000fe200078e00ff */
[----:B------:R-:W-:-:S02]  /*1e70*/  IADD3 R6, R0, UR4, R6 ;  /* 0x0000000400067c10 */ /* 0x000fc4000fffe006 */
[----:B------:R-:W-:Y:S02]  /*1e80*/  ISETP.GE.AND P6, PT, R21, RZ, PT ;  /* 0x000000ff1500720c */ /* 0x000fe40003fc6270 */
[----:B------:R-:W-:Y:S01]  /*1e90*/  LOP3.LUT R22, R27, 0x1f, RZ, 0xc0, !PT ;  /* 0x0000001f1b167812 */ /* 0x000fe200078ec0ff */
[----:B------:R-:W-:Y:S02]  /*1ea0*/  @!P1 IMAD.IADD R4, R4, 0x1, -R2 ;  /* 0x0000000104049824 */ /* 0x000fe400078e0a02 */
[----:B------:R-:W-:Y:S02]  /*1eb0*/  IMAD.IADD R6, R18, 0x1, R6 ;  /* 0x0000000112067824 */ /* 0x000fe400078e0206 */
[----:B------:R-:W-:Y:S02]  /*1ec0*/  IMAD R2, R22, UR5, RZ ;  /* 0x0000000516027c24 */ /* 0x000fe4000f8e02ff */
[----:B------:R-:W-:Y:S01]  /*1ed0*/  @!P3 IMAD.MOV R3, RZ, RZ, -R3 ;  /* 0x000000ffff03b224 */ /* 0x000fe200078e0a03 */
[----:B------:R0:W-:Y:S01]  /*1ee0*/  STL [R1+0xe58], R6 ;  /* 0x000e580601007387 */ /* 0x0001e20000100800 */
[----:B------:R-:W-:-:S02]  /*1ef0*/  IMAD.MOV.U32 R21, RZ, RZ, R4 ;  /* 0x000000ffff157224 */ /* 0x000fc400078e0004 */
[----:B------:R-:W-:Y:S02]  /*1f00*/  @!P0 IMAD.MOV R25, RZ, RZ, -R25 ;  /* 0x000000ffff198224 */ /* 0x000fe400078e0a19 */
[----:B------:R-:W-:Y:S02]  /*1f10*/  @!P4 IMAD.MOV R12, RZ, RZ, -R12 ;  /* 0x000000ffff0cc224 */ /* 0x000fe400078e0a0c */
[----:B------:R-:W-:Y:S01]  /*1f20*/  @!P2 IMAD.MOV R21, RZ, RZ, -R21 ;  /* 0x000000ffff15a224 */ /* 0x000fe200078e0a15 */
[----:B0-----:R-:W-:Y:S01]  /*1f30*/  IADD3 R6, P3, R2, UR6, RZ ;  /* 0x0000000602067c10 */ /* 0x001fe2000ff7e0ff */
[----:B------:R-:W-:-:S03]  /*1f40*/  ULDC UR6, c[0x0][0x240] ;  /* 0x0000900000067ab9 */ /* 0x000fc60000000800 */
[----:B------:R-:W-:Y:S01]  /*1f50*/  LEA.HI.X.SX32 R2, R2, UR7, 0x1, P3 ;  /* 0x0000000702027c11 */ /* 0x000fe200098f0eff */
[----:B------:R-:W-:Y:S01]  /*1f60*/  ULDC UR7, c[0x0][0x238] ;  /* 0x00008e0000077ab9 */ /* 0x000fe20000000800 */
[----:B--2---:R-:W-:Y:S01]  /*1f70*/  LOP3.LUT R0, R20, R18, RZ, 0xfc, !PT ;  /* 0x0000001214007212 */ /* 0x004fe200078efcff */
[----:B------:R-:W-:Y:S02]  /*1f80*/  IMAD.MOV.U32 R18, RZ, RZ, R13 ;  /* 0x000000ffff127224 */ /* 0x000fe400078e000d */
[----:B------:R-:W-:Y:S01]  /*1f90*/  IMAD.MOV.U32 R20, RZ, RZ, R14 ;  /* 0x000000ffff147224 */ /* 0x000fe200078e000e */
[----:B----4-:R-:W-:Y:S02]  /*1fa0*/  ISETP.NE.AND P1, PT, R5, RZ, PT ;  /* 0x000000ff0500720c */ /* 0x010fe40003f25270 */
[----:B------:R-:W-:Y:S01]  /*1fb0*/  LOP3.LUT R5, RZ, R5, RZ, 0x33, !PT ;  /* 0x00000005ff057212 */ /* 0x000fe200078e33ff */
[----:B------:R-:W-:-:S03]  /*1fc0*/  @!P5 IMAD.MOV R18, RZ, RZ, -R18 ;  /* 0x000000ffff12d224 */ /* 0x000fc600078e0a12 */
[C---:B------:R-:W-:Y:S02]  /*1fd0*/  SEL R16, R5.reuse, R16, !P1 ;  /* 0x0000001005107207 */ /* 0x040fe40004800000 */
[C---:B------:R-:W-:Y:S01]  /*1fe0*/  SEL R15, R5.reuse, R15, !P1 ;  /* 0x0000000f050f7207 */ /* 0x040fe20004800000 */
[----:B------:R-:W-:Y:S01]  /*1ff0*/  @!P6 IMAD.MOV R20, RZ, RZ, -R20 ;  /* 0x000000ffff14e224 */ /* 0x000fe200078e0a14 */
[C---:B------:R-:W-:Y:S01]  /*2000*/  SEL R14, R5.reuse, R3, !P1 ;  /* 0x00000003050e7207 */ /* 0x040fe20004800000 */
[----:B------:R-:W-:Y:S01]  /*2010*/  IMAD R16, R16, UR6, RZ ;  /* 0x0000000610107c24 */ /* 0x000fe2000f8e02ff */
[----:B------:R-:W-:Y:S01]  /*2020*/  SEL R13, R5, R25, !P1 ;  /* 0x00000019050d7207 */ /* 0x000fe20004800000 */
[----:B------:R-:W-:Y:S01]  /*2030*/  IMAD R15, R15, UR6, RZ ;  /* 0x000000060f0f7c24 */ /* 0x000fe2000f8e02ff */
[C---:B------:R-:W-:Y:S02]  /*2040*/  SEL R12, R5.reuse, R12, !P1 ;  /* 0x0000000c050c7207 */ /* 0x040fe40004800000 */
[C---:B------:R-:W-:Y:S01]  /*2050*/  SEL R3, R5.reuse, R18, !P1 ;  /* 0x0000001205037207 */ /* 0x040fe20004800000 */
[----:B------:R-:W-:Y:S01]  /*2060*/  IMAD R14, R14, UR6, RZ ;  /* 0x000000060e0e7c24 */ /* 0x000fe2000f8e02ff */
[----:B------:R-:W-:-:S02]  /*2070*/  SEL R4, R5, R20, !P1 ;  /* 0x0000001405047207 */ /* 0x000fc40004800000 */
[----:B------:R-:W-:Y:S01]  /*2080*/  SEL R21, R5, R21, !P1 ;  /* 0x0000001505157207 */ /* 0x000fe20004800000 */
[----:B------:R-:W-:Y:S01]  /*2090*/  IMAD R13, R13, UR6, RZ ;  /* 0x000000060d0d7c24 */ /* 0x000fe2000f8e02ff */
[-C--:B------:R-:W-:Y:S01]  /*20a0*/  IADD3 R20, P6, R16, R6.reuse, RZ ;  /* 0x0000000610147210 */ /* 0x080fe20007fde0ff */
[----:B------:R-:W-:Y:S01]  /*20b0*/  IMAD R12, R12, UR6, RZ ;  /* 0x000000060c0c7c24 */ /* 0x000fe2000f8e02ff */
[-C--:B------:R-:W-:Y:S01]  /*20c0*/  IADD3 R18, P5, R15, R6.reuse, RZ ;  /* 0x000000060f127210 */ /* 0x080fe20007fbe0ff */
[----:B------:R-:W-:Y:S02]  /*20d0*/  IMAD R5, R3, UR6, RZ ;  /* 0x0000000603057c24 */ /* 0x000fe4000f8e02ff */
[----:B------:R-:W-:Y:S01]  /*20e0*/  IMAD R3, R21, UR6, RZ ;  /* 0x0000000615037c24 */ /* 0x000fe2000f8e02ff */
[----:B------:R-:W-:Y:S01]  /*20f0*/  IADD3 R21, P4, R14, R6, RZ ;  /* 0x000000060e157210 */ /* 0x000fe20007f9e0ff */
[----:B------:R0:W-:Y:S01]  /*2100*/  STL [R1+0xe10], R20 ;  /* 0x000e101401007387 */ /* 0x0001e20000100800 */
[----:B------:R-:W-:Y:S01]  /*2110*/  IMAD R4, R4, UR6, RZ ;  /* 0x0000000604047c24 */ /* 0x000fe2000f8e02ff */
[----:B------:R-:W-:-:S02]  /*2120*/  ULDC UR6, c[0x0][0x234] ;  /* 0x00008d0000067ab9 */ /* 0x000fc40000000800 */
[----:B------:R1:W-:Y:S01]  /*2130*/  STL [R1+0xe18], R18 ;  /* 0x000e181201007387 */ /* 0x0003e20000100800 */
[----:B0-----:R-:W-:-:S03]  /*2140*/  IADD3 R20, P3, R13, R6, RZ ;  /* 0x000000060d147210 */ /* 0x001fc60007f7e0ff */
[----:B------:R0:W-:Y:S01]  /*2150*/  STL [R1+0xe20], R21 ;  /* 0x000e201501007387 */ /* 0x0001e20000100800 */
[----:B-1----:R-:W-:-:S03]  /*2160*/  IADD3 R18, P2, R12, R6, RZ ;  /* 0x000000060c127210 */ /* 0x002fc60007f5e0ff */
[----:B------:R1:W-:Y:S04]  /*2170*/  STL [R1+0xe28], R20 ;  /* 0x000e281401007387 */ /* 0x0003e80000100800 */
[----:B------:R2:W-:Y:S01]  /*2180*/  STL [R1+0xe30], R18 ;  /* 0x000e301201007387 */ /* 0x0005e20000100800 */
[-C--:B0-----:R-:W-:Y:S02]  /*2190*/  IADD3 R21, P1, R5, R6.reuse, RZ ;  /* 0x0000000605157210 */ /* 0x081fe40007f3e0ff */
[----:B-1----:R-:W-:-:S03]  /*21a0*/  IADD3 R20, P0, R4, R6, RZ ;  /* 0x0000000604147210 */ /* 0x002fc60007f1e0ff */
[----:B------:R-:W-:Y:S01]  /*21b0*/  STL [R1+0xe38], R21 ;  /* 0x000e381501007387 */ /* 0x000fe20000100800 */
[----:B--2---:R-:W-:Y:S02]  /*21c0*/  LEA.HI.X.SX32 R18, R16, R2, 0x1, P6 ;  /* 0x0000000210127211 */ /* 0x004fe400030f0eff */
[----:B------:R-:W-:Y:S02]  /*21d0*/  IADD3 R16, P6, R3, R6, RZ ;  /* 0x0000000603107210 */ /* 0x000fe40007fde0ff */
[-C--:B------:R-:W-:Y:S01]  /*21e0*/  LEA.HI.X.SX32 R6, R15, R2.reuse, 0x1, P5 ;  /* 0x000000020f067211 */ /* 0x080fe200028f0eff */
[----:B------:R-:W-:Y:S01]  /*21f0*/  STL [R1+0xe40], R20 ;  /* 0x000e401401007387 */ /* 0x000fe20000100800 */
[----:B------:R-:W-:-:S03]  /*2200*/  LEA.HI.X.SX32 R14, R14, R2, 0x1, P4 ;  /* 0x000000020e0e7211 */ /* 0x000fc600020f0eff */
[----:B------:R-:W-:Y:S01]  /*2210*/  STL [R1+0xe0c], R18 ;  /* 0x000e0c1201007387 */ /* 0x000fe20000100800 */
[----:B------:R-:W-:-:S03]  /*2220*/  LEA.HI.X.SX32 R13, R13, R2, 0x1, P3 ;  /* 0x000000020d0d7211 */ /* 0x000fc600018f0eff */
[----:B------:R-:W-:Y:S01]  /*2230*/  STL [R1+0xe48], R16 ;  /* 0x000e481001007387 */ /* 0x000fe20000100800 */
[----:B------:R-:W-:-:S03]  /*2240*/  LEA.HI.X.SX32 R5, R5, R2, 0x1, P1 ;  /* 0x0000000205057211 */ /* 0x000fc600008f0eff */
[----:B------:R0:W-:Y:S01]  /*2250*/  STL [R1+0xe14], R6 ;  /* 0x000e140601007387 */ /* 0x0001e20000100800 */
[-C--:B------:R-:W-:Y:S01]  /*2260*/  LEA.HI.X.SX32 R4, R4, R2.reuse, 0x1, P0 ;  /* 0x0000000204047211 */ /* 0x080fe200000f0eff */
[----:B------:R-:W-:Y:S02]  /*2270*/  IMAD R10, R10, UR6, RZ ;  /* 0x000000060a0a7c24 */ /* 0x000fe4000f8e02ff */
[----:B------:R-:W-:Y:S01]  /*2280*/  STL [R1+0xe1c], R14 ;  /* 0x000e1c0e01007387 */ /* 0x000fe20000100800 */
[----:B------:R-:W-:Y:S01]  /*2290*/  IMAD R19, R19, UR6, RZ ;  /* 0x0000000613137c24 */ /* 0x000fe2000f8e02ff */
[-C--:B0-----:R-:W-:Y:S02]  /*22a0*/  LEA.HI.X.SX32 R6, R12, R2.reuse, 0x1, P2 ;  /* 0x000000020c067211 */ /* 0x081fe400010f0eff */
[----:B------:R-:W-:Y:S01]  /*22b0*/  STL [R1+0xe24], R13 ;  /* 0x000e240d01007387 */ /* 0x000fe20000100800 */
[----:B------:R-:W-:Y:S01]  /*22c0*/  LEA.HI.X.SX32 R2, R3, R2, 0x1, P6 ;  /* 0x0000000203027211 */ /* 0x000fe200030f0eff */
[----:B------:R-:W-:-:S02]  /*22d0*/  IMAD R17, R17, UR6, RZ ;  /* 0x0000000611117c24 */ /* 0x000fc4000f8e02ff */
[----:B------:R-:W-:Y:S01]  /*22e0*/  STL [R1+0xe2c], R6 ;  /* 0x000e2c0601007387 */ /* 0x000fe20000100800 */
[----:B------:R-:W-:-:S03]  /*22f0*/  IMAD R11, R11, UR6, RZ ;  /* 0x000000060b0b7c24 */ /* 0x000fc6000f8e02ff */
[----:B------:R-:W-:Y:S01]  /*2300*/  STL [R1+0xe34], R5 ;  /* 0x000e340501007387 */ /* 0x000fe20000100800 */
[----:B------:R-:W-:-:S03]  /*2310*/  IMAD R7, R7, UR6, RZ ;  /* 0x0000000607077c24 */ /* 0x000fc6000f8e02ff */
[----:B------:R-:W-:Y:S01]  /*2320*/  STL [R1+0xe3c], R4 ;  /* 0x000e3c0401007387 */ /* 0x000fe20000100800 */
[----:B------:R-:W-:Y:S01]  /*2330*/  IMAD R24, R24, UR6, RZ ;  /* 0x0000000618187c24 */ /* 0x000fe2000f8e02ff */
[----:B------:R-:W-:Y:S02]  /*2340*/  IADD3 R29, P5, R19, UR8, RZ ;  /* 0x00000008131d7c10 */ /* 0x000fe4000ffbe0ff */
[----:B------:R0:W-:Y:S01]  /*2350*/  STL [R1+0xe44], R2 ;  /* 0x000e440201007387 */ /* 0x0001e20000100800 */
[----:B------:R-:W-:Y:S01]  /*2360*/  IMAD R9, R9, UR6, RZ ;  /* 0x0000000609097c24 */ /* 0x000fe2000f8e02ff */
[----:B------:R-:W-:Y:S01]  /*2370*/  IADD3 R28, P4, R17, UR8, RZ ;  /* 0x00000008111c7c10 */ /* 0x000fe2000ff9e0ff */
[----:B------:R-:W-:Y:S01]  /*2380*/  IMAD R8, R8, UR6, RZ ;  /* 0x0000000608087c24 */ /* 0x000fe2000f8e02ff */
[----:B------:R-:W-:Y:S01]  /*2390*/  IADD3 R27, P3, R11, UR8, RZ ;  /* 0x000000080b1b7c10 */ /* 0x000fe2000ff7e0ff */
[----:B------:R-:W-:Y:S01]  /*23a0*/  ULDC UR6, c[0x0][0x238] ;  /* 0x00008e0000067ab9 */ /* 0x000fe20000000800 */
[----:B------:R-:W-:-:S02]  /*23b0*/  IADD3 R26, P2, R7, UR8, RZ ;  /* 0x00000008071a7c10 */ /* 0x000fc4000ff5e0ff */
[----:B0-----:R-:W-:Y:S02]  /*23c0*/  IADD3 R2, P6, R10, UR8, RZ ;  /* 0x000000080a027c10 */ /* 0x001fe4000ffde0ff */
[----:B------:R-:W-:Y:S02]  /*23d0*/  IADD3 R25, P1, R24, UR8, RZ ;  /* 0x0000000818197c10 */ /* 0x000fe4000ff3e0ff */
[----:B------:R-:W-:Y:S01]  /*23e0*/  IADD3 R23, P0, R9, UR8, RZ ;  /* 0x0000000809177c10 */ /* 0x000fe2000ff1e0ff */
[----:B------:R0:W-:Y:S01]  /*23f0*/  STL [R1+0x584], R2 ;  /* 0x0005840201007387 */ /* 0x0001e20000100800 */
[----:B------:R-:W-:-:S03]  /*2400*/  LEA.HI.X.SX32 R22, R10, UR9, 0x1, P6 ;  /* 0x000000090a167c11 */ /* 0x000fc6000b0f0eff */
[----:B------:R-:W-:Y:S01]  /*2410*/  STL [R1+0x58c], R29 ;  /* 0x00058c1d01007387 */ /* 0x000fe20000100800 */
[----:B------:R-:W-:Y:S02]  /*2420*/  IADD3 R21, P6, R8, UR8, RZ ;  /* 0x0000000808157c10 */ /* 0x000fe4000ffde0ff */
[----:B------:R-:W-:Y:S01]  /*2430*/  LEA.HI.X.SX32 R15, R19, UR9, 0x1, P5 ;  /* 0x00000009130f7c11 */ /* 0x000fe2000a8f0eff */
[----:B------:R-:W-:Y:S01]  /*2440*/  STL [R1+0x594], R28 ;  /* 0x0005941c01007387 */ /* 0x000fe20000100800 */
[----:B------:R-:W-:Y:S02]  /*2450*/  LEA.HI.X.SX32 R14, R17, UR9, 0x1, P4 ;  /* 0x00000009110e7c11 */ /* 0x000fe4000a0f0eff */
[----:B------:R-:W-:Y:S01]  /*2460*/  LEA.HI.X.SX32 R13, R11, UR9, 0x1, P3 ;  /* 0x000000090b0d7c11 */ /* 0x000fe200098f0eff */
[----:B------:R-:W-:Y:S01]  /*2470*/  STL [R1+0x59c], R27 ;  /* 0x00059c1b01007387 */ /* 0x000fe20000100800 */
[----:B------:R-:W-:Y:S01]  /*2480*/  LEA.HI.X.SX32 R12, R7, UR9, 0x1, P2 ;  /* 0x00000009070c7c11 */ /* 0x000fe200090f0eff */
[----:B------:R-:W-:-:S02]  /*2490*/  UIMAD UR43, UR6, 0x1f, URZ ;  /* 0x0000001f062b78a4 */ /* 0x000fc4000f8e023f */
[----:B------:R-:W-:Y:S01]  /*24a0*/  STL [R1+0x5a4], R26 ;  /* 0x0005a41a01007387 */ /* 0x000fe20000100800 */
[----:B------:R-:W-:Y:S01]  /*24b0*/  LEA.HI.X.SX32 R6, R24, UR9, 0x1, P1 ;  /* 0x0000000918067c11 */ /* 0x000fe200088f0eff */
[----:B------:R-:W-:Y:S02]  /*24c0*/  UIMAD UR40, UR6, 0x1e, URZ ;  /* 0x0000001e062878a4 */ /* 0x000fe4000f8e023f */
[----:B------:R-:W-:Y:S01]  /*24d0*/  STL [R1+0x5ac], R25 ;  /* 0x0005ac1901007387 */ /* 0x000fe20000100800 */
[----:B------:R-:W-:Y:S01]  /*24e0*/  LEA.HI.X.SX32 R5, R9, UR9, 0x1, P0 ;  /* 0x0000000909057c11 */ /* 0x000fe200080f0eff */
[----:B------:R-:W-:Y:S02]  /*24f0*/  UIMAD UR38, UR6, 0x1d, URZ ;  /* 0x0000001d062678a4 */ /* 0x000fe4000f8e023f */
[----:B------:R-:W-:Y:S01]  /*2500*/  STL [R1+0x5b4], R23 ;  /* 0x0005b41701007387 */ /* 0x000fe20000100800 */
[----:B------:R-:W-:Y:S01]  /*2510*/  LEA.HI.X.SX32 R4, R8, UR9, 0x1, P6 ;  /* 0x0000000908047c11 */ /* 0x000fe2000b0f0eff */
[----:B------:R-:W-:-:S02]  /*2520*/  UIMAD UR37, UR6, 0x1c, URZ ;  /* 0x0000001c062578a4 */ /* 0x000fc4000f8e023f */
[----:B------:R-:W-:Y:S01]  /*2530*/  STL [R1+0x580], R22 ;  /* 0x0005801601007387 */ /* 0x000fe20000100800 */
[----:B0-----:R-:W-:Y:S01]  /*2540*/  IADD3 R2, P5, R29, UR43, RZ ;  /* 0x0000002b1d027c10 */ /* 0x001fe2000ffbe0ff */
[----:B------:R-:W-:Y:S02]  /*2550*/  UIMAD UR36, UR6, 0x1b, URZ ;  /* 0x0000001b062478a4 */ /* 0x000fe4000f8e023f */
[----:B------:R-:W-:Y:S01]  /*2560*/  STL [R1+0x5bc], R21 ;  /* 0x0005bc1501007387 */ /* 0x000fe20000100800 */
[----:B------:R-:W-:Y:S01]  /*2570*/  IADD3 R3, P4, R28, UR43, RZ ;  /* 0x0000002b1c037c10 */ /* 0x000fe2000ff9e0ff */
[----:B------:R-:W-:Y:S02]  /*2580*/  USHF.R.S32.HI UR61, URZ, 0x1f, UR43 ;  /* 0x0000001f3f3d7899 */ /* 0x000fe4000801142b */
[----:B------:R-:W-:Y:S01]  /*2590*/  STL [R1+0x588], R15 ;  /* 0x0005880f01007387 */ /* 0x000fe20000100800 */
[----:B------:R-:W-:Y:S02]  /*25a0*/  USHF.R.S32.HI UR55, URZ, 0x1f, UR40 ;  /* 0x0000001f3f377899 */ /* 0x000fe40008011428 */
[----:B------:R-:W-:Y:S01]  /*25b0*/  USHF.R.S32.HI UR54, URZ, 0x1f, UR38 ;  /* 0x0000001f3f367899 */ /* 0x000fe20008011426 */
[----:B------:R-:W-:Y:S01]  /*25c0*/  STL [R1+0x590], R14 ;  /* 0x0005900e01007387 */ /* 0x000fe20000100800 */
[----:B------:R-:W-:-:S02]  /*25d0*/  UIMAD UR35, UR6, 0x1a, URZ ;  /* 0x0000001a062378a4 */ /* 0x000fc4000f8e023f */
[----:B------:R-:W-:Y:S01]  /*25e0*/  UIMAD UR34, UR6, 0x19, URZ ;  /* 0x00000019062278a4 */ /* 0x000fe2000f8e023f */
[----:B------:R-:W-:Y:S01]  /*25f0*/  STL [R1+0x598], R13 ;  /* 0x0005980d01007387 */ /* 0x000fe20000100800 */
[----:B------:R-:W-:Y:S02]  /*2600*/  UIMAD UR33, UR6, 0x18, URZ ;  /* 0x00000018062178a4 */ /* 0x000fe4000f8e023f */
[----:B------:R-:W-:Y:S01]  /*2610*/  UIMAD UR32, UR6, 0x17, URZ ;  /* 0x00000017062078a4 */ /* 0x000fe2000f8e023f */
[----:B------:R-:W-:Y:S01]  /*2620*/  STL [R1+0x5a0], R12 ;  /* 0x0005a00c01007387 */ /* 0x000fe20000100800 */
[----:B------:R-:W-:Y:S02]  /*2630*/  UIMAD UR31, UR6, 0x16, URZ ;  /* 0x00000016061f78a4 */ /* 0x000fe4000f8e023f */
[----:B------:R-:W-:Y:S01]  /*2640*/  UIMAD UR47, UR6, 0x15, URZ ;  /* 0x00000015062f78a4 */ /* 0x000fe2000f8e023f */
[----:B------:R-:W-:Y:S01]  /*2650*/  STL [R1+0x5a8], R6 ;  /* 0x0005a80601007387 */ /* 0x000fe20000100800 */
[----:B------:R-:W-:-:S02]  /*2660*/  UIMAD UR45, UR6, 0x14, URZ ;  /* 0x00000014062d78a4 */ /* 0x000fc4000f8e023f */
[----:B------:R-:W-:Y:S01]  /*2670*/  UIMAD UR46, UR6, 0x13, URZ ;  /* 0x00000013062e78a4 */ /* 0x000fe2000f8e023f */
[----:B------:R-:W-:Y:S01]  /*2680*/  STL [R1+0x5b0], R5 ;  /* 0x0005b00501007387 */ /* 0x000fe20000100800 */
[----:B------:R-:W-:Y:S02]  /*2690*/  UIMAD UR44, UR6, 0x12, URZ ;  /* 0x00000012062c78a4 */ /* 0x000fe4000f8e023f */
[----:B------:R-:W-:Y:S01]  /*26a0*/  UIMAD UR42, UR6, 0x11, URZ ;  /* 0x00000011062a78a4 */ /* 0x000fe2000f8e023f */
[----:B------:R-:W-:Y:S01]  /*26b0*/  STL [R1+0x5b8], R4 ;  /* 0x0005b80401007387 */ /* 0x000fe20000100800 */
[----:B------:R-:W-:Y:S02]  /*26c0*/  USHF.L.U32 UR41, UR6, 0x4, URZ ;  /* 0x0000000406297899 */ /* 0x000fe4000800063f */
[----:B------:R-:W-:Y:S01]  /*26d0*/  UIMAD UR39, UR6, 0xf, URZ ;  /* 0x0000000f062778a4 */ /* 0x000fe2000f8e023f */
[----:B------:R-:W-:Y:S01]  /*26e0*/  STL [R1+0x5f8], RZ ;  /* 0x0005f8ff01007387 */ /* 0x000fe20000100800 */
[----:B------:R-:W-:-:S02]  /*26f0*/  USHF.L.U32 UR30, UR6, 0x5, URZ ;  /* 0x00000005061e7899 */ /* 0x000fc4000800063f */
[----:B------:R-:W-:Y:S01]  /*2700*/  UIMAD UR7, UR7, 0xd, URZ ;  /* 0x0000000d070778a4 */ /* 0x000fe2000f8e023f */
[----:B------:R-:W-:Y:S01]  /*2710*/  STL [R1+0x1f0], RZ ;  /* 0x0001f0ff01007387 */ /* 0x000fe20000100800 */
[----:B------:R-:W-:Y:S01]  /*2720*/  ULDC UR8, c[0x0][0x238] ;  /* 0x00008e0000087ab9 */ /* 0x000fe20000000800 */
[----:B------:R-:W-:Y:S02]  /*2730*/  ULDC UR9, c[0x0][0x238] ;  /* 0x00008e0000097ab9 */ /* 0x000fe40000000800 */
[----:B------:R-:W-:Y:S04]  /*2740*/  STL [R1+0x1f4], RZ ;  /* 0x0001f4ff01007387 */ /* 0x000fe80000100800 */
        /* <DEDUP_REMOVED lines=110> */
[----:B------:R-:W2:Y:S04]  /*2e30*/  LDL R10, [R1+0x584] ;  /* 0x00058400010a7983 */ /* 0x000ea80000100800 */
        /* <DEDUP_REMOVED lines=15> */
[----:B------:R-:W-:Y:S01]  /*2f30*/  STL [R1+0x2dc], RZ ;  /* 0x0002dcff01007387 */ /* 0x000fe20000100800 */
[----:B------:R-:W-:-:S02]  /*2f40*/  USHF.R.S32.HI UR53, URZ, 0x1f, UR37 ;  /* 0x0000001f3f357899 */ /* 0x000fc40008011425 */
[----:B------:R-:W-:Y:S02]  /*2f50*/  USHF.R.S32.HI UR52, URZ, 0x1f, UR36 ;  /* 0x0000001f3f347899 */ /* 0x000fe40008011424 */
[----:B------:R-:W-:Y:S01]  /*2f60*/  USHF.R.S32.HI UR51, URZ, 0x1f, UR35 ;  /* 0x0000001f3f337899 */ /* 0x000fe20008011423 */
[----:B--2---:R-:W-:-:S05]  /*2f70*/  IADD3 R7, P6, R10, UR43, RZ ;  /* 0x0000002b0a077c10 */ /* 0x004fca000ffde0ff */
[----:B------:R0:W-:Y:S04]  /*2f80*/  STL [R1+0x650], R7 ;  /* 0x0006500701007387 */ /* 0x0001e80000100800 */
[----:B------:R1:W-:Y:S01]  /*2f90*/  STL [R1+0x658], R2 ;  /* 0x0006580201007387 */ /* 0x0003e20000100800 */
[----:B0-----:R-:W-:-:S03]  /*2fa0*/  IADD3 R7, P3, R27, UR43, RZ ;  /* 0x0000002b1b077c10 */ /* 0x001fc6000ff7e0ff */
[----:B------:R0:W-:Y:S01]  /*2fb0*/  STL [R1+0x660], R3 ;  /* 0x0006600301007387 */ /* 0x0001e20000100800 */
[----:B-1----:R-:W-:-:S03]  /*2fc0*/  IADD3 R2, P2, R26, UR43, RZ ;  /* 0x0000002b1a027c10 */ /* 0x002fc6000ff5e0ff */
[----:B------:R1:W-:Y:S04]  /*2fd0*/  STL [R1+0x668], R7 ;  /* 0x0006680701007387 */ /* 0x0003e80000100800 */
[----:B------:R2:W-:Y:S01]  /*2fe0*/  STL [R1+0x670], R2 ;  /* 0x0006700201007387 */ /* 0x0005e20000100800 */
[----:B0-----:R-:W-:Y:S02]  /*2ff0*/  IADD3 R3, P1, R25, UR43, RZ ;  /* 0x0000002b19037c10 */ /* 0x001fe4000ff3e0ff */
[----:B-1----:R-:W-:-:S03]  /*3000*/  IADD3 R7, P0, R23, UR43, RZ ;  /* 0x0000002b17077c10 */ /* 0x002fc6000ff1e0ff */
[----:B------:R0:W-:Y:S01]  /*3010*/  STL [R1+0x678], R3 ;  /* 0x0006780301007387 */ /* 0x0001e20000100800 */
[----:B--2---:R-:W-:-:S03]  /*3020*/  IADD3.X R2, R22, UR61, RZ, P6, !PT ;  /* 0x0000003d16027c10 */ /* 0x004fc6000b7fe4ff */
[----:B------:R1:W-:Y:S04]  /*3030*/  STL [R1+0x680], R7 ;  /* 0x0006800701007387 */ /* 0x0003e80000100800 */
[----:B------:R2:W-:Y:S01]  /*3040*/  STL [R1+0x64c], R2 ;  /* 0x00064c0201007387 */ /* 0x0005e20000100800 */
[----:B0-----:R-:W-:Y:S02]  /*3050*/  IADD3 R3, P6, R21, UR43, RZ ;  /* 0x0000002b15037c10 */ /* 0x001fe4000ffde0ff */
[----:B-1----:R-:W-:Y:S02]  /*3060*/  IADD3.X R7, R14, UR61, RZ, P4, !PT ;  /* 0x0000003d0e077c10 */ /* 0x002fe4000a7fe4ff */
[----:B--2---:R-:W-:Y:S01]  /*3070*/  IADD3.X R2, R15, UR61, RZ, P5, !PT ;  /* 0x0000003d0f027c10 */ /* 0x004fe2000affe4ff */
[----:B------:R0:W-:Y:S04]  /*3080*/  STL [R1+0x688], R3 ;  /* 0x0006880301007387 */ /* 0x0001e80000100800 */
[----:B------:R1:W-:Y:S01]  /*3090*/  STL [R1+0x654], R2 ;  /* 0x0006540201007387 */ /* 0x0003e20000100800 */
[----:B0-----:R-:W-:-:S03]  /*30a0*/  IADD3.X R3, R13, UR61, RZ, P3, !PT ;  /* 0x0000003d0d037c10 */ /* 0x001fc60009ffe4ff */
[----:B------:R0:W-:Y:S01]  /*30b0*/  STL [R1+0x65c], R7 ;  /* 0x00065c0701007387 */ /* 0x0001e20000100800 */
[----:B-1----:R-:W-:-:S03]  /*30c0*/  IADD3.X R2, R12, UR61, RZ, P2, !PT ;  /* 0x0000003d0c027c10 */ /* 0x002fc600097fe4ff */
[----:B------:R1:W-:Y:S04]  /*30d0*/  STL [R1+0x664], R3 ;  /* 0x0006640301007387 */ /* 0x0003e80000100800 */
[----:B------:R2:W-:Y:S01]  /*30e0*/  STL [R1+0x66c], R2 ;  /* 0x00066c0201007387 */ /* 0x0005e20000100800 */
[----:B0-----:R-:W-:Y:S02]  /*30f0*/  IADD3.X R7, R6, UR61, RZ, P1, !PT ;  /* 0x0000003d06077c10 */ /* 0x001fe40008ffe4ff */
[----:B-1----:R-:W-:-:S03]  /*3100*/  IADD3.X R3, R5, UR61, RZ, P0, !PT ;  /* 0x0000003d05037c10 */ /* 0x002fc600087fe4ff */
[----:B------:R0:W-:Y:S01]  /*3110*/  STL [R1+0x674], R7 ;  /* 0x0006740701007387 */ /* 0x0001e20000100800 */
[----:B--2---:R-:W-:-:S03]  /*3120*/  IADD3.X R2, R4, UR61, RZ, P6, !PT ;  /* 0x0000003d04027c10 */ /* 0x004fc6000b7fe4ff */
[----:B------:R1:W-:Y:S04]  /*3130*/  STL [R1+0x67c], R3 ;  /* 0x00067c0301007387 */ /* 0x0003e80000100800 */
[----:B------:R2:W-:Y:S01]  /*3140*/  STL [R1+0x684], R2 ;  /* 0x0006840201007387 */ /* 0x0005e20000100800 */
[----:B0-----:R-:W-:Y:S02]  /*3150*/  IADD3 R7, P6, R10, UR40, RZ ;  /* 0x000000280a077c10 */ /* 0x001fe4000ffde0ff */
[----:B-1----:R-:W-:Y:S02]  /*3160*/  IADD3 R3, P4, R28, UR40, RZ ;  /* 0x000000281c037c10 */ /* 0x002fe4000ff9e0ff */
[----:B--2---:R-:W-:Y:S01]  /*3170*/  IADD3 R2, P5, R29, UR40, RZ ;  /* 0x000000281d027c10 */ /* 0x004fe2000ffbe0ff */
        /* <DEDUP_REMOVED lines=145> */
[----:B------:R1:W-:Y:S04]  /*3a90*/  STL [R1+0x794], R2 ;  /* 0x0007940201007387 */ /* 0x0003e80000100800 */
[----:B------:R2:W-:Y:S01]  /*3aa0*/  STL [R1+0x79c], R7 ;  /* 0x00079c0701007387 */ /* 0x0005e20000100800 */
[----:B0-----:R-:W-:-:S02]  /*3ab0*/  IADD3.X R3, R13, UR51, RZ, P3, !PT ;  /* 0x000000330d037c10 */ /* 0x001fc40009ffe4ff */
[----:B-1----:R-:W-:-:S03]  /*3ac0*/  IADD3.X R2, R12, UR51, RZ, P2, !PT ;  /* 0x000000330c027c10 */ /* 0x002fc600097fe4ff */
[----:B------:R0:W-:Y:S01]  /*3ad0*/  STL [R1+0x7a4], R3 ;  /* 0x0007a40301007387 */ /* 0x0001e20000100800 */
[----:B--2---:R-:W-:-:S03]  /*3ae0*/  IADD3.X R7, R6, UR51, RZ, P1, !PT ;  /* 0x0000003306077c10 */ /* 0x004fc60008ffe4ff */
[----:B------:R1:W-:Y:S04]  /*3af0*/  STL [R1+0x7ac], R2 ;  /* 0x0007ac0201007387 */ /* 0x0003e80000100800 */
[----:B------:R2:W-:Y:S01]  /*3b00*/  STL [R1+0x7b4], R7 ;  /* 0x0007b40701007387 */ /* 0x0005e20000100800 */
[----:B0-----:R-:W-:Y:S02]  /*3b10*/  IADD3.X R3, R5, UR51, RZ, P0, !PT ;  /* 0x0000003305037c10 */ /* 0x001fe400087fe4ff */
[----:B-1----:R-:W-:-:S03]  /*3b20*/  IADD3.X R2, R4, UR51, RZ, P6, !PT ;  /* 0x0000003304027c10 */ /* 0x002fc6000b7fe4ff */
[----:B------:R0:W-:Y:S01]  /*3b30*/  STL [R1+0x7bc], R3 ;  /* 0x0007bc0301007387 */ /* 0x0001e20000100800 */
[----:B--2---:R-:W-:-:S03]  /*3b40*/  IADD3 R7, P6, R10, UR34, RZ ;  /* 0x000000220a077c10 */ /* 0x004fc6000ffde0ff */
[----:B------:R1:W-:Y:S04]  /*3b50*/  STL [R1+0x7c4], R2 ;  /* 0x0007c40201007387 */ /* 0x0003e80000100800 */
[----:B------:R2:W-:Y:S01]  /*3b60*/  STL [R1+0x7d0], R7 ;  /* 0x0007d00701007387 */ /* 0x0005e20000100800 */
[----:B0-----:R-:W-:Y:S02]  /*3b70*/  IADD3 R3, P5, R29, UR34, RZ ;  /* 0x000000221d037c10 */ /* 0x001fe4000ffbe0ff */
[----:B-1----:R-:W-:-:S03]  /*3b80*/  IADD3 R2, P4, R28, UR34, RZ ;  /* 0x000000221c027c10 */ /* 0x002fc6000ff9e0ff */
[----:B------:R0:W-:Y:S01]  /*3b90*/  STL [R1+0x7d8], R3 ;  /* 0x0007d80301007387 */ /* 0x0001e20000100800 */
[----:B--2---:R-:W-:-:S03]  /*3ba0*/  IADD3 R7, P3, R27, UR34, RZ ;  /* 0x000000221b077c10 */ /* 0x004fc6000ff7e0ff */
[----:B------:R1:W-:Y:S04]  /*3bb0*/  STL [R1+0x7e0], R2 ;  /* 0x0007e00201007387 */ /* 0x0003e80000100800 */
[----:B------:R2:W-:Y:S04]  /*3bc0*/  STL [R1+0x7e8], R7 ;  /* 0x0007e80701007387 */ /* 0x0005e80000100800 */
[----:B------:R-:W3:Y:S01]  /*3bd0*/  LDL.LU R18, [R1+0x10] ;  /* 0x0000100001127983 */ /* 0x000ee20000300800 */
[----:B0-----:R-:W-:Y:S01]  /*3be0*/  IADD3 R3, P2, R26, UR34, RZ ;  /* 0x000000221a037c10 */ /* 0x001fe2000ff5e0ff */
[----:B------:R-:W-:-:S02]  /*3bf0*/  USHF.R.S32.HI UR50, URZ, 0x1f, UR34 ;  /* 0x0000001f3f327899 */ /* 0x000fc40008011422 */
[----:B-1----:R-:W-:Y:S02]  /*3c00*/  IADD3 R2, P1, R25, UR34, RZ ;  /* 0x0000002219027c10 */ /* 0x002fe4000ff3e0ff */
[----:B------:R-:W-:Y:S01]  /*3c10*/  STL [R1+0x7f0], R3 ;  /* 0x0007f00301007387 */ /* 0x000fe20000100800 */
[----:B--2---:R-:W-:-:S03]  /*3c20*/  IADD3 R7, P0, R23, UR34, RZ ;  /* 0x0000002217077c10 */ /* 0x004fc6000ff1e0ff */
[----:B------:R0:W-:Y:S04]  /*3c30*/  STL [R1+0x7f8], R2 ;  /* 0x0007f80201007387 */ /* 0x0001e80000100800 */
[----:B------:R1:W-:Y:S01]  /*3c40*/  STL [R1+0x800], R7 ;  /* 0x0008000701007387 */ /* 0x0003e20000100800 */
[----:B0-----:R-:W-:Y:S02]  /*3c50*/  IADD3.X R2, R22, UR50, RZ, P6, !PT ;  /* 0x0000003216027c10 */ /* 0x001fe4000b7fe4ff */
[----:B------:R-:W-:-:S03]  /*3c60*/  IADD3 R3, P6, R21, UR34, RZ ;  /* 0x0000002215037c10 */ /* 0x000fc6000ffde0ff */
[----:B------:R0:W-:Y:S01]  /*3c70*/  STL [R1+0x7cc], R2 ;  /* 0x0007cc0201007387 */ /* 0x0001e20000100800 */
[----:B-1----:R-:W-:-:S03]  /*3c80*/  IADD3.X R7, R14, UR50, RZ, P4, !PT ;  /* 0x000000320e077c10 */ /* 0x002fc6000a7fe4ff */
[----:B------:R1:W-:Y:S01]  /*3c90*/  STL [R1+0x808], R3 ;  /* 0x0008080301007387 */ /* 0x0003e20000100800 */
[----:B0-----:R-:W-:Y:S02]  /*3ca0*/  IADD3.X R2, R15, UR50, RZ, P5, !PT ;  /* 0x000000320f027c10 */ /* 0x001fe4000affe4ff */
[----:B-1----:R-:W-:-:S03]  /*3cb0*/  IADD3.X R3, R13, UR50, RZ, P3, !PT ;  /* 0x000000320d037c10 */ /* 0x002fc60009ffe4ff */
[----:B------:R0:W-:Y:S04]  /*3cc0*/  STL [R1+0x7d4], R2 ;  /* 0x0007d40201007387 */ /* 0x0001e80000100800 */
[----:B------:R1:W-:Y:S01]  /*3cd0*/  STL [R1+0x7dc], R7 ;  /* 0x0007dc0701007387 */ /* 0x0003e20000100800 */
[----:B0-----:R-:W-:-:S03]  /*3ce0*/  IADD3.X R2, R12, UR50, RZ, P2, !PT ;  /* 0x000000320c027c10 */ /* 0x001fc600097fe4ff */
[----:B------:R0:W-:Y:S01]  /*3cf0*/  STL [R1+0x7e4], R3 ;  /* 0x0007e40301007387 */ /* 0x0001e20000100800 */
[----:B-1----:R-:W-:-:S03]  /*3d00*/  IADD3.X R7, R6, UR50, RZ, P1, !PT ;  /* 0x0000003206077c10 */ /* 0x002fc60008ffe4ff */
[----:B------:R1:W-:Y:S01]  /*3d10*/  STL [R1+0x7ec], R2 ;  /* 0x0007ec0201007387 */ /* 0x0003e20000100800 */
[----:B0-----:R-:W-:-:S03]  /*3d20*/  IADD3.X R3, R5, UR50, RZ, P0, !PT ;  /* 0x0000003205037c10 */ /* 0x001fc600087fe4ff */
[----:B------:R0:W-:Y:S01]  /*3d30*/  STL [R1+0x7f4], R7 ;  /* 0x0007f40701007387 */ /* 0x0001e20000100800 */
[----:B-1----:R-:W-:-:S03]  /*3d40*/  IADD3.X R2, R4, UR50, RZ, P6, !PT ;  /* 0x0000003204027c10 */ /* 0x002fc6000b7fe4ff */
[----:B------:R1:W-:Y:S04]  /*3d50*/  STL [R1+0x7fc], R3 ;  /* 0x0007fc0301007387 */ /* 0x0003e80000100800 */
[----:B------:R2:W-:Y:S01]  /*3d60*/  STL [R1+0x804], R2 ;  /* 0x0008040201007387 */ /* 0x0005e20000100800 */
[----:B0-----:R-:W-:Y:S01]  /*3d70*/  IADD3 R7, P6, R10, UR33, RZ ;  /* 0x000000210a077c10 */ /* 0x001fe2000ffde0ff */
[----:B------:R-:W-:Y:S02]  /*3d80*/  USHF.R.S32.HI UR49, URZ, 0x1f, UR33 ;  /* 0x0000001f3f317899 */ /* 0x000fe40008011421 */
        /* <DEDUP_REMOVED lines=16> */
[----:B-1----:R-:W-:-:S03]  /*3e90*/  IADD3.X R7, R14, UR49, RZ, P4, !PT ;  /* 0x000000310e077c10 */ /* 0x002fc6000a7fe4ff */
[----:B------:R0:W-:Y:S01]  /*3ea0*/  STL [R1+0x848], R3 ;  /* 0x0008480301007387 */ /* 0x0001e20000100800 */
[----:B--2---:R-:W-:-:S05]  /*3eb0*/  IADD3.X R2, R15, UR49, RZ, P5, !PT ;  /* 0x000000310f027c10 */ /* 0x004fca000affe4ff */
        /* <DEDUP_REMOVED lines=8> */
[----:B------:R1:W-:Y:S01]  /*3f40*/  STL [R1+0x834], R7 ;  /* 0x0008340701007387 */ /* 0x0003e20000100800 */
[----:B0-----:R-:W-:-:S03]  /*3f50*/  IADD3.X R2, R4, UR49, RZ, P6, !PT ;  /* 0x0000003104027c10 */ /* 0x001fc6000b7fe4ff */
[----:B------:R-:W-:Y:S04]  /*3f60*/  STL [R1+0x83c], R3 ;  /* 0x00083c0301007387 */ /* 0x000fe80000100800 */
[----:B------:R0:W-:Y:S01]  /*3f70*/  STL [R1+0x844], R2 ;  /* 0x0008440201007387 */ /* 0x0001e20000100800 */
[----:B-1----:R-:W-:Y:S01]  /*3f80*/  IADD3 R7, P6, R10, UR32, RZ ;  /* 0x000000200a077c10 */ /* 0x002fe2000ffde0ff */
[----:B------:R-:W-:Y:S02]  /*3f90*/  USHF.R.S32.HI UR48, URZ, 0x1f, UR32 ;  /* 0x0000001f3f307899 */ /* 0x000fe40008011420 */
[----:B0-----:R-:W-:Y:S01]  /*3fa0*/  IADD3 R2, P5, R29, UR32, RZ ;  /* 0x000000201d027c10 */ /* 0x001fe2000ffbe0ff */
[----:B------:R-:W-:Y:S02]  /*3fb0*/  USHF.R.S32.HI UR60, URZ, 0x1f, UR31 ;  /* 0x0000001f3f3c7899 */ /* 0x000fe4000801141f */
[----:B------:R-:W-:-:S02]  /*3fc0*/  USHF.R.S32.HI UR59, URZ, 0x1f, UR47 ;  /* 0x0000001f3f3b7899 */ /* 0x000fc4000801142f */
[----:B------:R-:W-:Y:S01]  /*3fd0*/  USHF.R.S32.HI UR58, URZ, 0x1f, UR45 ;  /* 0x0000001f3f3a7899 */ /* 0x000fe2000801142d */
[----:B---3--:R-:W-:-:S05]  /*3fe0*/  SHF.R.S32.HI R3, RZ, 0x5, R18 ;  /* 0x00000005ff037819 */ /* 0x008fca0000011412 */
[----:B------:R0:W-:Y:S04]  /*3ff0*/  STL [R1+0xe54], R3 ;  /* 0x000e540301007387 */ /* 0x0001e80000100800 */
[----:B------:R1:W-:Y:S04]  /*4000*/  STL [R1+0x850], R7 ;  /* 0x0008500701007387 */ /* 0x0003e80000100800 */
[----:B------:R2:W-:Y:S01]  /*4010*/  STL [R1+0x858], R2 ;  /* 0x0008580201007387 */ /* 0x0005e20000100800 */
[----:B0-----:R-:W-:Y:S02]  /*4020*/  IADD3 R3, P4, R28, UR32, RZ ;  /* 0x000000201c037c10 */ /* 0x001fe4000ff9e0ff */
[----:B-1----:R-:W-:-:S03]  /*4030*/  IADD3 R7, P3, R27, UR32, RZ ;  /* 0x000000201b077c10 */ /* 0x002fc6000ff7e0ff */
[----:B------:R0:W-:Y:S01]  /*4040*/  STL [R1+0x860], R3 ;  /* 0x0008600301007387 */ /* 0x0001e20000100800 */
[----:B--2---:R-:W-:-:S03]  /*4050*/  IADD3 R2, P2, R26, UR32, RZ ;  /* 0x000000201a027c10 */ /* 0x004fc6000ff5e0ff */
        /* <DEDUP_REMOVED lines=22> */
[----:B------:R-:W-:Y:S01]  /*41c0*/  STL [R1+0x87c], R3 ;  /* 0x00087c0301007387 */ /* 0x000fe20000100800 */
[----:B--2---:R-:W-:-:S03]  /*41d0*/  IADD3 R7, P6, R10, UR31, RZ ;  /* 0x0000001f0a077c10 */ /* 0x004fc6000ffde0ff */
[----:B------:R-:W-:Y:S01]  /*41e0*/  STL [R1+0x884], R2 ;  /* 0x0008840201007387 */ /* 0x000fe20000100800 */
[----:B------:R-:W-:Y:S02]  /*41f0*/  IADD3 R9, P5, R29, UR31, RZ ;  /* 0x0000001f1d097c10 */ /* 0x000fe4000ffbe0ff */
[----:B------:R-:W-:Y:S01]  /*4200*/  IADD3 R8, P4, R28, UR31, RZ ;  /* 0x0000001f1c087c10 */ /* 0x000fe2000ff9e0ff */
[----:B------:R0:W-:Y:S04]  /*4210*/  STL [R1+0x890], R7 ;  /* 0x0008900701007387 */ /* 0x0001e80000100800 */
[----:B------:R1:W-:Y:S01]  /*4220*/  STL [R1+0x898], R9 ;  /* 0x0008980901007387 */ /* 0x0003e20000100800 */
[----:B0-----:R-:W-:-:S03]  /*4230*/  IADD3 R7, P3, R27, UR31, RZ ;  /* 0x0000001f1b077c10 */ /* 0x001fc6000ff7e0ff */
[----:B------:R0:W-:Y:S01]  /*4240*/  STL [R1+0x8a0], R8 ;  /* 0x0008a00801007387 */ /* 0x0001e20000100800 */
[----:B-1----:R-:W-:-:S03]  /*4250*/  IADD3 R9, P2, R26, UR31, RZ ;  /* 0x0000001f1a097c10 */ /* 0x002fc6000ff5e0ff */
[----:B------:R1:W-:Y:S01]  /*4260*/  STL [R1+0x8a8], R7 ;  /* 0x0008a80701007387 */ /* 0x0003e20000100800 */
[----:B0-----:R-:W-:-:S03]  /*4270*/  IADD3 R8, P1, R25, UR31, RZ ;  /* 0x0000001f19087c10 */ /* 0x001fc6000ff3e0ff */
[----:B------:R0:W-:Y:S01]  /*4280*/  STL [R1+0x8b0], R9 ;  /* 0x0008b00901007387 */ /* 0x0001e20000100800 */
[----:B-1----:R-:W-:-:S03]  /*4290*/  IADD3 R7, P0, R23, UR31, RZ ;  /* 0x0000001f17077c10 */ /* 0x002fc6000ff1e0ff */
[----:B------:R1:W-:Y:S04]  /*42a0*/  STL [R1+0x8b8], R8 ;  /* 0x0008b80801007387 */ /* 0x0003e80000100800 */
[----:B------:R2:W-:Y:S01]  /*42b0*/  STL [R1+0x8c0], R7 ;  /* 0x0008c00701007387 */ /* 0x0005e20000100800 */
[----:B0-----:R-:W-:Y:S02]  /*42c0*/  IADD3.X R9, R22, UR60, RZ, P6, !PT ;  /* 0x0000003c16097c10 */ /* 0x001fe4000b7fe4ff */
        /* <DEDUP_REMOVED lines=8> */
[----:B--2---:R-:W-:-:S03]  /*4350*/  IADD3 R7, P4, R29, UR47, RZ ;  /* 0x0000002f1d077c10 */ /* 0x004fc6000ff9e0ff */
        /* <DEDUP_REMOVED lines=77> */
[----:B--2---:R-:W-:Y:S01]  /*4830*/  IADD3.X R7, R5, UR58, RZ, P5, !PT ;  /* 0x0000003a05077c10 */ /* 0x004fe2000affe4ff */
[----:B------:R-:W-:Y:S02]  /*4840*/  USHF.R.S32.HI UR57, URZ, 0x1f, UR46 ;  /* 0x0000001f3f397899 */ /* 0x000fe4000801142e */
        /* <DEDUP_REMOVED lines=30> */
[----:B------:R1:W-:Y:S01]  /*4a30*/  STL [R1+0x974], R8 ;  /* 0x0009740801007387 */ /* 0x0003e20000100800 */
[----:B------:R-:W-:-:S03]  /*4a40*/  USHF.R.S32.HI UR56, URZ, 0x1f, UR44 ;  /* 0x0000001f3f387899 */ /* 0x000fc6000801142c */
        /* <DEDUP_REMOVED lines=29> */
[----:B------:R1:W-:Y:S01]  /*4c20*/  STL [R1+0x9e8], R8 ;  /* 0x0009e80801007387 */ /* 0x0003e20000100800 */
[----:B------:R-:W-:-:S03]  /*4c30*/  USHF.R.S32.HI UR43, URZ, 0x1f, UR42 ;  /* 0x0000001f3f2b7899 */ /* 0x000fc6000801142a */
        /* <DEDUP_REMOVED lines=73> */
[----:B------:R1:W-:Y:S01]  /*50d0*/  STL [R1+0xa78], R8 ;  /* 0x000a780801007387 */ /* 0x0003e20000100800 */
[----:B------:R-:W-:-:S03]  /*50e0*/  UIMAD UR6, UR6, 0xe, URZ ;  /* 0x0000000e060678a4 */ /* 0x000fc6000f8e023f */
        /* <DEDUP_REMOVED lines=66> */
[----:B--2---:R-:W-:Y:S01]  /*5510*/  IADD3 R7, P5, R23, UR7, RZ ;  /* 0x0000000717077c10 */ /* 0x004fe2000ffbe0ff */
[----:B------:R-:W-:Y:S02]  /*5520*/  UIMAD UR8, UR8, 0xc, URZ ;  /* 0x0000000c080878a4 */ /* 0x000fe4000f8e023f */
        /* <DEDUP_REMOVED lines=63> */
[----:B------:R1:W-:Y:S01]  /*5920*/  STL [R1+0xb3c], R8 ;  /* 0x000b3c0801007387 */ /* 0x0003e20000100800 */
[----:B------:R-:W-:-:S03]  /*5930*/  UIMAD UR10, UR10, 0xa, URZ ;  /* 0x0000000a0a0a78a4 */ /* 0x000fc6000f8e023f */
        /* <DEDUP_REMOVED lines=69> */
[----:B------:R-:W-:-:S03]  /*5d90*/  USHF.L.U32 UR12, UR12, 0x3, URZ ;  /* 0x000000030c0c7899 */ /* 0x000fc6000800063f */
        /* <DEDUP_REMOVED lines=133> */
[----:B------:R-:W-:-:S03]  /*65f0*/  USHF.L.U32 UR16, UR16, 0x2, URZ ;  /* 0x0000000210107899 */ /* 0x000fc6000800063f */
        /* <DEDUP_REMOVED lines=144> */
[----:B------:R-:W-:-:S03]  /*6f00*/  IADD3.X R6, R6, UR19, RZ, P1, !PT ;  /* 0x0000001306067c10 */ /* 0x000fc60008ffe4ff */
[----:B------:R2:W-:Y:S01]  /*6f10*/  STL [R1+0xdd4], R7 ;  /* 0x000dd40701007387 */ /* 0x0005e20000100800 */
[----:B0-----:R-:W-:Y:S02]  /*6f20*/  IADD3.X R9, R14, UR19, RZ, P4, !PT ;  /* 0x000000130e097c10 */ /* 0x001fe4000a7fe4ff */
[----:B-1----:R-:W-:-:S03]  /*6f30*/  IADD3.X R8, R13, UR19, RZ, P3, !PT ;  /* 0x000000130d087c10 */ /* 0x002fc60009ffe4ff */
[----:B------:R0:W-:Y:S01]  /*6f40*/  STL [R1+0xddc], R9 ;  /* 0x000ddc0901007387 */ /* 0x0001e20000100800 */
[----:B------:R-:W-:Y:S02]  /*6f50*/  IADD3.X R4, R4, UR19, RZ, P6, !PT ;  /* 0x0000001304047c10 */ /* 0x000fe4000b7fe4ff */
[----:B--2---:R-:W-:Y:S01]  /*6f60*/  IADD3.X R7, R12, UR19, RZ, P2, !PT ;  /* 0x000000130c077c10 */ /* 0x004fe200097fe4ff */
[----:B------:R0:W-:Y:S01]  /*6f70*/  STL [R1+0xde4], R8 ;  /* 0x000de40801007387 */ /* 0x0001e20000100800 */
[----:B------:R-:W-:-:S03]  /*6f80*/  IADD3.X R5, R5, UR19, RZ, P0, !PT ;  /* 0x0000001305057c10 */ /* 0x000fc600087fe4ff */
[----:B------:R0:W-:Y:S04]  /*6f90*/  STL [R1+0xdec], R7 ;  /* 0x000dec0701007387 */ /* 0x0001e80000100800 */
[----:B------:R0:W-:Y:S04]  /*6fa0*/  STL [R1+0xdf4], R6 ;  /* 0x000df40601007387 */ /* 0x0001e80000100800 */
[----:B------:R0:W-:Y:S04]  /*6fb0*/  STL [R1+0xe04], R4 ;  /* 0x000e040401007387 */ /* 0x0001e80000100800 */
[----:B------:R0:W-:Y:S01]  /*6fc0*/  STL [R1+0xdfc], R5 ;  /* 0x000dfc0501007387 */ /* 0x0001e20000100800 */
[----:B------:R-:W-:Y:S01]  /*6fd0*/  USHF.L.U32 UR5, UR5, 0x5, URZ ;  /* 0x0000000505057899 */ /* 0x000fe2000800063f */
[----:B------:R-:W-:-:S02]  /*6fe0*/  LOP3.LUT R20, R0, 0x10, RZ, 0x3c, !PT ;  /* 0x0000001000147812 */ /* 0x000fc400078e3cff */
[C---:B------:R-:W-:Y:S02]  /*6ff0*/  LOP3.LUT R19, R0.reuse, 0x20, RZ, 0x3c, !PT ;  /* 0x0000002000137812 */ /* 0x040fe400078e3cff */
[C---:B------:R-:W-:Y:S02]  /*7000*/  LOP3.LUT R18, R0.reuse, 0x30, RZ, 0x3c, !PT ;  /* 0x0000003000127812 */ /* 0x040fe400078e3cff */
[C---:B------:R-:W-:Y:S02]  /*7010*/  LOP3.LUT R17, R0.reuse, 0x40, RZ, 0x3c, !PT ;  /* 0x0000004000117812 */ /* 0x040fe400078e3cff */
[C---:B------:R-:W-:Y:S02]  /*7020*/  LOP3.LUT R16, R0.reuse, 0x50, RZ, 0x3c, !PT ;  /* 0x0000005000107812 */ /* 0x040fe400078e3cff */
[C---:B------:R-:W-:Y:S02]  /*7030*/  LOP3.LUT R3, R0.reuse, 0x60, RZ, 0x3c, !PT ;  /* 0x0000006000037812 */ /* 0x040fe400078e3cff */
[----:B------:R-:W-:Y:S01]  /*7040*/  LOP3.LUT R2, R0, 0x70, RZ, 0x3c, !PT ;  /* 0x0000007000027812 */ /* 0x000fe200078e3cff */
[----:B------:R-:W-:-:S02]  /*7050*/  USHF.R.S32.HI UR32, URZ, 0x1f, UR30 ;  /* 0x0000001f3f207899 */ /* 0x000fc4000801141e */
[----:B0-----:R-:W-:-:S12]  /*7060*/  USHF.R.S32.HI UR48, URZ, 0x1f, UR5 ;  /* 0x0000001f3f307899 */ /* 0x001fd80008011405 */
.L_x_2:
[----:B0-----:R-:W2:Y:S01]  /*7070*/  LDL R7, [R1+0x5b8] ;  /* 0x0005b80001077983 */ /* 0x001ea20000100800 */
[----:B------:R-:W0:Y:S03]  /*7080*/  LDC R4, c[0x0][0x230] ;  /* 0x00008c00ff047b82 */ /* 0x000e260000000800 */
[----:B--2---:R1:W-:Y:S04]  /*7090*/  STL [R1+0x1698], R7 ;  /* 0x0016980701007387 */ /* 0x0043e80000100800 */
[----:B------:R-:W2:Y:S04]  /*70a0*/  LDL R6, [R1+0x5bc] ;  /* 0x0005bc0001067983 */ /* 0x000ea80000100800 */
[----:B-1----:R-:W0:Y:S04]  /*70b0*/  LDL R7, [R1+0x5f8] ;  /* 0x0005f80001077983 */ /* 0x002e280000100800 */
[----:B------:R-:W-:Y:S04]  /*70c0*/  STL [R1+0x1380], R10 ;  /* 0x0013800a01007387 */ /* 0x000fe80000100800 */
        /* <DEDUP_REMOVED lines=198> */
[----:B------:R1:W-:Y:S04]  /*7d30*/  STL [R1+0x1694], R28 ;  /* 0x0016941c01007387 */ /* 0x0003e80000100800 */
        /* <DEDUP_REMOVED lines=15> */
[----:B-----5:R-:W-:Y:S04]  /*7e30*/  STL [R1+0x1280], R0 ;  /* 0x0012800001007387 */ /* 0x020fe80000100800 */
[----:B------:R-:W-:Y:S04]  /*7e40*/  STL [R1+0x127c], R20 ;  /* 0x00127c1401007387 */ /* 0x000fe80000100800 */
[----:B------:R-:W-:Y:S04]  /*7e50*/  STL [R1+0x1278], R19 ;  /* 0x0012781301007387 */ /* 0x000fe80000100800 */
[----:B------:R-:W-:Y:S01]  /*7e60*/  STL [R1+0x1274], R18 ;  /* 0x0012741201007387 */ /* 0x000fe20000100800 */
[----:B0-----:R-:W-:-:S03]  /*7e70*/  IMAD R4, R7, -0x20, R4 ;  /* 0xffffffe007047824 */ /* 0x001fc600078e0204 */
[----:B------:R-:W-:Y:S04]  /*7e80*/  STL [R1+0x1270], R17 ;  /* 0x0012701101007387 */ /* 0x000fe80000100800 */
[----:B------:R-:W-:Y:S04]  /*7e90*/  STL [R1+0x126c], R16 ;  /* 0x00126c1001007387 */ /* 0x000fe80000100800 */
[----:B------:R-:W-:Y:S04]  /*7ea0*/  STL [R1+0x1268], R3 ;  /* 0x0012680301007387 */ /* 0x000fe80000100800 */
[----:B------:R-:W-:Y:S04]  /*7eb0*/  STL [R1+0x1264], R2 ;  /* 0x0012640201007387 */ /* 0x000fe80000100800 */
[----:B------:R-:W2:Y:S01]  /*7ec0*/  LDL.LU R7, [R1+0x1698] ;  /* 0x0016980001077983 */ /* 0x000ea20000300800 */
[----:B------:R-:W-:-:S02]  /*7ed0*/  ISETP.GT.AND P0, PT, R4, RZ, PT ;  /* 0x000000ff0400720c */ /* 0x000fc40003f04270 */
[----:B-1----:R-:W-:-:S11]  /*7ee0*/  PRMT R28, RZ, 0x7610, R28 ;  /* 0x00007610ff1c7816 */ /* 0x002fd6000000001c */
[----:B--2---:R-:W2:Y:S04]  /*7ef0*/  @P0 LDG.E.U8 R28, desc[UR20][R6.64] ;  /* 0x00000014061c0981 */ /* 0x004ea8000c1e1100 */
[----:B--2---:R0:W-:Y:S04]  /*7f00*/  STL [R1+0x5f4], R28 ;  /* 0x0005f41c01007387 */ /* 0x0041e80000100800 */
[----:B0-----:R-:W2:Y:S04]  /*7f10*/  LDL.LU R28, [R1+0x1694] ;  /* 0x00169400011c7983 */ /* 0x001ea80000300800 */
[----:B------:R-:W3:Y:S04]  /*7f20*/  LDL R6, [R1+0x5b0] ;  /* 0x0005b00001067983 */ /* 0x000ee80000100800 */
[----:B------:R-:W3:Y:S01]  /*7f30*/  LDL R7, [R1+0x5b4] ;  /* 0x0005b40001077983 */ /* 0x000ee20000100800 */
[----:B------:R-:W-:-:S02]  /*7f40*/  PRMT R10, RZ, 0x7610, R10 ;  /* 0x00007610ff0a7816 */ /* 0x000fc4000000000a */
[----:B---3--:R-:W-:-:S04]  /*7f50*/  @P0 LOP3.LUT R7, R7, R6, RZ, 0x3c, !PT ;  /* 0x0000000607070212 */ /* 0x008fc800078e3cff */
[----:B------:R-:W-:-:S04]  /*7f60*/  @P0 LOP3.LUT R6, R7, R6, RZ, 0x3c, !PT ;  /* 0x0000000607060212 */ /* 0x000fc800078e3cff */
[----:B------:R-:W-:-:S05]  /*7f70*/  @P0 LOP3.LUT R7, R7, R6, RZ, 0x3c, !PT ;  /* 0x0000000607070212 */ /* 0x000fca00078e3cff */
[----:B------:R-:W3:Y:S04]  /*7f80*/  @P0 LDG.E.U8 R10, desc[UR20][R6.64] ;  /* 0x00000014060a0981 */ /* 0x000ee8000c1e1100 */
[----:B---3--:R0:W-:Y:S04]  /*7f90*/  STL [R1+0x5f0], R10 ;  /* 0x0005f00a01007387 */ /* 0x0081e80000100800 */
[----:B0-----:R-:W3:Y:S04]  /*7fa0*/  LDL.LU R10, [R1+0x1690] ;  /* 0x00169000010a7983 */ /* 0x001ee80000300800 */
[----:B------:R-:W4:Y:S04]  /*7fb0*/  LDL R6, [R1+0x5a8] ;  /* 0x0005a80001067983 */ /* 0x000f280000100800 */
[----:B------:R-:W4:Y:S01]  /*7fc0*/  LDL R7, [R1+0x5ac] ;  /* 0x0005ac0001077983 */ /* 0x000f220000100800 */
[----:B------:R-:W-:-:S02]  /*7fd0*/  PRMT R11, RZ, 0x7610, R11 ;  /* 0x00007610ff0b7816 */ /* 0x000fc4000000000b */
[----:B----4-:R-:W-:-:S04]  /*7fe0*/  @P0 LOP3.LUT R7, R7, R6, RZ, 0x3c, !PT ;  /* 0x0000000607070212 */ /* 0x010fc800078e3cff */
[----:B------:R-:W-:-:S04]  /*7ff0*/  @P0 LOP3.LUT R6, R7, R6, RZ, 0x3c, !PT ;  /* 0x0000000607060212 */ /* 0x000fc800078e3cff */
[----:B------:R-:W-:-:S05]  /*8000*/  @P0 LOP3.LUT R7, R7, R6, RZ, 0x3c, !PT ;  /* 0x0000000607070212 */ /* 0x000fca00078e3cff */
[----:B------:R-:W4:Y:S04]  /*8010*/  @P0 LDG.E.U8 R11, desc[UR20][R6.64] ;  /* 0x00000014060b0981 */ /* 0x000f28000c1e1100 */
[----:B----4-:R0:W-:Y:S04]  /*8020*/  STL [R1+0x5ec], R11 ;  /* 0x0005ec0b01007387 */ /* 0x0101e80000100800 */
[----:B0-----:R-:W4:Y:S04]  /*8030*/  LDL.LU R11, [R1+0x168c] ;  /* 0x00168c00010b7983 */ /* 0x001f280000300800 */
[----:B------:R-:W2:Y:S04]  /*8040*/  LDL R6, [R1+0x5a0] ;  /* 0x0005a00001067983 */ /* 0x000ea80000100800 */
[----:B------:R-:W2:Y:S01]  /*8050*/  LDL R7, [R1+0x5a4] ;  /* 0x0005a40001077983 */ /* 0x000ea20000100800 */
[----:B---3--:R-:W-:-:S02]  /*8060*/  PRMT R10, RZ, 0x7610, R10 ;  /* 0x00007610ff0a7816 */ /* 0x008fc4000000000a */
[----:B--2---:R-:W-:-:S04]  /*8070*/  @P0 LOP3.LUT R7, R7, R6, RZ, 0x3c, !PT ;  /* 0x0000000607070212 */ /* 0x004fc800078e3cff */
[----:B------:R-:W-:-:S04]  /*8080*/  @P0 LOP3.LUT R6, R7, R6, RZ, 0x3c, !PT ;  /* 0x0000000607060212 */ /* 0x000fc800078e3cff */
[----:B------:R-:W-:-:S05]  /*8090*/  @P0 LOP3.LUT R7, R7, R6, RZ, 0x3c, !PT ;  /* 0x0000000607070212 */ /* 0x000fca00078e3cff */
[----:B------:R-:W2:Y:S04]  /*80a0*/  @P0 LDG.E.U8 R10, desc[UR20][R6.64] ;  /* 0x00000014060a0981 */ /* 0x000ea8000c1e1100 */
[----:B--2---:R0:W-:Y:S04]  /*80b0*/  STL [R1+0x5e8], R10 ;  /* 0x0005e80a01007387 */ /* 0x0041e80000100800 */
[----:B0-----:R-:W2:Y:S04]  /*80c0*/  LDL.LU R10, [R1+0x1688] ;  /* 0x00168800010a7983 */ /* 0x001ea80000300800 */
[----:B------:R-:W3:Y:S04]  /*80d0*/  LDL R6, [R1+0x598] ;  /* 0x0005980001067983 */ /* 0x000ee80000100800 */
[----:B------:R-:W3:Y:S01]  /*80e0*/  LDL R7, [R1+0x59c] ;  /* 0x00059c0001077983 */ /* 0x000ee20000100800 */
[----:B----4-:R-:W-:-:S02]  /*80f0*/  PRMT R11, RZ, 0x7610, R11 ;  /* 0x00007610ff0b7816 */ /* 0x010fc4000000000b */
        /* <DEDUP_REMOVED lines=8> */
[----:B--2---:R-:W-:-:S02]  /*8180*/  PRMT R10, RZ, 0x7610, R10 ;  /* 0x00007610ff0a7816 */ /* 0x004fc4000000000a */
[----:B----4-:R-:W-:-:S04]  /*8190*/  @P0 LOP3.LUT R7, R7, R6, RZ, 0x3c, !PT ;  /* 0x0000000607070212 */ /* 0x010fc800078e3cff */
[----:B------:R-:W-:-:S04]  /*81a0*/  @P0 LOP3.LUT R6, R7, R6, RZ, 0x3c, !PT ;  /* 0x0000000607060212 */ /* 0x000fc800078e3cff */
[----:B------:R-:W-:-:S05]  /*81b0*/  @P0 LOP3.LUT R7, R7, R6, RZ, 0x3c, !PT ;  /* 0x0000000607070212 */ /* 0x000fca00078e3cff */
[----:B------:R-:W2:Y:S04]  /*81c0*/  @P0 LDG.E.U8 R10, desc[UR20][R6.64] ;  /* 0x00000014060a0981 */ /* 0x000ea8000c1e1100 */
[----:B--2---:R0:W-:Y:S04]  /*81d0*/  STL [R1+0x5e0], R10 ;  /* 0x0005e00a01007387 */ /* 0x0041e80000100800 */
[----:B0-----:R-:W2:Y:S04]  /*81e0*/  LDL.LU R10, [R1+0x1680] ;  /* 0x00168000010a7983 */ /* 0x001ea80000300800 */
[----:B------:R-:W4:Y:S04]  /*81f0*/  LDL R6, [R1+0x588] ;  /* 0x0005880001067983 */ /* 0x000f280000100800 */
[----:B------:R-:W4:Y:S01]  /*8200*/  LDL R7, [R1+0x58c] ;  /* 0x00058c0001077983 */ /* 0x000f220000100800 */
[----:B---3--:R-:W-:-:S02]  /*8210*/  PRMT R11, RZ, 0x7610, R11 ;  /* 0x00007610ff0b7816 */ /* 0x008fc4000000000b */
[----:B----4-:R-:W-:-:S04]  /*8220*/  @P0 LOP3.LUT R7, R7, R6, RZ, 0x3c, !PT ;  /* 0x0000000607070212 */ /* 0x010fc800078e3cff */
        /* <DEDUP_REMOVED lines=11> */
[----:B------:R-:W2:Y:S01]  /*82e0*/  @P0 LDG.E.U8 R10, desc[UR20][R6.64] ;  /* 0x00000014060a0981 */ /* 0x000ea2000c1e1100 */
[----:B------:R-:W-:-:S03]  /*82f0*/  ISETP.GT.AND P1, PT, R4, 0x1, PT ;  /* 0x000000010400780c */ /* 0x000fc60003f24270 */
        /* <DEDUP_REMOVED lines=1610> */
[----:B------:R-:W-:-:S02]  /*e7a0*/  PRMT R0, RZ, 0x7610, R0 ;  /* 0x00007610ff007816 */ /* 0x000fc40000000000 */
[----:B----4-:R-:W-:-:S04]  /*e7b0*/  @P1 LOP3.LUT R7, R7, R6, RZ, 0x3c, !PT ;  /* 0x0000000607071212 */ /* 0x010fc800078e3cff */
[----:B------:R-:W-:-:S04]  /*e7c0*/  @P1 LOP3.LUT R6, R7, R6, RZ, 0x3c, !PT ;  /* 0x0000000607061212 */ /* 0x000fc800078e3cff */
[----:B------:R-:W-:-:S05]  /*e7d0*/  @P1 LOP3.LUT R7, R7, R6, RZ, 0x3c, !PT ;  /* 0x0000000607071212 */ /* 0x000fca00078e3cff */
[----:B------:R0:W4:Y:S04]  /*e7e0*/  @P1 LDG.E.U8 R0, desc[UR20][R6.64] ;  /* 0x0000001406001981 */ /* 0x000128000c1e1100 */
[----:B------:R-:W0:Y:S04]  /*e7f0*/  LDL R6, [R1+0x87c] ;  /* 0x00087c0001067983 */ /* 0x000e280000100800 */
[----:B------:R-:W0:Y:S01]  /*e800*/  LDL R7, [R1+0x880] ;  /* 0x0008800001077983 */ /* 0x000e220000100800 */
[----:B------:R-:W-:Y:S02]  /*e810*/  PRMT R20, RZ, 0x7610, R20 ;  /* 0x00007610ff147816 */ /* 0x000fe40000000014 */
[----:B0-----:R-:W-:-:S04]  /*e820*/  @P1 LOP3.LUT R7, R7, R6, RZ, 0x3c, !PT ;  /* 0x0000000607071212 */ /* 0x001fc800078e3cff */
[----:B------:R-:W-:-:S04]  /*e830*/  @P1 LOP3.LUT R6, R7, R6, RZ, 0x3c, !PT ;  /* 0x0000000607061212 */ /* 0x000fc800078e3cff */
[----:B------:R-:W-:Y:S01]  /*e840*/  @P1 LOP3.LUT R7, R7, R6, RZ, 0x3c, !PT ;  /* 0x0000000607071212 */ /* 0x000fe200078e3cff */
[----:B----4-:R-:W-:Y:S04]  /*e850*/  STL [R1+0x1284], R0 ;  /* 0x0012840001007387 */ /* 0x010fe80000100800 */
[----:B------:R0:W4:Y:S04]  /*e860*/  @P1 LDG.E.U8 R20, desc[UR20][R6.64] ;  /* 0x0000001406141981 */ /* 0x000128000c1e1100 */
[----:B------:R-:W0:Y:S04]  /*e870*/  LDL R6, [R1+0x874] ;  /* 0x0008740001067983 */ /* 0x000e280000100800 */
[----:B------:R-:W0:Y:S01]  /*e880*/  LDL R7, [R1+0x878] ;  /* 0x0008780001077983 */ /* 0x000e220000100800 */
[----:B------:R-:W-:-:S02]  /*e890*/  PRMT R19, RZ, 0x7610, R19 ;  /* 0x00007610ff137816 */ /* 0x000fc40000000013 */
        /* <DEDUP_REMOVED lines=47> */
[----:B------:R-:W-:-:S02]  /*eb90*/  ISETP.GT.AND P0, PT, R4, 0x18, PT ;  /* 0x000000180400780c */ /* 0x000fc40003f04270 */
[----:B---3--:R-:W-:-:S11]  /*eba0*/  PRMT R11, RZ, 0x7610, R11 ;  /* 0x00007610ff0b7816 */ /* 0x008fd6000000000b */
[----:B0-----:R-:W-:-:S04]  /*ebb0*/  @P0 LOP3.LUT R7, R7, R6, RZ, 0x3c, !PT ;  /* 0x0000000607070212 */ /* 0x001fc800078e3cff */
[----:B------:R-:W-:-:S04]  /*ebc0*/  @P0 LOP3.LUT R6, R7, R6, RZ, 0x3c, !PT ;  /* 0x0000000607060212 */ /* 0x000fc800078e3cff */
[----:B------:R-:W-:-:S05]  /*ebd0*/  @P0 LOP3.LUT R7, R7, R6, RZ, 0x3c, !PT ;  /* 0x0000000607070212 */ /* 0x000fca00078e3cff */
[----:B------:R-:W3:Y:S04]  /*ebe0*/  @P0 LDG.E.U8 R11, desc[UR20][R6.64] ;  /* 0x00000014060b0981 */ /* 0x000ee8000c1e1100 */
[----:B----4-:R-:W-:Y:S04]  /*ebf0*/  STL [R1+0x12a0], R2 ;  /* 0x0012a00201007387 */ /* 0x010fe80000100800 */
        /* <DEDUP_REMOVED lines=135> */
[----:B------:R-:W4:Y:S01]  /*f470*/  @P1 LDG.E.U8 R28, desc[UR20][R6.64] ;  /* 0x00000014061c1981 */ /* 0x000f22000c1e1100 */
[----:B------:R-:W-:-:S03]  /*f480*/  ISETP.GT.AND P0, PT, R4, 0x1a, PT ;  /* 0x0000001a0400780c */ /* 0x000fc60003f04270 */
[----:B----4-:R0:W-:Y:S04]  /*f490*/  STL [R1+0x78], R28 ;  /* 0x0000781c01007387 */ /* 0x0101e80000100800 */
[----:B0-----:R-:W4:Y:S04]  /*f4a0*/  LDL.LU R28, [R1+0x1378] ;  /* 0x00137800011c7983 */ /* 0x001f280000300800 */
[----:B------:R-:W2:Y:S04]  /*f4b0*/  LDL R6, [R1+0x7c4] ;  /* 0x0007c40001067983 */ /* 0x000ea80000100800 */
[----:B------:R-:W2:Y:S01]  /*f4c0*/  LDL R7, [R1+0x7c8] ;  /* 0x0007c80001077983 */ /* 0x000ea20000100800 */
[----:B------:R-:W-:-:S02]  /*f4d0*/  PRMT R26, RZ, 0x7610, R26 ;  /* 0x00007610ff1a7816 */ /* 0x000fc4000000001a */
        /* <DEDUP_REMOVED lines=12> */
[----:B------:R0:W3:Y:S04]  /*f5a0*/  @P0 LDG.E.U8 R18, desc[UR20][R6.64] ;  /* 0x0000001406120981 */ /* 0x0000e8000c1e1100 */
[----:B------:R-:W0:Y:S04]  /*f5b0*/  LDL R6, [R1+0x7b4] ;  /* 0x0007b40001067983 */ /* 0x000e280000100800 */
[----:B------:R-:W0:Y:S01]  /*f5c0*/  LDL R7, [R1+0x7b8] ;  /* 0x0007b80001077983 */ /* 0x000e220000100800 */
[----:B------:R-:W-:Y:S02]  /*f5d0*/  PRMT R24, RZ, 0x7610, R24 ;  /* 0x00007610ff187816 */ /* 0x000fe40000000018 */
[----:B0-----:R-:W-:-:S04]  /*f5e0*/  @P0 LOP3.LUT R7, R7, R6, RZ, 0x3c, !PT ;  /* 0x0000000607070212 */ /* 0x001fc800078e3cff */
[----:B------:R-:W-:-:S04]  /*f5f0*/  @P0 LOP3.LUT R6, R7, R6, RZ, 0x3c, !PT ;  /* 0x0000000607060212 */ /* 0x000fc800078e3cff */
[----:B------:R-:W-:-:S05]  /*f600*/  @P0 LOP3.LUT R7, R7, R6, RZ, 0x3c, !PT ;  /* 0x0000000607070212 */ /* 0x000fca00078e3cff */
[----:B------:R-:W4:Y:S04]  /*f610*/  @P0 LDG.E.U8 R24, desc[UR20][R6.64] ;  /* 0x0000001406180981 */ /* 0x000f28000c1e1100 */
[----:B---3--:R-:W-:Y:S04]  /*f620*/  STL [R1+0x131c], R18 ;  /* 0x00131c1201007387 */ /* 0x008fe80000100800 */
[----:B----4-:R0:W-:Y:S04]  /*f630*/  STL [R1+0x6c], R24 ;  /* 0x00006c1801007387 */ /* 0x0101e80000100800 */
        /* <DEDUP_REMOVED lines=33> */
[----:B---3--:R0:W-:Y:S04]  /*f850*/  STL [R1+0x60], R18 ;  /* 0x0000601201007387 */ /* 0x0081e80000100800 */
[----:B0-----:R-:W3:Y:S04]  /*f860*/  LDL R18, [R1+0x770] ;  /* 0x0007700001127983 */ /* 0x001ee80000100800 */
        /* <DEDUP_REMOVED lines=8> */
[----:B------:R-:W2:Y:S01]  /*f8f0*/  @P0 LDG.E.U8 R9, desc[UR20][R6.64] ;  /* 0x0000001406090981 */ /* 0x000ea2000c1e1100 */
[----:B------:R-:W-:-:S03]  /*f900*/  ISETP.GT.AND P1, PT, R4, 0x1b, PT ;  /* 0x0000001b0400780c */ /* 0x000fc60003f24270 */
        /* <DEDUP_REMOVED lines=27> */
[----:B------:R-:W-:-:S03]  /*fac0*/  PRMT R14, RZ, 0x7610, R14 ;  /* 0x00007610ff0e7816 */ /* 0x000fc6000000000e */
[----:B--2---:R0:W-:Y:S04]  /*fad0*/  STL [R1+0x4c], R12 ;  /* 0x00004c0c01007387 */ /* 0x0041e80000100800 */
[----:B0-----:R-:W2:Y:S04]  /*fae0*/  LDL.LU R12, [R1+0x1354] ;  /* 0x00135400010c7983 */ /* 0x001ea80000300800 */
[----:B------:R-:W3:Y:S01]  /*faf0*/  LDL R7, [R1+0x76c] ;  /* 0x00076c0001077983 */ /* 0x000ee20000100800 */
[----:B------:R-:W-:-:S03]  /*fb00*/  @P1 IMAD.MOV.U32 R6, RZ, RZ, R18 ;  /* 0x000000ffff061224 */ /* 0x000fc600078e0012 */
[----:B------:R-:W4:Y:S04]  /*fb10*/  LDL R18, [R1+0x750] ;  /* 0x0007500001127983 */ /* 0x000f280000100800 */
[----:B---3--:R-:W3:Y:S04]  /*fb20*/  @P1 LDG.E.U8 R14, desc[UR20][R6.64] ;  /* 0x00000014060e1981 */ /* 0x008ee8000c1e1100 */
[----:B---3--:R0:W-:Y:S04]  /*fb30*/  STL [R1+0x48], R14 ;  /* 0x0000480e01007387 */ /* 0x0081e80000100800 */
[----:B0-----:R-:W3:Y:S04]  /*fb40*/  LDL.LU R14, [R1+0x1350] ;  /* 0x00135000010e7983 */ /* 0x001ee80000300800 */
[----:B------:R-:W2:Y:S04]  /*fb50*/  LDL R6, [R1+0x764] ;  /* 0x0007640001067983 */ /* 0x000ea80000100800 */
[----:B------:R-:W2:Y:S01]  /*fb60*/  LDL R7, [R1+0x768] ;  /* 0x0007680001077983 */ /* 0x000ea20000100800 */
[----:B------:R-:W-:-:S02]  /*fb70*/  PRMT R19, RZ, 0x7610, R19 ;  /* 0x00007610ff137816 */ /* 0x000fc40000000013 */
[----:B--2---:R-:W-:-:S04]  /*fb80*/  @P1 LOP3.LUT R7, R7, R6, RZ, 0x3c, !PT ;  /* 0x0000000607071212 */ /* 0x004fc800078e3cff */
[----:B------:R-:W-:-:S04]  /*fb90*/  @P1 LOP3.LUT R6, R7, R6, RZ, 0x3c, !PT ;  /* 0x0000000607061212 */ /* 0x000fc800078e3cff */
[----:B------:R-:W-:-:S05]  /*fba0*/  @P1 LOP3.LUT R7, R7, R6, RZ, 0x3c, !PT ;  /* 0x0000000607071212 */ /* 0x000fca00078e3cff */
[----:B------:R0:W2:Y:S04]  /*fbb0*/  @P1 LDG.E.U8 R19, desc[UR20][R6.64] ;  /* 0x0000001406131981 */ /* 0x0000a8000c1e1100 */
[----:B------:R-:W0:Y:S04]  /*fbc0*/  LDL R6, [R1+0x75c] ;  /* 0x00075c0001067983 */ /* 0x000e280000100800 */
[----:B------:R-:W0:Y:S01]  /*fbd0*/  LDL R7, [R1+0x760] ;  /* 0x0007600001077983 */ /* 0x000e220000100800 */
[----:B------:R-:W-:Y:S02]  /*fbe0*/  PRMT R20, RZ, 0x7610, R20 ;  /* 0x00007610ff147816 */ /* 0x000fe40000000014 */
[----:B0-----:R-:W-:-:S04]  /*fbf0*/  @P1 LOP3.LUT R7, R7, R6, RZ, 0x3c, !PT ;  /* 0x0000000607071212 */ /* 0x001fc800078e3cff */
[----:B------:R-:W-:-:S04]  /*fc00*/  @P1 LOP3.LUT R6, R7, R6, RZ, 0x3c, !PT ;  /* 0x0000000607061212 */ /* 0x000fc800078e3cff */
[----:B------:R-:W-:Y:S01]  /*fc10*/  @P1 LOP3.LUT R7, R7, R6, RZ, 0x3c, !PT ;  /* 0x0000000607071212 */ /* 0x000fe200078e3cff */
[----:B--2---:R0:W-:Y:S04]  /*fc20*/  STL [R1+0x1300], R19 ;  /* 0x0013001301007387 */ /* 0x0041e80000100800 */
[----:B------:R1:W2:Y:S04]  /*fc30*/  @P1 LDG.E.U8 R20, desc[UR20][R6.64] ;  /* 0x0000001406141981 */ /* 0x0002a8000c1e1100 */
[----:B------:R-:W1:Y:S04]  /*fc40*/  LDL R6, [R1+0x754] ;  /* 0x0007540001067983 */ /* 0x000e680000100800 */
[----:B------:R-:W1:Y:S01]  /*fc50*/  LDL R7, [R1+0x758] ;  /* 0x0007580001077983 */ /* 0x000e620000100800 */
[----:B0-----:R-:W-:-:S02]  /*fc60*/  PRMT R19, RZ, 0x7610, R19 ;  /* 0x00007610ff137816 */ /* 0x001fc40000000013 */
[----:B-1----:R-:W-:-:S04]  /*fc70*/  @P1 LOP3.LUT R7, R7, R6, RZ, 0x3c, !PT ;  /* 0x0000000607071212 */ /* 0x002fc800078e3cff */
[----:B------:R-:W-:-:S04]  /*fc80*/  @P1 LOP3.LUT R6, R7, R6, RZ, 0x3c, !PT ;  /* 0x0000000607061212 */ /* 0x000fc800078e3cff */
[----:B------:R-:W-:Y:S01]  /*fc90*/  @P1 LOP3.LUT R7, R7, R6, RZ, 0x3c, !PT ;  /* 0x0000000607071212 */ /* 0x000fe200078e3cff */
[----:B--2---:R0:W-:Y:S04]  /*fca0*/  STL [R1+0x1304], R20 ;  /* 0x0013041401007387 */ /* 0x0041e80000100800 */
[----:B------:R4:W2:Y:S01]  /*fcb0*/  @P1 LDG.E.U8 R19, desc[UR20][R6.64] ;  /* 0x0000001406131981 */ /* 0x0008a2000c1e1100 */
[----:B------:R-:W-:-:S03]  /*fcc0*/  PRMT R10, RZ, 0x7610, R10 ;  /* 0x00007610ff0a7816 */ /* 0x000fc6000000000a */
[----:B0-----:R-:W3:Y:S04]  /*fcd0*/  LDL R20, [R1+0x72c] ;  /* 0x00072c0001147983 */ /* 0x001ee80000100800 */
[----:B------:R-:W3:Y:S01]  /*fce0*/  LDL R7, [R1+0x74c] ;  /* 0x00074c0001077983 */ /* 0x000ee20000100800 */
[----:B----4-:R-:W-:Y:S01]  /*fcf0*/  @P1 IMAD.MOV.U32 R6, RZ, RZ, R18 ;  /* 0x000000ffff061224 */ /* 0x010fe200078e0012 */
[----:B------:R-:W-:Y:S02]  /*fd00*/  ISETP.GT.AND P0, PT, R4, 0x1c, PT ;  /* 0x0000001c0400780c */ /* 0x000fe40003f04270 */
[----:B--2---:R0:W-:Y:S01]  /*fd10*/  STL [R1+0x3c], R19 ;  /* 0x00003c1301007387 */ /* 0x0041e20000100800 */
[----:B------:R-:W-:-:S03]  /*fd20*/  PRMT R21, RZ, 0x7610, R21 ;  /* 0x00007610ff157816 */ /* 0x000fc60000000015 */
[----:B------:R-:W2:Y:S04]  /*fd30*/  LDL R18, [R1+0x724] ;  /* 0x0007240001127983 */ /* 0x000ea80000100800 */
[----:B---3--:R1:W3:Y:S04]  /*fd40*/  @P1 LDG.E.U8 R10, desc[UR20][R6.64] ;  /* 0x00000014060a1981 */ /* 0x0082e8000c1e1100 */
[----:B0-----:R-:W4:Y:S04]  /*fd50*/  LDL R19, [R1+0x730] ;  /* 0x0007300001137983 */ /* 0x001f280000100800 */
[----:B------:R-:W1:Y:S04]  /*fd60*/  LDL R6, [R1+0x744] ;  /* 0x0007440001067983 */ /* 0x000e680000100800 */
[----:B------:R-:W1:Y:S02]  /*fd70*/  LDL R7, [R1+0x748] ;  /* 0x0007480001077983 */ /* 0x000e640000100800 */
[----:B-1----:R-:W-:-:S04]  /*fd80*/  @P0 LOP3.LUT R7, R7, R6, RZ, 0x3c, !PT ;  /* 0x0000000607070212 */ /* 0x002fc800078e3cff */
[----:B------:R-:W-:-:S04]  /*fd90*/  @P0 LOP3.LUT R6, R7, R6, RZ, 0x3c, !PT ;  /* 0x0000000607060212 */ /* 0x000fc800078e3cff */
[----:B------:R-:W-:-:S05]  /*fda0*/  @P0 LOP3.LUT R7, R7, R6, RZ, 0x3c, !PT ;  /* 0x0000000607070212 */ /* 0x000fca00078e3cff */
[----:B------:R-:W2:Y:S04]  /*fdb0*/  @P0 LDG.E.U8 R21, desc[UR20][R6.64] ;  /* 0x0000001406150981 */ /* 0x000ea8000c1e1100 */
[----:B---3--:R0:W-:Y:S04]  /*fdc0*/  STL [R1+0x38], R10 ;  /* 0x0000380a01007387 */ /* 0x0081e80000100800 */
[----:B0-----:R-:W3:Y:S04]  /*fdd0*/  LDL R10, [R1+0x728] ;  /* 0x00072800010a7983 */ /* 0x001ee80000100800 */
        /* <DEDUP_REMOVED lines=11> */
[----:B------:R-:W3:Y:S04]  /*fe90*/  LDL R6, [R1+0x734] ;  /* 0x0007340001067983 */ /* 0x000ee80000100800 */
[----:B------:R-:W3:Y:S01]  /*fea0*/  LDL R7, [R1+0x738] ;  /* 0x0007380001077983 */ /* 0x000ee20000100800 */
[----:B------:R-:W-:-:S02]  /*feb0*/  PRMT R25, RZ, 0x7610, R25 ;  /* 0x00007610ff197816 */ /* 0x000fc40000000019 */
[----:B------:R-:W-:Y:S02]  /*fec0*/  PRMT R16, RZ, 0x7610, R16 ;  /* 0x00007610ff107816 */ /* 0x000fe40000000010 */
[----:B---3--:R-:W-:-:S04]  /*fed0*/  @P0 LOP3.LUT R7, R7, R6, RZ, 0x3c, !PT ;  /* 0x0000000607070212 */ /* 0x008fc800078e3cff */
[----:B------:R-:W-:-:S04]  /*fee0*/  @P0 LOP3.LUT R6, R7, R6, RZ, 0x3c, !PT ;  /* 0x0000000607060212 */ /* 0x000fc800078e3cff */
[----:B------:R-:W-:-:S05]  /*fef0*/  @P0 LOP3.LUT R7, R7, R6, RZ, 0x3c, !PT ;  /* 0x0000000607070212 */ /* 0x000fca00078e3cff */
[----:B------:R0:W3:Y:S02]  /*ff00*/  @P0 LDG.E.U8 R25, desc[UR20][R6.64] ;  /* 0x0000001406190981 */ /* 0x0000e4000c1e1100 */
[----:B0-----:R-:W-:Y:S02]  /*ff10*/  @P0 IMAD.MOV.U32 R6, RZ, RZ, R19 ;  /* 0x000000ffff060224 */ /* 0x001fe400078e0013 */
[----:B------:R-:W-:-:S05]  /*ff20*/  @P0 IMAD.MOV.U32 R7, RZ, RZ, R20 ;  /* 0x000000ffff070224 */ /* 0x000fca00078e0014 */
[----:B------:R0:W2:Y:S01]  /*ff30*/  @P0 LDG.E.U8 R16, desc[UR20][R6.64] ;  /* 0x0000001406100981 */ /* 0x0000a2000c1e1100 */
[----:B------:R-:W-:Y:S01]  /*ff40*/  PRMT R3, RZ, 0x7610, R3 ;  /* 0x00007610ff037816 */ /* 0x000fe20000000003 */
[----:B0-----:R-:W-:Y:S02]  /*ff50*/  @P0 IMAD.MOV.U32 R6, RZ, RZ, R10 ;  /* 0x000000ffff060224 */ /* 0x001fe400078e000a */
[----:B------:R-:W-:-:S05]  /*ff60*/  @P0 IMAD.MOV.U32 R7, RZ, RZ, R18 ;  /* 0x000000ffff070224 */ /* 0x000fca00078e0012 */
[----:B------:R-:W4:Y:S04]  /*ff70*/  @P0 LDG.E.U8 R3, desc[UR20][R6.64] ;  /* 0x0000001406030981 */ /* 0x000f28000c1e1100 */
[----:B---3--:R0:W-:Y:S04]  /*ff80*/  STL [R1+0x2c], R25 ;  /* 0x00002c1901007387 */ /* 0x0081e80000100800 */
[----:B0-----:R-:W3:Y:S04]  /*ff90*/  LDL.LU R25, [R1+0x1344] ;  /* 0x0013440001197983 */ /* 0x001ee80000300800 */
[----:B------:R-:W3:Y:S04]  /*ffa0*/  LDL R20, [R1+0x70c] ;  /* 0x00070c0001147983 */ /* 0x000ee80000100800 */
[----:B------:R-:W3:Y:S04]  /*ffb0*/  LDL R19, [R1+0x710] ;  /* 0x0007100001137983 */ /* 0x000ee80000100800 */
[----:B--2---:R0:W-:Y:S04]  /*ffc0*/  STL [R1+0x12ec], R16 ;  /* 0x0012ec1001007387 */ /* 0x0041e80000100800 */
[----:B------:R-:W2:Y:S01]  /*ffd0*/  LDL R7, [R1+0x71c] ;  /* 0x00071c0001077983 */ /* 0x000ea20000100800 */
[----:B------:R-:W-:-:S03]  /*ffe0*/  PRMT R11, RZ, 0x7610, R11 ;  /* 0x00007610ff0b7816 */ /* 0x000fc6000000000b */
[----:B------:R-:W3:Y:S04]  /*fff0*/  LDL R18, [R1+0x704] ;  /* 0x0007040001127983 */ /* 0x000ee80000100800 */
[----:B------:R-:W3:Y:S04]  /*10000*/  LDL R10, [R1+0x708] ;  /* 0x00070800010a7983 */ /* 0x000ee80000100800 */
[----:B0-----:R-:W2:Y:S04]  /*10010*/  LDL R16, [R1+0x720] ;  /* 0x0007200001107983 */ /* 0x001ea80000100800 */
[----:B----4-:R-:W-:Y:S01]  /*10020*/  STL [R1+0x12f0], R3 ;  /* 0x0012f00301007387 */ /* 0x010fe20000100800 */
[----:B--2---:R-:W-:Y:S01]  /*10030*/  @P0 IMAD.MOV.U32 R6, RZ, RZ, R16 ;  /* 0x000000ffff060224 */ /* 0x004fe200078e0010 */
[----:B------:R-:W-:-:S02]  /*10040*/  PRMT R27, RZ, 0x7610, R27 ;  /* 0x00007610ff1b7816 */ /* 0x000fc4000000001b */
[----:B------:R-:W-:Y:S02]  /*10050*/  ISETP.GT.AND P1, PT, R4, 0x1d, PT ;  /* 0x0000001d0400780c */ /* 0x000fe40003f24270 */
[----:B------:R-:W-:Y:S01]  /*10060*/  PRMT R17, RZ, 0x7610, R17 ;  /* 0x00007610ff117816 */ /* 0x000fe20000000011 */
[----:B------:R-:W2:Y:S04]  /*10070*/  LDL R16, [R1+0x6fc] ;  /* 0x0006fc0001107983 */ /* 0x000ea80000100800 */
[----:B------:R0:W4:Y:S04]  /*10080*/  @P0 LDG.E.U8 R11, desc[UR20][R6.64] ;  /* 0x00000014060b0981 */ /* 0x000128000c1e1100 */
[----:B------:R-:W0:Y:S04]  /*10090*/  LDL R6, [R1+0x714] ;  /* 0x0007140001067983 */ /* 0x000e280000100800 */
[----:B------:R-:W0:Y:S01]  /*100a0*/  LDL R7, [R1+0x718] ;  /* 0x0007180001077983 */ /* 0x000e220000100800 */
[----:B------:R-:W-:-:S02]  /*100b0*/  PRMT R2, RZ, 0x7610, R2 ;  /* 0x00007610ff027816 */ /* 0x000fc40000000002 */
[----:B0-----:R-:W-:-:S04]  /*100c0*/  @P0 LOP3.LUT R7, R7, R6, RZ, 0x3c, !PT ;  /* 0x0000000607070212 */ /* 0x001fc800078e3cff */
[----:B------:R-:W-:-:S04]  /*100d0*/  @P0 LOP3.LUT R6, R7, R6, RZ, 0x3c, !PT ;  /* 0x0000000607060212 */ /* 0x000fc800078e3cff */
[----:B------:R-:W-:-:S05]  /*100e0*/  @P0 LOP3.LUT R7, R7, R6, RZ, 0x3c, !PT ;  /* 0x0000000607070212 */ /* 0x000fca00078e3cff */
[----:B------:R3:W2:Y:S04]  /*100f0*/  @P0 LDG.E.U8 R27, desc[UR20][R6.64] ;  /* 0x00000014061b0981 */ /* 0x0006a8000c1e1100 */
[----:B----4-:R0:W-:Y:S01]  /*10100*/  STL [R1+0x20], R11 ;  /* 0x0000200b01007387 */ /* 0x0101e20000100800 */
[----:B---3--:R-:W-:Y:S02]  /*10110*/  @P0 IMAD.MOV.U32 R6, RZ, RZ, R19 ;  /* 0x000000ffff060224 */ /* 0x008fe400078e0013 */
[----:B------:R-:W-:Y:S01]  /*10120*/  @P0 IMAD.MOV.U32 R7, RZ, RZ, R20 ;  /* 0x000000ffff070224 */ /* 0x000fe200078e0014 */
[----:B0-----:R-:W3:Y:S04]  /*10130*/  LDL R11, [R1+0x700] ;  /* 0x00070000010b7983 */ /* 0x001ee80000100800 */
[----:B------:R0:W4:Y:S02]  /*10140*/  @P0 LDG.E.U8 R17, desc[UR20][R6.64] ;  /* 0x0000001406110981 */ /* 0x000124000c1e1100 */
[----:B0-----:R-:W-:-:S02]  /*10150*/  @P1 IMAD.MOV.U32 R6, RZ, RZ, R10 ;  /* 0x000000ffff061224 */ /* 0x001fc400078e000a */
[----:B------:R-:W-:-:S05]  /*10160*/  @P1 IMAD.MOV.U32 R7, RZ, RZ, R18 ;  /* 0x000000ffff071224 */ /* 0x000fca00078e0012 */
[----:B------:R2:W4:Y:S01]  /*10170*/  @P1 LDG.E.U8 R2, desc[UR20][R6.64] ;  /* 0x0000001406021981 */ /* 0x000522000c1e1100 */
[----:B------:R-:W-:Y:S01]  /*10180*/  PRMT R0, RZ, 0x7610, R0 ;  /* 0x00007610ff007816 */ /* 0x000fe20000000000 */
[----:B--2---:R-:W-:Y:S02]  /*10190*/  @P1 IMAD.MOV.U32 R7, RZ, RZ, R16 ;  /* 0x000000ffff071224 */ /* 0x004fe400078e0010 */
[----:B------:R0:W-:Y:S04]  /*101a0*/  STL [R1+0x1c], R27 ;  /* 0x00001c1b01007387 */ /* 0x0001e80000100800 */
[----:B0-----:R-:W2:Y:S01]  /*101b0*/  LDL.LU R27, [R1+0x1340] ;  /* 0x00134000011b7983 */ /* 0x001ea20000300800 */
[----:B---3--:R-:W-:-:S03]  /*101c0*/  @P1 IMAD.MOV.U32 R6, RZ, RZ, R11 ;  /* 0x000000ffff061224 */ /* 0x008fc600078e000b */
[----:B----4-:R-:W-:Y:S04]  /*101d0*/  STL [R1+0x12e4], R17 ;  /* 0x0012e41101007387 */ /* 0x010fe80000100800 */
[----:B------:R-:W3:Y:S04]  /*101e0*/  LDL R10, [R1+0x6f0] ;  /* 0x0006f000010a7983 */ /* 0x000ee80000100800 */
[----:B------:R-:W4:Y:S04]  /*101f0*/  LDL R20, [R1+0x6e8] ;  /* 0x0006e80001147983 */ /* 0x000f280000100800 */
[----:B------:R0:W2:Y:S04]  /*10200*/  @P1 LDG.E.U8 R0, desc[UR20][R6.64] ;  /* 0x0000001406001981 */ /* 0x0000a8000c1e1100 */
[----:B------:R1:W-:Y:S04]  /*10210*/  STL [R1+0x12d8], R2 ;  /* 0x0012d80201007387 */ /* 0x0003e80000100800 */
[----:B------:R-:W0:Y:S04]  /*10220*/  LDL R6, [R1+0x6f4] ;  /* 0x0006f40001067983 */ /* 0x000e280000100800 */
[----:B------:R-:W0:Y:S01]  /*10230*/  LDL R7, [R1+0x6f8] ;  /* 0x0006f80001077983 */ /* 0x000e220000100800 */
[----:B------:R-:W-:-:S03]  /*10240*/  PRMT R29, RZ, 0x7610, R29 ;  /* 0x00007610ff1d7816 */ /* 0x000fc6000000001d */
[----:B------:R-:W4:Y:S04]  /*10250*/  LDL R19, [R1+0x6dc] ;  /* 0x0006dc0001137983 */ /* 0x000f280000100800 */
[----:B------:R-:W4:Y:S04]  /*10260*/  LDL R18, [R1+0x6e0] ;  /* 0x0006e00001127983 */ /* 0x000f280000100800 */
[----:B------:R-:W4:Y:S04]  /*10270*/  LDL R16, [R1+0x6d4] ;  /* 0x0006d40001107983 */ /* 0x000f280000100800 */
[----:B------:R-:W4:Y:S04]  /*10280*/  LDL R11, [R1+0x6d8] ;  /* 0x0006d800010b7983 */ /* 0x000f280000100800 */
[----:B-1----:R-:W4:Y:S01]  /*10290*/  LDL R2, [R1+0x6e4] ;  /* 0x0006e40001027983 */ /* 0x002f220000100800 */
[----:B0-----:R-:W-:-:S04]  /*102a0*/  @P1 LOP3.LUT R7, R7, R6, RZ, 0x3c, !PT ;  /* 0x0000000607071212 */ /* 0x001fc800078e3cff */
[----:B------:R-:W-:-:S04]  /*102b0*/  @P1 LOP3.LUT R6, R7, R6, RZ, 0x3c, !PT ;  /* 0x0000000607061212 */ /* 0x000fc800078e3cff */
[----:B------:R-:W-:-:S05]  /*102c0*/  @P1 LOP3.LUT R7, R7, R6, RZ, 0x3c, !PT ;  /* 0x0000000607071212 */ /* 0x000fca00078e3cff */
[----:B------:R-:W3:Y:S04]  /*102d0*/  @P1 LDG.E.U8 R29, desc[UR20][R6.64] ;  /* 0x00000014061d1981 */ /* 0x000ee8000c1e1100 */
[----:B--2---:R-:W-:Y:S01]  /*102e0*/  STL [R1+0x12dc], R0 ;  /* 0x0012dc0001007387 */ /* 0x004fe20000100800 */
[----:B------:R-:W-:-:S03]  /*102f0*/  PRMT R3, RZ, 0x7610, R3 ;  /* 0x00007610ff037816 */ /* 0x000fc60000000003 */
[----:B---3--:R0:W-:Y:S04]  /*10300*/  STL [R1+0xc], R29 ;  /* 0x00000c1d01007387 */ /* 0x0081e80000100800 */
[----:B0-----:R-:W2:Y:S04]  /*10310*/  LDL.LU R29, [R1+0x133c] ;  /* 0x00133c00011d7983 */ /* 0x001ea80000300800 */
[----:B------:R-:W3:Y:S01]  /*10320*/  LDL R7, [R1+0x6ec] ;  /* 0x0006ec0001077983 */ /* 0x000ee20000100800 */
[----:B------:R-:W-:Y:S01]  /*10330*/  @P1 IMAD.MOV.U32 R6, RZ, RZ, R10 ;  /* 0x000000ffff061224 */ /* 0x000fe200078e000a */
[----:B------:R-:W-:-:S02]  /*10340*/  PRMT R0, RZ, 0x7610, R0 ;  /* 0x00007610ff007816 */ /* 0x000fc40000000000 */
[----:B------:R-:W2:Y:S04]  /*10350*/  LDL R10, [R1+0x6cc] ;  /* 0x0006cc00010a7983 */ /* 0x000ea80000100800 */
[----:B---3--:R4:W3:Y:S02]  /*10360*/  @P1 LDG.E.U8 R3, desc[UR20][R6.64] ;  /* 0x0000001406031981 */ /* 0x0088e4000c1e1100 */
[----:B----4-:R-:W-:Y:S02]  /*10370*/  @P1 IMAD.MOV.U32 R6, RZ, RZ, R20 ;  /* 0x000000ffff061224 */ /* 0x010fe400078e0014 */
[----:B------:R-:W-:-:S05]  /*10380*/  @P1 IMAD.MOV.U32 R7, RZ, RZ, R2 ;  /* 0x000000ffff071224 */ /* 0x000fca00078e0002 */
[----:B------:R-:W4:Y:S04]  /*10390*/  @P1 LDG.E.U8 R0, desc[UR20][R6.64] ;  /* 0x0000001406001981 */ /* 0x000f28000c1e1100 */
[----:B---3--:R0:W-:Y:S04]  /*103a0*/  STL [R1+0x8], R3 ;  /* 0x0000080301007387 */ /* 0x0081e80000100800 */
[----:B------:R-:W3:Y:S04]  /*103b0*/  LDL R2, [R1+0x6c4] ;  /* 0x0006c40001027983 */ /* 0x000ee80000100800 */
[----:B0-----:R-:W3:Y:S04]  /*103c0*/  LDL R3, [R1+0x6d0] ;  /* 0x0006d00001037983 */ /* 0x001ee80000100800 */
[----:B----4-:R0:W-:Y:S04]  /*103d0*/  STL [R1+0x4], R0 ;  /* 0x0000040001007387 */ /* 0x0101e80000100800 */
[----:B0-----:R-:W4:Y:S01]  /*103e0*/  LDL R0, [R1+0x6c8] ;  /* 0x0006c80001007983 */ /* 0x001f220000100800 */
[----:B------:R-:W-:Y:S01]  /*103f0*/  PRMT R17, RZ, 0x7610, R17 ;  /* 0x00007610ff117816 */ /* 0x000fe20000000011 */
[----:B------:R-:W-:-:S02]  /*10400*/  @P1 IMAD.MOV.U32 R6, RZ, RZ, R18 ;  /* 0x000000ffff061224 */ /* 0x000fc400078e0012 */
[----:B------:R-:W-:Y:S01]  /*10410*/  @P1 IMAD.MOV.U32 R7, RZ, RZ, R19 ;  /* 0x000000ffff071224 */ /* 0x000fe200078e0013 */
[----:B------:R-:W-:-:S04]  /*10420*/  PRMT R28, RZ, 0x7610, R28 ;  /* 0x00007610ff1c7816 */ /* 0x000fc8000000001c */
[----:B------:R0:W4:Y:S01]  /*10430*/  @P1 LDG.E.U8 R17, desc[UR20][R6.64] ;  /* 0x0000001406111981 */ /* 0x000122000c1e1100 */
[----:B------:R-:W-:Y:S01]  /*10440*/  PRMT R26, RZ, 0x7610, R26 ;  /* 0x00007610ff1a7816 */ /* 0x000fe2000000001a */
[----:B0-----:R-:W-:Y:S02]  /*10450*/  @P1 IMAD.MOV.U32 R6, RZ, RZ, R11 ;  /* 0x000000ffff061224 */ /* 0x001fe400078e000b */
[----:B------:R-:W-:Y:S01]  /*10460*/  @P1 IMAD.MOV.U32 R7, RZ, RZ, R16 ;  /* 0x000000ffff071224 */ /* 0x000fe200078e0010 */
[----:B------:R-:W-:Y:S02]  /*10470*/  ISETP.GT.AND P0, PT, R4, 0x1e, PT ;  /* 0x0000001e0400780c */ /* 0x000fe40003f04270 */
[----:B------:R-:W-:Y:S01]  /*10480*/  PRMT R24, RZ, 0x7610, R24 ;  /* 0x00007610ff187816 */ /* 0x000fe20000000018 */
[----:B------:R-:W4:Y:S04]  /*10490*/  LDL R16, [R1+0x6bc] ;  /* 0x0006bc0001107983 */ /* 0x000f280000100800 */
[----:B------:R2:W4:Y:S04]  /*104a0*/  @P1 LDG.E.U8 R28, desc[UR20][R6.64] ;  /* 0x00000014061c1981 */ /* 0x000528000c1e1100 */
[----:B------:R-:W4:Y:S01]  /*104b0*/  LDL R11, [R1+0x6c0] ;  /* 0x0006c000010b7983 */ /* 0x000f220000100800 */
[----:B--2---:R-:W-:-:S02]  /*104c0*/  @P1 IMAD.MOV.U32 R7, RZ, RZ, R10 ;  /* 0x000000ffff071224 */ /* 0x004fc400078e000a */
[----:B---3--:R-:W-:-:S05]  /*104d0*/  @P1 IMAD.MOV.U32 R6, RZ, RZ, R3 ;  /* 0x000000ffff061224 */ /* 0x008fca00078e0003 */
[----:B------:R0:W2:Y:S02]  /*104e0*/  @P1 LDG.E.U8 R26, desc[UR20][R6.64] ;  /* 0x00000014061a1981 */ /* 0x0000a4000c1e1100 */
[----:B0-----:R-:W-:Y:S02]  /*104f0*/  @P0 IMAD.MOV.U32 R7, RZ, RZ, R2 ;  /* 0x000000ffff070224 */ /* 0x001fe400078e0002 */
[----:B----4-:R-:W-:-:S05]  /*10500*/  @P0 IMAD.MOV.U32 R6, RZ, RZ, R0 ;  /* 0x000000ffff060224 */ /* 0x010fca00078e0000 */
[----:B------:R0:W3:Y:S04]  /*10510*/  @P0 LDG.E.U8 R24, desc[UR20][R6.64] ;  /* 0x0000001406180981 */ /* 0x0000e8000c1e1100 */
[----:B------:R-:W-:Y:S04]  /*10520*/  STL [R1+0x12c8], R28 ;  /* 0x0012c81c01007387 */ /* 0x000fe80000100800 */
[----:B------:R-:W4:Y:S04]  /*10530*/  LDL R10, [R1+0x6b4] ;  /* 0x0006b400010a7983 */ /* 0x000f280000100800 */
[----:B------:R-:W4:Y:S01]  /*10540*/  LDL R3, [R1+0x6b8] ;  /* 0x0006b80001037983 */ /* 0x000f220000100800 */
[----:B------:R-:W-:Y:S01]  /*10550*/  PRMT R22, RZ, 0x7610, R22 ;  /* 0x00007610ff167816 */ /* 0x000fe20000000016 */
[----:B0-----:R-:W-:-:S02]  /*10560*/  @P0 IMAD.MOV.U32 R6, RZ, RZ, R11 ;  /* 0x000000ffff060224 */ /* 0x001fc400078e000b */
[----:B------:R-:W-:-:S05]  /*10570*/  @P0 IMAD.MOV.U32 R7, RZ, RZ, R16 ;  /* 0x000000ffff070224 */ /* 0x000fca00078e0010 */
[----:B------:R4:W4:Y:S04]  /*10580*/  @P0 LDG.E.U8 R22, desc[UR20][R6.64] ;  /* 0x0000001406160981 */ /* 0x000928000c1e1100 */
[----:B--2---:R-:W-:Y:S04]  /*10590*/  STL [R1+0x12cc], R26 ;  /* 0x0012cc1a01007387 */ /* 0x004fe80000100800 */
[----:B------:R-:W2:Y:S04]  /*105a0*/  LDL R18, [R1+0x6ac] ;  /* 0x0006ac0001127983 */ /* 0x000ea80000100800 */
[----:B------:R0:W-:Y:S04]  /*105b0*/  STL [R1], R17 ;  /* 0x0000001101007387 */ /* 0x0001e80000100800 */
[----:B------:R-:W2:Y:S04]  /*105c0*/  LDL R2, [R1+0x6a4] ;  /* 0x0006a40001027983 */ /* 0x000ea80000100800 */
[----:B------:R-:W2:Y:S04]  /*105d0*/  LDL R0, [R1+0x6a8] ;  /* 0x0006a80001007983 */ /* 0x000ea80000100800 */
[----:B0-----:R-:W2:Y:S04]  /*105e0*/  LDL R17, [R1+0x6b0] ;  /* 0x0006b00001117983 */ /* 0x001ea80000100800 */
[----:B---3--:R-:W-:Y:S04]  /*105f0*/  STL [R1+0x12b0], R24 ;  /* 0x0012b01801007387 */ /* 0x008fe80000100800 */
[----:B------:R-:W3:Y:S04]  /*10600*/  LDL R16, [R1+0x69c] ;  /* 0x00069c0001107983 */ /* 0x000ee80000100800 */
[----:B------:R-:W3:Y:S01]  /*10610*/  LDL R11, [R1+0x6a0] ;  /* 0x0006a000010b7983 */ /* 0x000ee20000100800 */
[----:B------:R-:W-:-:S02]  /*10620*/  PRMT R15, RZ, 0x7610, R15 ;  /* 0x00007610ff0f7816 */ /* 0x000fc4000000000f */
[----:B------:R-:W-:Y:S02]  /*10630*/  PRMT R13, RZ, 0x7610, R13 ;  /* 0x00007610ff0d7816 */ /* 0x000fe4000000000d */
[----:B------:R-:W-:Y:S01]  /*10640*/  PRMT R9, RZ, 0x7610, R9 ;  /* 0x00007610ff097816 */ /* 0x000fe20000000009 */
[----:B----4-:R-:W-:Y:S02]  /*10650*/  @P0 IMAD.MOV.U32 R7, RZ, RZ, R10 ;  /* 0x000000ffff070224 */ /* 0x010fe400078e000a */
[----:B------:R-:W-:-:S05]  /*10660*/  @P0 IMAD.MOV.U32 R6, RZ, RZ, R3 ;  /* 0x000000ffff060224 */ /* 0x000fca00078e0003 */
[----:B------:R2:W4:Y:S01]  /*10670*/  @P0 LDG.E.U8 R15, desc[UR20][R6.64] ;  /* 0x00000014060f0981 */ /* 0x000522000c1e1100 */
[----:B------:R-:W-:-:S03]  /*10680*/  PRMT R5, RZ, 0x7610, R5 ;  /* 0x00007610ff057816 */ /* 0x000fc60000000005 */
[----:B------:R-:W-:Y:S04]  /*10690*/  STL [R1+0x12b4], R22 ;  /* 0x0012b41601007387 */ /* 0x000fe80000100800 */
[----:B------:R-:W4:Y:S04]  /*106a0*/  LDL R10, [R1+0x694] ;  /* 0x00069400010a7983 */ /* 0x000f280000100800 */
[----:B------:R-:W4:Y:S01]  /*106b0*/  LDL R3, [R1+0x698] ;  /* 0x0006980001037983 */ /* 0x000f220000100800 */
[----:B--2---:R-:W-:Y:S02]  /*106c0*/  @P0 IMAD.MOV.U32 R7, RZ, RZ, R18 ;  /* 0x000000ffff070224 */ /* 0x004fe400078e0012 */
[----:B------:R-:W-:-:S05]  /*106d0*/  @P0 IMAD.MOV.U32 R6, RZ, RZ, R17 ;  /* 0x000000ffff060224 */ /* 0x000fca00078e0011 */
[----:B------:R0:W2:Y:S02]  /*106e0*/  @P0 LDG.E.U8 R13, desc[UR20][R6.64] ;  /* 0x00000014060d0981 */ /* 0x0000a4000c1e1100 */
[----:B0-----:R-:W-:Y:S02]  /*106f0*/  @P0 IMAD.MOV.U32 R6, RZ, RZ, R0 ;  /* 0x000000ffff060224 */ /* 0x001fe400078e0000 */
[----:B------:R-:W-:-:S05]  /*10700*/  @P0 IMAD.MOV.U32 R7, RZ, RZ, R2 ;  /* 0x000000ffff070224 */ /* 0x000fca00078e0002 */
[----:B------:R3:W2:Y:S02]  /*10710*/  @P0 LDG.E.U8 R9, desc[UR20][R6.64] ;  /* 0x0000001406090981 */ /* 0x0006a4000c1e1100 */
[----:B---3--:R-:W-:Y:S02]  /*10720*/  @P0 IMAD.MOV.U32 R6, RZ, RZ, R11 ;  /* 0x000000ffff060224 */ /* 0x008fe400078e000b */
[----:B------:R-:W-:-:S05]  /*10730*/  @P0 IMAD.MOV.U32 R7, RZ, RZ, R16 ;  /* 0x000000ffff070224 */ /* 0x000fca00078e0010 */
[----:B------:R0:W3:Y:S04]  /*10740*/  @P0 LDG.E.U8 R5, desc[UR20][R6.64] ;  /* 0x0000001406050981 */ /* 0x0000e8000c1e1100 */
[----:B----4-:R-:W-:Y:S01]  /*10750*/  STL [R1+0x12b8], R15 ;  /* 0x0012b80f01007387 */ /* 0x010fe20000100800 */
[----:B------:R-:W-:Y:S02]  /*10760*/  @P0 IMAD.MOV.U32 R11, RZ, RZ, R10 ;  /* 0x000000ffff0b0224 */ /* 0x000fe400078e000a */
[----:B------:R-:W-:Y:S01]  /*10770*/  @P0 IMAD.MOV.U32 R10, RZ, RZ, R3 ;  /* 0x000000ffff0a0224 */ /* 0x000fe200078e0003 */
[----:B0-----:R-:W-:-:S06]  /*10780*/  PRMT R6, RZ, 0x7610, R6 ;  /* 0x00007610ff067816 */ /* 0x001fcc0000000006 */
[----:B------:R-:W4:Y:S04]  /*10790*/  @P0 LDG.E.U8 R6, desc[UR20][R10.64] ;  /* 0x000000140a060981 */ /* 0x000f28000c1e1100 */
[----:B--2---:R0:W-:Y:S04]  /*107a0*/  STL [R1+0x12bc], R13 ;  /* 0x0012bc0d01007387 */ /* 0x0041e80000100800 */
[----:B------:R-:W2:Y:S04]  /*107b0*/  LDL R2, [R1+0x68c] ;  /* 0x00068c0001027983 */ /* 0x000ea80000100800 */
[----:B------:R-:W2:Y:S04]  /*107c0*/  LDL R0, [R1+0x690] ;  /* 0x0006900001007983 */ /* 0x000ea80000100800 */
[----:B------:R1:W-:Y:S04]  /*107d0*/  STL [R1+0x12c0], R9 ;  /* 0x0012c00901007387 */ /* 0x0003e80000100800 */
[----:B0-----:R-:W2:Y:S04]  /*107e0*/  LDL R13, [R1+0x684] ;  /* 0x00068400010d7983 */ /* 0x001ea80000100800 */
[----:B-1----:R-:W2:Y:S04]  /*107f0*/  LDL R9, [R1+0x688] ;  /* 0x0006880001097983 */ /* 0x002ea80000100800 */
[----:B---3--:R0:W-:Y:S04]  /*10800*/  STL [R1+0x12c4], R5 ;  /* 0x0012c40501007387 */ /* 0x0081e80000100800 */
[----:B------:R-:W3:Y:S04]  /*10810*/  LDL R3, [R1+0x680] ;  /* 0x0006800001037983 */ /* 0x000ee80000100800 */
[----:B0-----:R-:W3:Y:S01]  /*10820*/  LDL R5, [R1+0x67c] ;  /* 0x00067c0001057983 */ /* 0x001ee20000100800 */
[----:B------:R-:W-:-:S02]  /*10830*/  ISETP.GT.AND P1, PT, R4, 0x1f, PT ;  /* 0x0000001f0400780c */ /* 0x000fc40003f24270 */
[----:B------:R-:W-:Y:S02]  /*10840*/  PRMT R7, RZ, 0x7610, R7 ;  /* 0x00007610ff077816 */ /* 0x000fe40000000007 */
[----:B------:R-:W-:Y:S02]  /*10850*/  PRMT R8, RZ, 0x7610, R8 ;  /* 0x00007610ff087816 */ /* 0x000fe40000000008 */
[----:B------:R-:W-:Y:S01]  /*10860*/  PRMT R12, RZ, 0x7610, R12 ;  /* 0x00007610ff0c7816 */ /* 0x000fe2000000000c */
[----:B----4-:R-:W-:Y:S01]  /*10870*/  STL [R1+0x12d0], R6 ;  /* 0x0012d00601007387 */ /* 0x010fe20000100800 */
[----:B--2---:R-:W-:Y:S02]  /*10880*/  @P0 IMAD.MOV.U32 R11, RZ, RZ, R2 ;  /* 0x000000ffff0b0224 */ /* 0x004fe400078e0002 */
[----:B------:R-:W-:Y:S01]  /*10890*/  @P0 IMAD.MOV.U32 R10, RZ, RZ, R0 ;  /* 0x000000ffff0a0224 */ /* 0x000fe200078e0000 */
[----:B------:R-:W2:Y:S04]  /*108a0*/  LDL R2, [R1+0x674] ;  /* 0x0006740001027983 */ /* 0x000ea80000100800 */
[----:B------:R-:W4:Y:S04]  /*108b0*/  LDL R0, [R1+0x678] ;  /* 0x0006780001007983 */ /* 0x000f280000100800 */
[----:B------:R0:W2:Y:S02]  /*108c0*/  @P0 LDG.E.U8 R7, desc[UR20][R10.64] ;  /* 0x000000140a070981 */ /* 0x0000a4000c1e1100 */
[----:B0-----:R-:W-:-:S02]  /*108d0*/  @P1 IMAD.MOV.U32 R11, RZ, RZ, R13 ;  /* 0x000000ffff0b1224 */ /* 0x001fc400078e000d */
[----:B------:R-:W-:-:S05]  /*108e0*/  @P1 IMAD.MOV.U32 R10, RZ, RZ, R9 ;  /* 0x000000ffff0a1224 */ /* 0x000fca00078e0009 */
[----:B------:R3:W4:Y:S02]  /*108f0*/  @P1 LDG.E.U8 R8, desc[UR20][R10.64] ;  /* 0x000000140a081981 */ /* 0x000724000c1e1100 */
[----:B---3--:R-:W-:Y:S02]  /*10900*/  @P1 IMAD.MOV.U32 R10, RZ, RZ, R3 ;  /* 0x000000ffff0a1224 */ /* 0x008fe400078e0003 */
[----:B------:R-:W-:-:S05]  /*10910*/  @P1 IMAD.MOV.U32 R11, RZ, RZ, R5 ;  /* 0x000000ffff0b1224 */ /* 0x000fca00078e0005 */
[----:B------:R4:W3:Y:S04]  /*10920*/  @P1 LDG.E.U8 R12, desc[UR20][R10.64] ;  /* 0x000000140a0c1981 */ /* 0x0008e8000c1e1100 */
[----:B--2---:R0:W-:Y:S04]  /*10930*/  STL [R1+0x12d4], R7 ;  /* 0x0012d40701007387 */ /* 0x0041e80000100800 */
[----:B------:R-:W2:Y:S04]  /*10940*/  LDL R15, [R1+0x66c] ;  /* 0x00066c00010f7983 */ /* 0x000ea80000100800 */
[----:B------:R-:W2:Y:S01]  /*10950*/  LDL R13, [R1+0x670] ;  /* 0x00067000010d7983 */ /* 0x000ea20000100800 */
[----:B----4-:R-:W-:-:S02]  /*10960*/  @P1 IMAD.MOV.U32 R10, RZ, RZ, R0 ;  /* 0x000000ffff0a1224 */ /* 0x010fc400078e0000 */
[----:B------:R-:W-:Y:S01]  /*10970*/  @P1 IMAD.MOV.U32 R11, RZ, RZ, R2 ;  /* 0x000000ffff0b1224 */ /* 0x000fe200078e0002 */
[----:B------:R1:W-:Y:S04]  /*10980*/  STL [R1+0x12a4], R8 ;  /* 0x0012a40801007387 */ /* 0x0003e80000100800 */
[----:B------:R-:W4:Y:S04]  /*10990*/  LDL R9, [R1+0x664] ;  /* 0x0006640001097983 */ /* 0x000f280000100800 */
[----:B0-----:R-:W4:Y:S04]  /*109a0*/  LDL R7, [R1+0x65c] ;  /* 0x00065c0001077983 */ /* 0x001f280000100800 */
[----:B------:R-:W4:Y:S04]  /*109b0*/  LDL R6, [R1+0x660] ;  /* 0x0006600001067983 */ /* 0x000f280000100800 */
[----:B------:R-:W4:Y:S04]  /*109c0*/  LDL R3, [R1+0x658] ;  /* 0x0006580001037983 */ /* 0x000f280000100800 */
[----:B-1----:R-:W4:Y:S04]  /*109d0*/  LDL R8, [R1+0x668] ;  /* 0x0006680001087983 */ /* 0x002f280000100800 */
[----:B------:R-:W4:Y:S04]  /*109e0*/  LDL.LU R19, [R1+0x5f4] ;  /* 0x0005f40001137983 */ /* 0x000f280000300800 */
[----:B---3--:R-:W-:Y:S04]  /*109f0*/  STL [R1+0x12a8], R12 ;  /* 0x0012a80c01007387 */ /* 0x008fe80000100800 */
[----:B------:R-:W3:Y:S04]  /*10a00*/  LDL R5, [R1+0x654] ;  /* 0x0006540001057983 */ /* 0x000ee80000100800 */
[----:B------:R-:W3:Y:S04]  /*10a10*/  LDL R2, [R1+0x64c] ;  /* 0x00064c0001027983 */ /* 0x000ee80000100800 */
[----:B------:R-:W3:Y:S01]  /*10a20*/  LDL R0, [R1+0x650] ;  /* 0x0006500001007983 */ /* 0x000ee20000100800 */
[----:B------:R-:W-:-:S02]  /*10a30*/  PRMT R14, RZ, 0x7610, R14 ;  /* 0x00007610ff0e7816 */ /* 0x000fc4000000000e */
[----:B------:R-:W-:-:S04]  /*10a40*/  PRMT R21, RZ, 0x7610, R21 ;  /* 0x00007610ff157816 */ /* 0x000fc80000000015 */
[----:B------:R2:W3:Y:S01]  /*10a50*/  @P1 LDG.E.U8 R14, desc[UR20][R10.64] ;  /* 0x000000140a0e1981 */ /* 0x0004e2000c1e1100 */
[----:B------:R-:W-:Y:S02]  /*10a60*/  PRMT R23, RZ, 0x7610, R23 ;  /* 0x00007610ff177816 */ /* 0x000fe40000000017 */
[----:B------:R-:W-:Y:S02]  /*10a70*/  PRMT R25, RZ, 0x7610, R25 ;  /* 0x00007610ff197816 */ /* 0x000fe40000000019 */
[----:B------:R-:W-:Y:S02]  /*10a80*/  PRMT R27, RZ, 0x7610, R27 ;  /* 0x00007610ff1b7816 */ /* 0x000fe4000000001b */
[----:B------:R-:W-:Y:S01]  /*10a90*/  PRMT R29, RZ, 0x7610, R29 ;  /* 0x00007610ff1d7816 */ /* 0x000fe2000000001d */
[----:B--2---:R-:W-:Y:S02]  /*10aa0*/  @P1 IMAD.MOV.U32 R11, RZ, RZ, R15 ;  /* 0x000000ffff0b1224 */ /* 0x004fe400078e000f */
[----:B------:R-:W-:-:S05]  /*10ab0*/  @P1 IMAD.MOV.U32 R10, RZ, RZ, R13 ;  /* 0x000000ffff0a1224 */ /* 0x000fca00078e000d */
[----:B------:R4:W2:Y:S02]  /*10ac0*/  @P1 LDG.E.U8 R21, desc[UR20][R10.64] ;  /* 0x000000140a151981 */ /* 0x0008a4000c1e1100 */
[----:B----4-:R-:W-:Y:S02]  /*10ad0*/  @P1 IMAD.MOV.U32 R11, RZ, RZ, R9 ;  /* 0x000000ffff0b1224 */ /* 0x010fe400078e0009 */
[----:B------:R-:W-:-:S05]  /*10ae0*/  @P1 IMAD.MOV.U32 R10, RZ, RZ, R8 ;  /* 0x000000ffff0a1224 */ /* 0x000fca00078e0008 */
[----:B------:R0:W4:Y:S02]  /*10af0*/  @P1 LDG.E.U8 R23, desc[UR20][R10.64] ;  /* 0x000000140a171981 */ /* 0x000124000c1e1100 */
[----:B0-----:R-:W-:Y:S02]  /*10b00*/  @P1 IMAD.MOV.U32 R10, RZ, RZ, R6 ;  /* 0x000000ffff0a1224 */ /* 0x001fe400078e0006 */
[----:B------:R-:W-:-:S05]  /*10b10*/  @P1 IMAD.MOV.U32 R11, RZ, RZ, R7 ;  /* 0x000000ffff0b1224 */ /* 0x000fca00078e0007 */
[----:B------:R0:W4:Y:S02]  /*10b20*/  @P1 LDG.E.U8 R25, desc[UR20][R10.64] ;  /* 0x000000140a191981 */ /* 0x000124000c1e1100 */
[----:B0-----:R-:W-:Y:S02]  /*10b30*/  @P1 IMAD.MOV.U32 R10, RZ, RZ, R3 ;  /* 0x000000ffff0a1224 */ /* 0x001fe400078e0003 */
[----:B---3--:R-:W-:-:S05]  /*10b40*/  @P1 IMAD.MOV.U32 R11, RZ, RZ, R5 ;  /* 0x000000ffff0b1224 */ /* 0x008fca00078e0005 */
[----:B------:R0:W3:Y:S02]  /*10b50*/  @P1 LDG.E.U8 R27, desc[UR20][R10.64] ;  /* 0x000000140a1b1981 */ /* 0x0000e4000c1e1100 */
[----:B0-----:R-:W-:Y:S02]  /*10b60*/  @P1 IMAD.MOV.U32 R10, RZ, RZ, R0 ;  /* 0x000000ffff0a1224 */ /* 0x001fe400078e0000 */
[----:B------:R-:W-:-:S05]  /*10b70*/  @P1 IMAD.MOV.U32 R11, RZ, RZ, R2 ;  /* 0x000000ffff0b1224 */ /* 0x000fca00078e0002 */
[----:B------:R-:W3:Y:S01]  /*10b80*/  @P1 LDG.E.U8 R29, desc[UR20][R10.64] ;  /* 0x000000140a1d1981 */ /* 0x000ee2000c1e1100 */
[----:B------:R-:W0:Y:S01]  /*10b90*/  S2R R20, SR_TID.X ;  /* 0x0000000000147919 */ /* 0x000e220000002100 */
[----:B------:R-:W1:Y:S02]  /*10ba0*/  S2R R17, SR_TID.X ;  /* 0x0000000000117919 */ /* 0x000e640000002100 */
[----:B------:R-:W-:Y:S01]  /*10bb0*/  STL [R1+0x12ac], R14 ;  /* 0x0012ac0e01007387 */ /* 0x000fe20000100800 */
[----:B------:R-:W-:Y:S01]  /*10bc0*/  BAR.SYNC.DEFER_BLOCKING 0x0 ;  /* 0x0000000000007b1d */ /* 0x000fe20000010000 */
[----:B0-----:R-:W-:-:S04]  /*10bd0*/  LOP3.LUT R0, R20, 0x1f, RZ, 0xc0, !PT ;  /* 0x0000001f14007812 */ /* 0x001fc800078ec0ff */
[----:B------:R-:W-:Y:S01]  /*10be0*/  ISETP.GE.AND P0, PT, R0, R4, PT ;  /* 0x000000040000720c */ /* 0x000fe20003f06270 */
[----:B--2---:R-:W-:Y:S04]  /*10bf0*/  STL [R1+0x12e0], R21 ;  /* 0x0012e01501007387 */ /* 0x004fe80000100800 */
[----:B----4-:R-:W-:Y:S04]  /*10c00*/  STL [R1+0x12e8], R23 ;  /* 0x0012e81701007387 */ /* 0x010fe80000100800 */
[----:B------:R-:W-:Y:S04]  /*10c10*/  STL [R1+0x12f4], R25 ;  /* 0x0012f41901007387 */ /* 0x000fe80000100800 */
[----:B---3--:R-:W-:Y:S04]  /*10c20*/  STL [R1+0x12f8], R27 ;  /* 0x0012f81b01007387 */ /* 0x008fe80000100800 */
[----:B------:R-:W2:Y:S04]  /*10c30*/  LDL.LU R18, [R1+0x5f0] ;  /* 0x0005f00001127983 */ /* 0x000ea80000300800 */
[----:B-1----:R-:W-:Y:S04]  /*10c40*/  STL [R1+0x1320], R17 ;  /* 0x0013201101007387 */ /* 0x002fe80000100800 */
[----:B------:R-:W-:Y:S04]  /*10c50*/  STL [R1+0x12fc], R29 ;  /* 0x0012fc1d01007387 */ /* 0x000fe80000100800 */
[----:B------:R0:W-:Y:S04]  /*10c60*/  STL [R1+0x1308], R4 ;  /* 0x0013080401007387 */ /* 0x0001e80000100800 */
[----:B0-----:R-:W3:Y:S04]  /*10c70*/  LDL.LU R4, [R1+0x5e4] ;  /* 0x0005e40001047983 */ /* 0x001ee80000300800 */
[----:B---3--:R0:W-:Y:S04]  /*10c80*/  STL [R1+0x1334], R4 ;  /* 0x0013340401007387 */ /* 0x0081e80000100800 */
[----:B0-----:R-:W3:Y:S01]  /*10c90*/  LDL.LU R4, [R1+0x5e8] ;  /* 0x0005e80001047983 */ /* 0x001ee20000300800 */
[----:B------:R-:W-:-:S05]  /*10ca0*/  LOP3.LUT R14, R17, 0x3f, RZ, 0xc0, !PT ;  /* 0x0000003f110e7812 */ /* 0x000fca00078ec0ff */
[----:B------:R-:W-:Y:S04]  /*10cb0*/  STS.U8 [R14+UR4], R19 ;  /* 0x000000130e007988 */ /* 0x000fe80008000004 */
[----:B---3--:R0:W-:Y:S04]  /*10cc0*/  STL [R1+0x1338], R4 ;  /* 0x0013380401007387 */ /* 0x0081e80000100800 */
[----:B0-----:R-:W3:Y:S04]  /*10cd0*/  LDL.LU R4, [R1+0x5ec] ;  /* 0x0005ec0001047983 */ /* 0x001ee80000300800 */
[----:B------:R-:W4:Y:S04]  /*10ce0*/  LDL.LU R29, [R1+0x5e0] ;  /* 0x0005e000011d7983 */ /* 0x000f280000300800 */
        /* <DEDUP_REMOVED lines=24> */
[----:B--2---:R0:W-:Y:S04]  /*10e70*/  STS.U8 [R14+UR4+0x40], R18 ;  /* 0x000040120e007988 */ /* 0x0041e80008000004 */
[----:B------:R-:W2:Y:S04]  /*10e80*/  LDL.LU R20, [R1+0x9c] ;  /* 0x00009c0001147983 */ /* 0x000ea80000300800 */
[----:B0-----:R-:W2:Y:S04]  /*10e90*/  LDL.LU R18, [R1+0x98] ;  /* 0x0000980001127983 */ /* 0x001ea80000300800 */
[----:B---3--:R0:W-:Y:S04]  /*10ea0*/  STS.U8 [R14+UR4+0x80], R4 ;  /* 0x000080040e007988 */ /* 0x0081e80008000004 */
[----:B0-----:R-:W3:Y:S04]  /*10eb0*/  LDL.LU R4, [R1+0x1338] ;  /* 0x0013380001047983 */ /* 0x001ee80000300800 */
[----:B---3--:R0:W-:Y:S04]  /*10ec0*/  STS.U8 [R14+UR4+0xc0], R4 ;  /* 0x0000c0040e007988 */ /* 0x0081e80008000004 */
[----:B0-----:R-:W3:Y:S04]  /*10ed0*/  LDL.LU R4, [R1+0x1334] ;  /* 0x0013340001047983 */ /* 0x001ee80000300800 */
[----:B---3--:R0:W-:Y:S04]  /*10ee0*/  STS.U8 [R14+UR4+0x100], R4 ;  /* 0x000100040e007988 */ /* 0x0081e80008000004 */
[----:B0-----:R-:W3:Y:S04]  /*10ef0*/  LDL.LU R4, [R1+0x5c8] ;  /* 0x0005c80001047983 */ /* 0x001ee80000300800 */
[----:B---3--:R0:W-:Y:S04]  /*10f00*/  STL [R1+0x132c], R4 ;  /* 0x00132c0401007387 */ /* 0x0081e80000100800 */
[----:B0-----:R-:W3:Y:S04]  /*10f10*/  LDL.LU R4, [R1+0x5d0] ;  /* 0x0005d00001047983 */ /* 0x001ee80000300800 */
[----:B----4-:R-:W-:Y:S04]  /*10f20*/  STS.U8 [R14+UR4+0x140], R29 ;  /* 0x0001401d0e007988 */ /* 0x010fe80008000004 */
[----:B------:R-:W-:Y:S04]  /*10f30*/  STS.U8 [R14+UR4+0x180], R10 ;  /* 0x0001800a0e007988 */ /* 0x000fe80008000004 */
        /* <DEDUP_REMOVED lines=17> */
[----:B------:R0:W-:Y:S02]  /*11050*/  STS.U8 [R14+UR4+0x3040], R19 ;  /* 0x003040130e007988 */ /* 0x0001e40008000004 */
[----:B0-----:R-:W0:Y:S02]  /*11060*/  S2R R19, SR_TID.X ;  /* 0x0000000000137919 */ /* 0x001e240000002100 */
[----:B---3--:R1:W-:Y:S04]  /*11070*/  STL [R1+0x1330], R4 ;  /* 0x0013300401007387 */ /* 0x0083e80000100800 */
[----:B-1----:R-:W3:Y:S04]  /*11080*/  LDL.LU R4, [R1+0x5d4] ;  /* 0x0005d40001047983 */ /* 0x002ee80000300800 */
        /* <DEDUP_REMOVED lines=17> */
[----:B------:R1:W-:Y:S04]  /*111a0*/  STS.U8 [R14+UR4+0x3000], R28 ;  /* 0x0030001c0e007988 */ /* 0x0003e80008000004 */
[----:B------:R-:W4:Y:S04]  /*111b0*/  LDL.LU R24, [R1+0x380] ;  /* 0x0003800001187983 */ /* 0x000f280000300800 */
[----:B------:R2:W-:Y:S01]  /*111c0*/  STS.U8 [R14+UR4+0x30c0], R0 ;  /* 0x0030c0000e007988 */ /* 0x0005e20008000004 */
[----:B0-----:R-:W-:-:S03]  /*111d0*/  LOP3.LUT R19, R19, 0x3f, RZ, 0xc0, !PT ;  /* 0x0000003f13137812 */ /* 0x001fc600078ec0ff */
[----:B------:R-:W4:Y:S04]  /*111e0*/  LDL.LU R26, [R1+0x37c] ;  /* 0x00037c00011a7983 */ /* 0x000f280000300800 */
[----:B------:R0:W-:Y:S04]  /*111f0*/  STS.U8 [R14+UR4+0x3080], R2 ;  /* 0x003080020e007988 */ /* 0x0001e80008000004 */
[----:B------:R0:W-:Y:S04]  /*11200*/  STS.U8 [R14+UR4+0x3140], R3 ;  /* 0x003140030e007988 */ /* 0x0001e80008000004 */
[----:B------:R0:W-:Y:S04]  /*11210*/  STS.U8 [R14+UR4+0x3100], R16 ;  /* 0x003100100e007988 */ /* 0x0001e80008000004 */
[----:B-1----:R-:W4:Y:S04]  /*11220*/  LDL.LU R28, [R1+0x378] ;  /* 0x00037800011c7983 */ /* 0x002f280000300800 */
[----:B--2---:R1:W-:Y:S01]  /*11230*/  STS.U8 [R14+UR4+0x31c0], R20 ;  /* 0x0031c0140e007988 */ /* 0x0043e20008000004 */
[----:B------:R-:W-:-:S03]  /*11240*/  LOP3.LUT R0, R19, 0x8, RZ, 0x3c, !PT ;  /* 0x0000000813007812 */ /* 0x000fc600078e3cff */
[----:B0-----:R-:W2:Y:S04]  /*11250*/  LDL.LU R2, [R1+0x94] ;  /* 0x0000940001027983 */ /* 0x001ea80000300800 */
[----:B------:R-:W2:Y:S04]  /*11260*/  LDL.LU R3, [R1+0x90] ;  /* 0x0000900001037983 */ /* 0x000ea80000300800 */
[----:B------:R-:W2:Y:S04]  /*11270*/  LDL.LU R16, [R1+0x8c] ;  /* 0x00008c0001107983 */ /* 0x000ea80000300800 */
[----:B------:R0:W-:Y:S04]  /*11280*/  STS.U8 [R14+UR4+0x3180], R18 ;  /* 0x003180120e007988 */ /* 0x0001e80008000004 */
[----:B-1----:R-:W2:Y:S04]  /*11290*/  LDL.LU R20, [R1+0x88] ;  /* 0x0000880001147983 */ /* 0x002ea80000300800 */
[----:B------:R-:W2:Y:S04]  /*112a0*/  LDL.LU R19, [R1+0x84] ;  /* 0x0000840001137983 */ /* 0x000ea80000300800 */
[----:B0-----:R-:W2:Y:S04]  /*112b0*/  LDL.LU R18, [R1+0x80] ;  /* 0x0000800001127983 */ /* 0x001ea80000300800 */
[----:B------:R0:W-:Y:S04]  /*112c0*/  STL [R1+0x130c], R14 ;  /* 0x00130c0e01007387 */ /* 0x0001e80000100800 */
[----:B0-----:R-:W4:Y:S04]  /*112d0*/  LDL.LU R14, [R1+0x5cc] ;  /* 0x0005cc00010e7983 */ /* 0x001f280000300800 */
[----:B---3--:R0:W-:Y:S04]  /*112e0*/  STS.U8 [R0+UR4+0x200], R4 ;  /* 0x0002000400007988 */ /* 0x0081e80008000004 */
[----:B0-----:R-:W3:Y:S04]  /*112f0*/  LDL.LU R4, [R1+0x1330] ;  /* 0x0013300001047983 */ /* 0x001ee80000300800 */
[----:B---3--:R0:W-:Y:S04]  /*11300*/  STS.U8 [R0+UR4+0x240], R4 ;  /* 0x0002400400007988 */ /* 0x0081e80008000004 */
[----:B0-----:R-:W3:Y:S04]  /*11310*/  LDL.LU R4, [R1+0x132c] ;  /* 0x00132c0001047983 */ /* 0x001ee80000300800 */
[----:B----4-:R-:W-:Y:S04]  /*11320*/  STS.U8 [R0+UR4+0x280], R14 ;  /* 0x0002800e00007988 */ /* 0x010fe80008000004 */
[----:B---3--:R-:W-:Y:S04]  /*11330*/  STS.U8 [R0+UR4+0x2c0], R4 ;  /* 0x0002c00400007988 */ /* 0x008fe80008000004 */
        /* <DEDUP_REMOVED lines=20> */
[----:B--2---:R-:W-:Y:S04]  /*11480*/  STS.U8 [R0+UR4+0x3240], R2 ;  /* 0x0032400200007988 */ /* 0x004fe80008000004 */
[----:B------:R-:W-:Y:S04]  /*11490*/  STS.U8 [R0+UR4+0x3200], R3 ;  /* 0x0032000300007988 */ /* 0x000fe80008000004 */
[----:B------:R-:W-:Y:S04]  /*114a0*/  STS.U8 [R0+UR4+0x32c0], R16 ;  /* 0x0032c01000007988 */ /* 0x000fe80008000004 */
[----:B------:R-:W-:Y:S04]  /*114b0*/  STS.U8 [R0+UR4+0x3280], R20 ;  /* 0x0032801400007988 */ /* 0x000fe80008000004 */
[----:B------:R0:W-:Y:S04]  /*114c0*/  STS.U8 [R0+UR4+0x3340], R19 ;  /* 0x0033401300007988 */ /* 0x0001e80008000004 */
[----:B0-----:R-:W2:Y:S04]  /*114d0*/  LDL.LU R19, [R1+0x7c] ;  /* 0x00007c0001137983 */ /* 0x001ea80000300800 */
[----:B------:R-:W3:Y:S04]  /*114e0*/  LDL.LU R17, [R1+0x574] ;  /* 0x0005740001117983 */ /* 0x000ee80000300800 */
[----:B------:R-:W-:Y:S01]  /*114f0*/  STS.U8 [R0+UR4+0x3300], R18 ;  /* 0x0033001200007988 */ /* 0x000fe20008000004 */
[----:B------:R-:W0:Y:S03]  /*11500*/  S2R R20, SR_TID.X ;  /* 0x0000000000147919 */ /* 0x000e260000002100 */
[----:B---3--:R1:W-:Y:S04]  /*11510*/  STL [R1+0x1324], R17 ;  /* 0x0013241101007387 */ /* 0x0083e80000100800 */
[----:B-1----:R-:W3:Y:S04]  /*11520*/  LDL.LU R17, [R1+0x78] ;  /* 0x0000780001117983 */ /* 0x002ee80000300800 */
[----:B------:R-:W4:Y:S01]  /*11530*/  LDL.LU R18, [R1+0x570] ;  /* 0x0005700001127983 */ /* 0x000f220000300800 */
[----:B0-----:R-:W-:-:S04]  /*11540*/  LOP3.LUT R20, R20, 0x3f, RZ, 0xc0, !PT ;  /* 0x0000003f14147812 */ /* 0x001fc800078ec0ff */
[C---:B------:R-:W-:Y:S01]  /*11550*/  LOP3.LUT R0, R20.reuse, 0x10, RZ, 0x3c, !PT ;  /* 0x0000001014007812 */ /* 0x040fe200078e3cff */
[----:B----4-:R0:W-:Y:S04]  /*11560*/  STL [R1+0x1328], R18 ;  /* 0x0013281201007387 */ /* 0x0101e80000100800 */
        /* <DEDUP_REMOVED lines=19> */
[----:B------:R-:W4:Y:S01]  /*116a0*/  LDL.LU R26, [R1+0x360] ;  /* 0x00036000011a7983 */ /* 0x000f220000300800 */
[----:B0-----:R-:W-:-:S03]  /*116b0*/  LOP3.LUT R18, R20, 0x8, RZ, 0x3c, !PT ;  /* 0x0000000814127812 */ /* 0x001fc600078e3cff */
[----:B------:R-:W4:Y:S04]  /*116c0*/  LDL.LU R28, [R1+0x35c] ;  /* 0x00035c00011c7983 */ /* 0x000f280000300800 */
[----:B------:R-:W4:Y:S04]  /*116d0*/  LDL.LU R2, [R1+0x358] ;  /* 0x0003580001027983 */ /* 0x000f280000300800 */
[----:B------:R-:W4:Y:S04]  /*116e0*/  LDL.LU R3, [R1+0x74] ;  /* 0x0000740001037983 */ /* 0x000f280000300800 */
[----:B------:R-:W4:Y:S04]  /*116f0*/  LDL.LU R16, [R1+0x6c] ;  /* 0x00006c0001107983 */ /* 0x000f280000300800 */
[----:B--2---:R0:W-:Y:S04]  /*11700*/  STS.U8 [R18+UR4+0x33c0], R19 ;  /* 0x0033c01312007988 */ /* 0x0041e80008000004 */
[----:B------:R-:W2:Y:S04]  /*11710*/  LDL.LU R20, [R1+0x68] ;  /* 0x0000680001147983 */ /* 0x000ea80000300800 */
[----:B---3--:R1:W-:Y:S04]  /*11720*/  STS.U8 [R18+UR4+0x3380], R17 ;  /* 0x0033801112007988 */ /* 0x0083e80008000004 */
[----:B0-----:R-:W3:Y:S04]  /*11730*/  LDL.LU R19, [R1+0x64] ;  /* 0x0000640001137983 */ /* 0x001ee80000300800 */
[----:B-1----:R-:W4:Y:S04]  /*11740*/  LDL.LU R18, [R1+0x1328] ;  /* 0x0013280001127983 */ /* 0x002f280000300800 */
[----:B------:R-:W2:Y:S04]  /*11750*/  LDL.LU R17, [R1+0x1324] ;  /* 0x0013240001117983 */ /* 0x000ea80000300800 */
[----:B--2---:R0:W-:Y:S04]  /*11760*/  STS.U8 [R0+UR4+0x400], R17 ;  /* 0x0004001100007988 */ /* 0x0041e80008000004 */
[----:B----4-:R1:W-:Y:S04]  /*11770*/  STS.U8 [R0+UR4+0x440], R18 ;  /* 0x0004401200007988 */ /* 0x0103e80008000004 */
[----:B0-----:R-:W2:Y:S04]  /*11780*/  LDL.LU R17, [R1+0x1320] ;  /* 0x0013200001117983 */ /* 0x001ea80000300800 */
[----:B-1----:R-:W4:Y:S04]  /*11790*/  LDL.LU R18, [R1+0x131c] ;  /* 0x00131c0001127983 */ /* 0x002f280000300800 */
        /* <DEDUP_REMOVED lines=22> */
[----:B------:R0:W-:Y:S04]  /*11900*/  STS.U8 [R0+UR4+0x3440], R3 ;  /* 0x0034400300007988 */ /* 0x0001e80008000004 */
[----:B0-----:R-:W2:Y:S04]  /*11910*/  LDL.LU R3, [R1+0x60] ;  /* 0x0000600001037983 */ /* 0x001ea80000300800 */
[----:B----4-:R-:W-:Y:S04]  /*11920*/  STS.U8 [R0+UR4+0x3400], R18 ;  /* 0x0034001200007988 */ /* 0x010fe80008000004 */
[----:B------:R0:W-:Y:S04]  /*11930*/  STS.U8 [R0+UR4+0x34c0], R16 ;  /* 0x0034c01000007988 */ /* 0x0001e80008000004 */
[----:B0-----:R-:W4:Y:S04]  /*11940*/  LDL.LU R16, [R1+0x5c] ;  /* 0x00005c0001107983 */ /* 0x001f280000300800 */
[----:B------:R-:W3:Y:S04]  /*11950*/  LDL.LU R14, [R1+0x550] ;  /* 0x00055000010e7983 */ /* 0x000ee80000300800 */
[----:B---3--:R0:W-:Y:S04]  /*11960*/  STL [R1+0x1310], R14 ;  /* 0x0013100e01007387 */ /* 0x0081e80000100800 */
[----:B0-----:R-:W3:Y:S04]  /*11970*/  LDL.LU R14, [R1+0x554] ;  /* 0x00055400010e7983 */ /* 0x001ee80000300800 */
[----:B---3--:R0:W-:Y:S04]  /*11980*/  STL [R1+0x1314], R14 ;  /* 0x0013140e01007387 */ /* 0x0081e80000100800 */
[----:B0-----:R-:W3:Y:S04]  /*11990*/  LDL.LU R14, [R1+0x58] ;  /* 0x00005800010e7983 */ /* 0x001ee80000300800 */
[----:B------:R-:W4:Y:S04]  /*119a0*/  LDL.LU R4, [R1+0x54c] ;  /* 0x00054c0001047983 */ /* 0x000f280000300800 */
[----:B------:R0:W-:Y:S04]  /*119b0*/  STS.U8 [R0+UR4+0x3480], R20 ;  /* 0x0034801400007988 */ /* 0x0001e80008000004 */
[----:B------:R1:W-:Y:S01]  /*119c0*/  STS.U8 [R0+UR4+0x3540], R19 ;  /* 0x0035401300007988 */ /* 0x0003e20008000004 */
[----:B--2---:R-:W-:-:S02]  /*119d0*/  LOP3.LUT R18, R17, 0x3f, RZ, 0xc0, !PT ;  /* 0x0000003f11127812 */ /* 0x004fc400078ec0ff */
[----:B------:R-:W-:Y:S01]  /*119e0*/  LOP3.LUT R17, R17, 0x3f, RZ, 0xc0, !PT ;  /* 0x0000003f11117812 */ /* 0x000fe200078ec0ff */
[----:B----4-:R2:W-:Y:S04]  /*119f0*/  STL [R1+0x1318], R4 ;  /* 0x0013180401007387 */ /* 0x0105e80000100800 */
[----:B0-----:R-:W4:Y:S04]  /*11a00*/  LDL.LU R20, [R1+0x548] ;  /* 0x0005480001147983 */ /* 0x001f280000300800 */
[----:B-1----:R-:W4:Y:S04]  /*11a10*/  LDL.LU R19, [R1+0x544] ;  /* 0x0005440001137983 */ /* 0x002f280000300800 */
        /* <DEDUP_REMOVED lines=16> */
[----:B--2---:R-:W-:-:S03]  /*11b20*/  LOP3.LUT R4, R17, 0x10, RZ, 0x3c, !PT ;  /* 0x0000001011047812 */ /* 0x004fc600078e3cff */
[----:B------:R-:W2:Y:S04]  /*11b30*/  LDL.LU R24, [R1+0x340] ;  /* 0x0003400001187983 */ /* 0x000ea80000300800 */
[----:B------:R-:W2:Y:S04]  /*11b40*/  LDL.LU R26, [R1+0x33c] ;  /* 0x00033c00011a7983 */ /* 0x000ea80000300800 */
[----:B------:R-:W2:Y:S04]  /*11b50*/  LDL.LU R2, [R1+0x338] ;  /* 0x0003380001027983 */ /* 0x000ea80000300800 */
[----:B------:R-:W2:Y:S04]  /*11b60*/  LDL.LU R28, [R1+0x54] ;  /* 0x00005400011c7983 */ /* 0x000ea80000300800 */
[----:B------:R0:W-:Y:S04]  /*11b70*/  STS.U8 [R4+UR4+0x3500], R3 ;  /* 0x0035000304007988 */ /* 0x0001e80008000004 */
[----:B------:R-:W2:Y:S04]  /*11b80*/  LDL.LU R17, [R1+0x50] ;  /* 0x0000500001117983 */ /* 0x000ea80000300800 */
[----:B------:R1:W-:Y:S04]  /*11b90*/  STS.U8 [R4+UR4+0x35c0], R16 ;  /* 0x0035c01004007988 */ /* 0x0003e80008000004 */
[----:B---3--:R3:W-:Y:S04]  /*11ba0*/  STS.U8 [R4+UR4+0x3580], R14 ;  /* 0x0035800e04007988 */ /* 0x0087e80008000004 */
[----:B0-----:R-:W2:Y:S04]  /*11bb0*/  LDL.LU R3, [R1+0x4c] ;  /* 0x00004c0001037983 */ /* 0x001ea80000300800 */
[----:B-1----:R-:W2:Y:S04]  /*11bc0*/  LDL.LU R16, [R1+0x48] ;  /* 0x0000480001107983 */ /* 0x002ea80000300800 */
[----:B---3--:R-:W3:Y:S04]  /*11bd0*/  LDL.LU R4, [R1+0x1318] ;  /* 0x0013180001047983 */ /* 0x008ee80000300800 */
[----:B------:R-:W4:Y:S01]  /*11be0*/  LDL.LU R14, [R1+0x1314] ;  /* 0x00131400010e7983 */ /* 0x000f220000300800 */
[----:B------:R-:W-:-:S05]  /*11bf0*/  LOP3.LUT R0, R18, 0x18, RZ, 0x3c, !PT ;  /* 0x0000001812007812 */ /* 0x000fca00078e3cff */
[----:B----4-:R0:W-:Y:S04]  /*11c00*/  STS.U8 [R0+UR4+0x600], R14 ;  /* 0x0006000e00007988 */ /* 0x0101e80008000004 */
[----:B0-----:R-:W4:Y:S04]  /*11c10*/  LDL.LU R14, [R1+0x1310] ;  /* 0x00131000010e7983 */ /* 0x001f280000300800 */
[----:B----4-:R0:W-:Y:S04]  /*11c20*/  STS.U8 [R0+UR4+0x640], R14 ;  /* 0x0006400e00007988 */ /* 0x0101e80008000004 */
[----:B---3--:R1:W-:Y:S04]  /*11c30*/  STS.U8 [R0+UR4+0x680], R4 ;  /* 0x0006800400007988 */ /* 0x0083e80008000004 */
[----:B------:R3:W-:Y:S04]  /*11c40*/  STS.U8 [R0+UR4+0x6c0], R20 ;  /* 0x0006c01400007988 */ /* 0x0007e80008000004 */
[----:B------:R4:W-:Y:S04]  /*11c50*/  STS.U8 [R0+UR4+0x700], R19 ;  /* 0x0007001300007988 */ /* 0x0009e80008000004 */
        /* <DEDUP_REMOVED lines=13> */
[----:B0-----:R-:W2:Y:S04]  /*11d30*/  LDL.LU R14, [R1+0x130c] ;  /* 0x00130c00010e7983 */ /* 0x001ea80000300800 */
[----:B------:R-:W-:Y:S04]  /*11d40*/  STS.U8 [R0+UR4+0x2680], R13 ;  /* 0x0026800d00007988 */ /* 0x000fe80008000004 */
[----:B-1----:R-:W2:Y:S04]  /*11d50*/  LDL.LU R4, [R1+0x1308] ;  /* 0x0013080001047983 */ /* 0x002ea80000300800 */
[----:B------:R-:W-:Y:S04]  /*11d60*/  STS.U8 [R0+UR4+0x26c0], R15 ;  /* 0x0026c00f00007988 */ /* 0x000fe80008000004 */
[----:B---3--:R-:W3:Y:S04]  /*11d70*/  LDL.LU R20, [R1+0x1304] ;  /* 0x0013040001147983 */ /* 0x008ee80000300800 */
[----:B------:R-:W-:Y:S04]  /*11d80*/  STS.U8 [R0+UR4+0x2700], R22 ;  /* 0x0027001600007988 */ /* 0x000fe80008000004 */
[----:B----4-:R-:W4:Y:S04]  /*11d90*/  LDL.LU R19, [R1+0x1300] ;  /* 0x0013000001137983 */ /* 0x010f280000300800 */
[----:B--2---:R-:W-:Y:S04]  /*11da0*/  STS.U8 [R0+UR4+0x2740], R24 ;  /* 0x0027401800007988 */ /* 0x004fe80008000004 */
[----:B------:R0:W-:Y:S04]  /*11db0*/  STS.U8 [R0+UR4+0x2780], R26 ;  /* 0x0027801a00007988 */ /* 0x0001e80008000004 */
[----:B------:R1:W-:Y:S04]  /*11dc0*/  STS.U8 [R0+UR4+0x27c0], R2 ;  /* 0x0027c00200007988 */ /* 0x0003e80008000004 */
[----:B------:R-:W-:Y:S04]  /*11dd0*/  STS.U8 [R0+UR4+0x3640], R28 ;  /* 0x0036401c00007988 */ /* 0x000fe80008000004 */
[----:B------:R-:W-:Y:S04]  /*11de0*/  STS.U8 [R0+UR4+0x3600], R17 ;  /* 0x0036001100007988 */ /* 0x000fe80008000004 */
[----:B------:R2:W-:Y:S04]  /*11df0*/  STS.U8 [R0+UR4+0x36c0], R3 ;  /* 0x0036c00300007988 */ /* 0x0005e80008000004 */
[----:B------:R2:W-:Y:S04]  /*11e00*/  STS.U8 [R0+UR4+0x3680], R16 ;  /* 0x0036801000007988 */ /* 0x0005e80008000004 */
[----:B0-----:R-:W3:Y:S04]  /*11e10*/  LDL.LU R26, [R1+0x3c] ;  /* 0x00003c00011a7983 */ /* 0x001ee80000300800 */
[----:B-1----:R-:W3:Y:S04]  /*11e20*/  LDL.LU R2, [R1+0x38] ;  /* 0x0000380001027983 */ /* 0x002ee80000300800 */
[----:B------:R-:W3:Y:S04]  /*11e30*/  LDL.LU R29, [R1+0x534] ;  /* 0x00053400011d7983 */ /* 0x000ee80000300800 */
[----:B------:R-:W3:Y:S04]  /*11e40*/  LDL.LU R27, [R1+0x530] ;  /* 0x00053000011b7983 */ /* 0x000ee80000300800 */
[----:B------:R-:W3:Y:S04]  /*11e50*/  LDL.LU R25, [R1+0x52c] ;  /* 0x00052c0001197983 */ /* 0x000ee80000300800 */
[----:B--2---:R-:W2:Y:S04]  /*11e60*/  LDL.LU R3, [R1+0x528] ;  /* 0x0005280001037983 */ /* 0x004ea80000300800 */
[----:B------:R-:W2:Y:S04]  /*11e70*/  LDL.LU R16, [R1+0x524] ;  /* 0x0005240001107983 */ /* 0x000ea80000300800 */
        /* <DEDUP_REMOVED lines=14> */
[----:B------:R-:W2:Y:S01]  /*11f60*/  LDL.LU R17, [R1+0x328] ;  /* 0x0003280001117983 */ /* 0x000ea20000300800 */
[----:B------:R-:W-:-:S03]  /*11f70*/  LOP3.LUT R18, R18, 0x20, RZ, 0x3c, !PT ;  /* 0x0000002012127812 */ /* 0x000fc600078e3cff */
[----:B----4-:R0:W-:Y:S04]  /*11f80*/  STS.U8 [R0+UR4+0x3740], R19 ;  /* 0x0037401300007988 */ /* 0x0101e80008000004 */
[----:B---3--:R1:W-:Y:S04]  /*11f90*/  STS.U8 [R0+UR4+0x3700], R20 ;  /* 0x0037001400007988 */ /* 0x0083e80008000004 */
[----:B0-----:R-:W3:Y:S04]  /*11fa0*/  LDL.LU R19, [R1+0x324] ;  /* 0x0003240001137983 */ /* 0x001ee80000300800 */
[----:B------:R0:W-:Y:S04]  /*11fb0*/  STS.U8 [R0+UR4+0x37c0], R26 ;  /* 0x0037c01a00007988 */ /* 0x0001e80008000004 */
[----:B-1----:R-:W4:Y:S04]  /*11fc0*/  LDL.LU R20, [R1+0x320] ;  /* 0x0003200001147983 */ /* 0x002f280000300800 */
[----:B------:R1:W-:Y:S04]  /*11fd0*/  STS.U8 [R0+UR4+0x3780], R2 ;  /* 0x0037800200007988 */ /* 0x0003e80008000004 */
[----:B------:R-:W4:Y:S04]  /*11fe0*/  LDL.LU R24, [R1+0x31c] ;  /* 0x00031c0001187983 */ /* 0x000f280000300800 */
[----:B------:R1:W-:Y:S04]  /*11ff0*/  STS.U8 [R18+UR4+0x800], R29 ;  /* 0x0008001d12007988 */ /* 0x0003e80008000004 */
[----:B------:R1:W-:Y:S04]  /*12000*/  STS.U8 [R18+UR4+0x840], R27 ;  /* 0x0008401b12007988 */ /* 0x0003e80008000004 */
[----:B------:R1:W-:Y:S04]  /*12010*/  STS.U8 [R18+UR4+0x880], R25 ;  /* 0x0008801912007988 */ /* 0x0003e80008000004 */
[----:B--2---:R2:W-:Y:S04]  /*12020*/  STS.U8 [R18+UR4+0x8c0], R3 ;  /* 0x0008c00312007988 */ /* 0x0045e80008000004 */
[----:B0-----:R-:W4:Y:S04]  /*12030*/  LDL.LU R26, [R1+0x318] ;  /* 0x00031800011a7983 */ /* 0x001f280000300800 */
[----:B-1----:R-:W4:Y:S04]  /*12040*/  LDL.LU R0, [R1+0x34] ;  /* 0x0000340001007983 */ /* 0x002f280000300800 */
[----:B------:R-:W4:Y:S04]  /*12050*/  LDL.LU R2, [R1+0x30] ;  /* 0x0000300001027983 */ /* 0x000f280000300800 */
[----:B------:R0:W-:Y:S04]  /*12060*/  STS.U8 [R18+UR4+0x900], R16 ;  /* 0x0009001012007988 */ /* 0x0001e80008000004 */
[----:B------:R-:W-:Y:S04]  /*12070*/  STS.U8 [R18+UR4+0x940], R10 ;  /* 0x0009400a12007988 */ /* 0x000fe80008000004 */
[----:B------:R-:W-:Y:S04]  /*12080*/  STS.U8 [R18+UR4+0x980], R11 ;  /* 0x0009800b12007988 */ /* 0x000fe80008000004 */
[----:B------:R-:W-:Y:S04]  /*12090*/  STS.U8 [R18+UR4+0x9c0], R23 ;  /* 0x0009c01712007988 */ /* 0x000fe80008000004 */
[----:B------:R-:W-:Y:S04]  /*120a0*/  STS.U8 [R18+UR4+0x1840], R21 ;  /* 0x0018401512007988 */ /* 0x000fe80008000004 */
[----:B------:R-:W-:Y:S04]  /*120b0*/  STS.U8 [R18+UR4+0x1800], R12 ;  /* 0x0018000c12007988 */ /* 0x000fe80008000004 */
[----:B------:R-:W4:Y:S04]  /*120c0*/  LDL.LU R29, [R1+0x12fc] ;  /* 0x0012fc00011d7983 */ /* 0x000f280000300800 */
[----:B------:R-:W-:Y:S04]  /*120d0*/  STS.U8 [R18+UR4+0x18c0], R8 ;  /* 0x0018c00812007988 */ /* 0x000fe80008000004 */
[----:B------:R-:W4:Y:S04]  /*120e0*/  LDL.LU R27, [R1+0x12f8] ;  /* 0x0012f800011b7983 */ /* 0x000f280000300800 */
[----:B------:R-:W-:Y:S04]  /*120f0*/  STS.U8 [R18+UR4+0x1880], R7 ;  /* 0x0018800712007988 */ /* 0x000fe80008000004 */
[----:B------:R-:W4:Y:S04]  /*12100*/  LDL.LU R25, [R1+0x12f4] ;  /* 0x0012f40001197983 */ /* 0x000f280000300800 */
[----:B------:R-:W-:Y:S04]  /*12110*/  STS.U8 [R18+UR4+0x1940], R6 ;  /* 0x0019400612007988 */ /* 0x000fe80008000004 */
[----:B--2---:R-:W2:Y:S04]  /*12120*/  LDL.LU R3, [R1+0x12f0] ;  /* 0x0012f00001037983 */ /* 0x004ea80000300800 */
[----:B------:R1:W-:Y:S04]  /*12130*/  STS.U8 [R18+UR4+0x1900], R28 ;  /* 0x0019001c12007988 */ /* 0x0003e80008000004 */
[----:B0-----:R-:W2:Y:S04]  /*12140*/  LDL.LU R16, [R1+0x12ec] ;  /* 0x0012ec0001107983 */ /* 0x001ea80000300800 */
[----:B------:R-:W-:Y:S04]  /*12150*/  STS.U8 [R18+UR4+0x19c0], R5 ;  /* 0x0019c00512007988 */ /* 0x000fe80008000004 */
[----:B------:R-:W-:Y:S04]  /*12160*/  STS.U8 [R18+UR4+0x1980], R9 ;  /* 0x0019800912007988 */ /* 0x000fe80008000004 */
[----:B------:R-:W-:Y:S04]  /*12170*/  STS.U8 [R18+UR4+0x2800], R13 ;  /* 0x0028000d12007988 */ /* 0x000fe80008000004 */
[----:B------:R-:W-:Y:S04]  /*12180*/  STS.U8 [R18+UR4+0x2840], R15 ;  /* 0x0028400f12007988 */ /* 0x000fe80008000004 */
[----:B------:R-:W-:Y:S04]  /*12190*/  STS.U8 [R18+UR4+0x2880], R22 ;  /* 0x0028801612007988 */ /* 0x000fe80008000004 */
[----:B-1----:R-:W2:Y:S04]  /*121a0*/  LDL.LU R28, [R1+0x2c] ;  /* 0x00002c00011c7983 */ /* 0x002ea80000300800 */
[----:B------:R0:W-:Y:S04]  /*121b0*/  STS.U8 [R18+UR4+0x28c0], R17 ;  /* 0x0028c01112007988 */ /* 0x0001e80008000004 */
[----:B------:R-:W2:Y:S04]  /*121c0*/  LDL.LU R23, [R1+0x20] ;  /* 0x0000200001177983 */ /* 0x000ea80000300800 */
[----:B0-----:R-:W2:Y:S04]  /*121d0*/  LDL.LU R17, [R1+0x1c] ;  /* 0x00001c0001117983 */ /* 0x001ea80000300800 */
[----:B---3--:R0:W-:Y:S04]  /*121e0*/  STS.U8 [R18+UR4+0x2900], R19 ;  /* 0x0029001312007988 */ /* 0x0081e80008000004 */
[----:B----4-:R1:W-:Y:S04]  /*121f0*/  STS.U8 [R18+UR4+0x2940], R20 ;  /* 0x0029401412007988 */ /* 0x0103e80008000004 */
[----:B------:R-:W-:Y:S04]  /*12200*/  STS.U8 [R18+UR4+0x2980], R24 ;  /* 0x0029801812007988 */ /* 0x000fe80008000004 */
[----:B0-----:R-:W3:Y:S04]  /*12210*/  LDL.LU R19, [R1+0x514] ;  /* 0x0005140001137983 */ /* 0x001ee80000300800 */
[----:B-1----:R-:W4:Y:S04]  /*12220*/  LDL.LU R20, [R1+0x510] ;  /* 0x0005100001147983 */ /* 0x002f280000300800 */
[----:B------:R-:W-:Y:S04]  /*12230*/  STS.U8 [R18+UR4+0x29c0], R26 ;  /* 0x0029c01a12007988 */ /* 0x000fe80008000004 */
[----:B------:R0:W-:Y:S04]  /*12240*/  STS.U8 [R18+UR4+0x3840], R0 ;  /* 0x0038400012007988 */ /* 0x0001e80008000004 */
[----:B------:R-:W4:Y:S04]  /*12250*/  LDL.LU R21, [R1+0x50c] ;  /* 0x00050c0001157983 */ /* 0x000f280000300800 */
[----:B------:R1:W-:Y:S04]  /*12260*/  STS.U8 [R18+UR4+0x3800], R2 ;  /* 0x0038000212007988 */ /* 0x0003e80008000004 */
        /* <DEDUP_REMOVED lines=14> */
[----:B------:R-:W-:Y:S04]  /*12350*/  STS.U8 [R18+UR4+0x3880], R16 ;  /* 0x0038801012007988 */ /* 0x000fe80008000004 */
[----:B------:R1:W-:Y:S04]  /*12360*/  STS.U8 [R18+UR4+0x3940], R3 ;  /* 0x0039400312007988 */ /* 0x0003e80008000004 */
[----:B------:R2:W-:Y:S04]  /*12370*/  STS.U8 [R18+UR4+0x3900], R23 ;  /* 0x0039001712007988 */ /* 0x0005e80008000004 */
[----:B0-----:R-:W4:Y:S04]  /*12380*/  LDL.LU R28, [R1+0x314] ;  /* 0x00031400011c7983 */ /* 0x001f280000300800 */
[----:B------:R-:W4:Y:S04]  /*12390*/  LDL.LU R24, [R1+0x310] ;  /* 0x0003100001187983 */ /* 0x000f280000300800 */
[----:B-1----:R-:W4:Y:S04]  /*123a0*/  LDL.LU R3, [R1+0x30c] ;  /* 0x00030c0001037983 */ /* 0x002f280000300800 */
[----:B------:R-:W4:Y:S04]  /*123b0*/  LDL.LU R16, [R1+0x308] ;  /* 0x0003080001107983 */ /* 0x000f280000300800 */
[----:B--2---:R-:W2:Y:S04]  /*123c0*/  LDL.LU R23, [R1+0x12e8] ;  /* 0x0012e80001177983 */ /* 0x004ea80000300800 */
[----:B------:R0:W-:Y:S04]  /*123d0*/  STS.U8 [R18+UR4+0x39c0], R17 ;  /* 0x0039c01112007988 */ /* 0x0001e80008000004 */
[----:B0-----:R-:W3:Y:S01]  /*123e0*/  LDL.LU R17, [R1+0x12e4] ;  /* 0x0012e40001117983 */ /* 0x001ee20000300800 */
[----:B------:R-:W-:-:S03]  /*123f0*/  LOP3.LUT R5, R14, 0x28, RZ, 0x3c, !PT ;  /* 0x000000280e057812 */ /* 0x000fc600078e3cff */
[----:B---3--:R0:W-:Y:S04]  /*12400*/  STS.U8 [R18+UR4+0x3980], R17 ;  /* 0x0039801112007988 */ /* 0x0081e80008000004 */
[----:B------:R1:W-:Y:S04]  /*12410*/  STS.U8 [R5+UR4+0xa00], R19 ;  /* 0x000a001305007988 */ /* 0x0003e80008000004 */
[----:B----4-:R3:W-:Y:S04]  /*12420*/  STS.U8 [R5+UR4+0xa40], R20 ;  /* 0x000a401405007988 */ /* 0x0107e80008000004 */
[----:B------:R4:W-:Y:S04]  /*12430*/  STS.U8 [R5+UR4+0xa80], R21 ;  /* 0x000a801505007988 */ /* 0x0009e80008000004 */
[----:B------:R2:W-:Y:S04]  /*12440*/  STS.U8 [R5+UR4+0xac0], R0 ;  /* 0x000ac00005007988 */ /* 0x0005e80008000004 */
[----:B------:R2:W-:Y:S04]  /*12450*/  STS.U8 [R5+UR4+0xb00], R2 ;  /* 0x000b000205007988 */ /* 0x0005e80008000004 */
[----:B0-----:R-:W2:Y:S04]  /*12460*/  LDL.LU R17, [R1+0x304] ;  /* 0x0003040001117983 */ /* 0x001ea80000300800 */
[----:B------:R-:W2:Y:S04]  /*12470*/  LDL.LU R18, [R1+0x300] ;  /* 0x0003000001127983 */ /* 0x000ea80000300800 */
[----:B-1----:R-:W2:Y:S04]  /*12480*/  LDL.LU R19, [R1+0x2fc] ;  /* 0x0002fc0001137983 */ /* 0x002ea80000300800 */
[----:B---3--:R-:W3:Y:S04]  /*12490*/  LDL.LU R20, [R1+0x2f8] ;  /* 0x0002f80001147983 */ /* 0x008ee80000300800 */
[----:B----4-:R-:W4:Y:S04]  /*124a0*/  LDL.LU R21, [R1+0x12e0] ;  /* 0x0012e00001157983 */ /* 0x010f280000300800 */
[----:B--2---:R-:W2:Y:S04]  /*124b0*/  LDL.LU R0, [R1+0x12dc] ;  /* 0x0012dc0001007983 */ /* 0x004ea80000300800 */
[----:B------:R-:W-:Y:S04]  /*124c0*/  STS.U8 [R5+UR4+0xb40], R10 ;  /* 0x000b400a05007988 */ /* 0x000fe80008000004 */
[----:B------:R-:W4:Y:S04]  /*124d0*/  LDL.LU R2, [R1+0x12d8] ;  /* 0x0012d80001027983 */ /* 0x000f280000300800 */
[----:B------:R-:W-:Y:S04]  /*124e0*/  STS.U8 [R5+UR4+0xb80], R11 ;  /* 0x000b800b05007988 */ /* 0x000fe80008000004 */
[----:B------:R-:W-:Y:S04]  /*124f0*/  STS.U8 [R5+UR4+0xbc0], R12 ;  /* 0x000bc00c05007988 */ /* 0x000fe80008000004 */
[----:B------:R-:W-:Y:S04]  /*12500*/  STS.U8 [R5+UR4+0x1a40], R8 ;  /* 0x001a400805007988 */ /* 0x000fe80008000004 */
[----:B------:R0:W-:Y:S04]  /*12510*/  STS.U8 [R5+UR4+0x1a00], R7 ;  /* 0x001a000705007988 */ /* 0x0001e80008000004 */
[----:B------:R1:W-:Y:S04]  /*12520*/  STS.U8 [R5+UR4+0x1ac0], R6 ;  /* 0x001ac00605007988 */ /* 0x0003e80008000004 */
[----:B------:R-:W-:Y:S04]  /*12530*/  STS.U8 [R5+UR4+0x1a80], R9 ;  /* 0x001a800905007988 */ /* 0x000fe80008000004 */
[----:B------:R-:W-:Y:S04]  /*12540*/  STS.U8 [R5+UR4+0x1b40], R13 ;  /* 0x001b400d05007988 */ /* 0x000fe80008000004 */
[----:B------:R-:W-:Y:S04]  /*12550*/  STS.U8 [R5+UR4+0x1b00], R15 ;  /* 0x001b000f05007988 */ /* 0x000fe80008000004 */
[----:B------:R-:W-:Y:S04]  /*12560*/  STS.U8 [R5+UR4+0x1bc0], R22 ;  /* 0x001bc01605007988 */ /* 0x000fe80008000004 */
[----:B------:R1:W-:Y:S04]  /*12570*/  STS.U8 [R5+UR4+0x1b80], R26 ;  /* 0x001b801a05007988 */ /* 0x0003e80008000004 */
[----:B------:R1:W-:Y:S04]  /*12580*/  STS.U8 [R5+UR4+0x2a00], R28 ;  /* 0x002a001c05007988 */ /* 0x0003e80008000004 */
[----:B0-----:R-:W2:Y:S04]  /*12590*/  LDL.LU R7, [R1+0xc] ;  /* 0x00000c0001077983 */ /* 0x001ea80000300800 */
[----:B-1----:R-:W2:Y:S04]  /*125a0*/  LDL.LU R6, [R1+0x8] ;  /* 0x0000080001067983 */ /* 0x002ea80000300800 */
[----:B------:R-:W2:Y:S04]  /*125b0*/  LDL.LU R26, [R1+0x4] ;  /* 0x00000400011a7983 */ /* 0x000ea80000300800 */
[----:B------:R-:W2:Y:S04]  /*125c0*/  LDL.LU R28, [R1] ;  /* 0x00000000011c7983 */ /* 0x000ea80000300800 */
[----:B------:R-:W2:Y:S04]  /*125d0*/  LDL.LU R9, [R1+0x4f0] ;  /* 0x0004f00001097983 */ /* 0x000ea80000300800 */
[----:B------:R0:W-:Y:S04]  /*125e0*/  STS.U8 [R5+UR4+0x2a40], R24 ;  /* 0x002a401805007988 */ /* 0x0001e80008000004 */
[----:B------:R-:W2:Y:S04]  /*125f0*/  LDL.LU R13, [R1+0x4ec] ;  /* 0x0004ec00010d7983 */ /* 0x000ea80000300800 */
[----:B------:R-:W-:Y:S04]  /*12600*/  STS.U8 [R5+UR4+0x2a80], R3 ;  /* 0x002a800305007988 */ /* 0x000fe80008000004 */
[----:B------:R-:W2:Y:S04]  /*12610*/  LDL.LU R15, [R1+0x4e8] ;  /* 0x0004e800010f7983 */ /* 0x000ea80000300800 */
[----:B------:R-:W-:Y:S04]  /*12620*/  STS.U8 [R5+UR4+0x2ac0], R16 ;  /* 0x002ac01005007988 */ /* 0x000fe80008000004 */
[----:B------:R-:W2:Y:S04]  /*12630*/  LDL.LU R22, [R1+0x4e4] ;  /* 0x0004e40001167983 */ /* 0x000ea80000300800 */
[----:B0-----:R-:W2:Y:S04]  /*12640*/  LDL.LU R24, [R1+0x4e0] ;  /* 0x0004e00001187983 */ /* 0x001ea80000300800 */
[----:B------:R-:W2:Y:S04]  /*12650*/  LDL.LU R10, [R1+0x4dc] ;  /* 0x0004dc00010a7983 */ /* 0x000ea80000300800 */
[----:B------:R-:W2:Y:S04]  /*12660*/  LDL.LU R11, [R1+0x4d8] ;  /* 0x0004d800010b7983 */ /* 0x000ea80000300800 */
[----:B------:R-:W2:Y:S04]  /*12670*/  LDL.LU R12, [R1+0x3f4] ;  /* 0x0003f400010c7983 */ /* 0x000ea80000300800 */
[----:B------:R-:W2:Y:S04]  /*12680*/  LDL.LU R8, [R1+0x3f0] ;  /* 0x0003f00001087983 */ /* 0x000ea80000300800 */
[----:B------:R-:W-:Y:S04]  /*12690*/  STS.U8 [R5+UR4+0x2b00], R17 ;  /* 0x002b001105007988 */ /* 0x000fe80008000004 */
[----:B------:R-:W-:Y:S04]  /*126a0*/  STS.U8 [R5+UR4+0x2b40], R18 ;  /* 0x002b401205007988 */ /* 0x000fe80008000004 */
[----:B------:R-:W-:Y:S04]  /*126b0*/  STS.U8 [R5+UR4+0x2b80], R19 ;  /* 0x002b801305007988 */ /* 0x000fe80008000004 */
[----:B---3--:R-:W-:Y:S04]  /*126c0*/  STS.U8 [R5+UR4+0x2bc0], R20 ;  /* 0x002bc01405007988 */ /* 0x008fe80008000004 */
[----:B----4-:R0:W-:Y:S04]  /*126d0*/  STS.U8 [R5+UR4+0x3a40], R2 ;  /* 0x003a400205007988 */ /* 0x0101e80008000004 */
[----:B--2---:R1:W-:Y:S04]  /*126e0*/  STS.U8 [R5+UR4+0x3a00], R0 ;  /* 0x003a000005007988 */ /* 0x0043e80008000004 */
[----:B0-----:R-:W2:Y:S04]  /*126f0*/  LDL.LU R2, [R1+0x3ec] ;  /* 0x0003ec0001027983 */ /* 0x001ea80000300800 */
[----:B------:R-:W3:Y:S04]  /*12700*/  LDL.LU R3, [R1+0x3e8] ;  /* 0x0003e80001037983 */ /* 0x000ee80000300800 */
[----:B------:R-:W4:Y:S04]  /*12710*/  LDL.LU R16, [R1+0x3e4] ;  /* 0x0003e40001107983 */ /* 0x000f280000300800 */
[----:B------:R-:W4:Y:S04]  /*12720*/  LDL.LU R17, [R1+0x3e0] ;  /* 0x0003e00001117983 */ /* 0x000f280000300800 */
[----:B------:R-:W4:Y:S04]  /*12730*/  LDL.LU R18, [R1+0x3dc] ;  /* 0x0003dc0001127983 */ /* 0x000f280000300800 */
[----:B------:R-:W4:Y:S04]  /*12740*/  LDL.LU R19, [R1+0x3d8] ;  /* 0x0003d80001137983 */ /* 0x000f280000300800 */
[----:B------:R-:W4:Y:S04]  /*12750*/  LDL.LU R20, [R1+0x2f4] ;  /* 0x0002f40001147983 */ /* 0x000f280000300800 */
[----:B-1----:R-:W4:Y:S04]  /*12760*/  LDL.LU R0, [R1+0x2f0] ;  /* 0x0002f00001007983 */ /* 0x002f280000300800 */
[----:B------:R0:W-:Y:S04]  /*12770*/  STS.U8 [R5+UR4+0x3ac0], R7 ;  /* 0x003ac00705007988 */ /* 0x0001e80008000004 */
[----:B------:R1:W-:Y:S04]  /*12780*/  STS.U8 [R5+UR4+0x3a80], R6 ;  /* 0x003a800605007988 */ /* 0x0003e80008000004 */
[----:B------:R1:W-:Y:S04]  /*12790*/  STS.U8 [R5+UR4+0x3b40], R26 ;  /* 0x003b401a05007988 */ /* 0x0003e80008000004 */
[----:B------:R1:W-:Y:S04]  /*127a0*/  STS.U8 [R5+UR4+0x3b00], R28 ;  /* 0x003b001c05007988 */ /* 0x0003e80008000004 */
[----:B0-----:R-:W4:Y:S04]  /*127b0*/  LDL.LU R7, [R1+0x12d4] ;  /* 0x0012d40001077983 */ /* 0x001f280000300800 */
[----:B-1----:R-:W4:Y:S04]  /*127c0*/  LDL.LU R6, [R1+0x12d0] ;  /* 0x0012d00001067983 */ /* 0x002f280000300800 */
[----:B------:R-:W2:Y:S04]  /*127d0*/  LDL.LU R26, [R1+0x12cc] ;  /* 0x0012cc00011a7983 */ /* 0x000ea80000300800 */
[----:B------:R-:W3:Y:S01]  /*127e0*/  LDL.LU R28, [R1+0x12c8] ;  /* 0x0012c800011c7983 */ /* 0x000ee20000300800 */
[----:B------:R-:W-:-:S03]  /*127f0*/  LOP3.LUT R14, R14, 0x30, RZ, 0x3c, !PT ;  /* 0x000000300e0e7812 */ /* 0x000fc600078e3cff */
[----:B---3--:R0:W-:Y:S04]  /*12800*/  STS.U8 [R5+UR4+0x3bc0], R28 ;  /* 0x003bc01c05007988 */ /* 0x0081e80008000004 */
[----:B0-----:R-:W3:Y:S04]  /*12810*/  LDL.LU R28, [R1+0x4f4] ;  /* 0x0004f400011c7983 */ /* 0x001ee80000300800 */
[----:B--2---:R0:W-:Y:S04]  /*12820*/  STS.U8 [R5+UR4+0x3b80], R26 ;  /* 0x003b801a05007988 */ /* 0x0041e80008000004 */
[----:B0-----:R-:W2:Y:S04]  /*12830*/  LDL.LU R5, [R1+0x12c4] ;  /* 0x0012c40001057983 */ /* 0x001ea80000300800 */
[----:B---3--:R-:W-:Y:S04]  /*12840*/  STS.U8 [R14+UR4+0xc00], R28 ;  /* 0x000c001c0e007988 */ /* 0x008fe80008000004 */
[----:B------:R0:W-:Y:S04]  /*12850*/  STS.U8 [R14+UR4+0xc40], R9 ;  /* 0x000c40090e007988 */ /* 0x0001e80008000004 */
[----:B------:R1:W-:Y:S04]  /*12860*/  STS.U8 [R14+UR4+0xc80], R13 ;  /* 0x000c800d0e007988 */ /* 0x0003e80008000004 */
[----:B------:R3:W-:Y:S04]  /*12870*/  STS.U8 [R14+UR4+0xcc0], R15 ;  /* 0x000cc00f0e007988 */ /* 0x0007e80008000004 */
[----:B------:R4:W-:Y:S04]  /*12880*/  STS.U8 [R14+UR4+0xd00], R22 ;  /* 0x000d00160e007988 */ /* 0x0009e80008000004 */
[----:B------:R2:W-:Y:S04]  /*12890*/  STS.U8 [R14+UR4+0xd40], R24 ;  /* 0x000d40180e007988 */ /* 0x0005e80008000004 */
[----:B0-----:R-:W2:Y:S04]  /*128a0*/  LDL.LU R9, [R1+0xec] ;  /* 0x0000ec0001097983 */ /* 0x001ea80000300800 */
[----:B-1----:R-:W2:Y:S04]  /*128b0*/  LDL.LU R13, [R1+0xe8] ;  /* 0x0000e800010d7983 */ /* 0x002ea80000300800 */
[----:B---3--:R-:W3:Y:S04]  /*128c0*/  LDL.LU R15, [R1+0xe4] ;  /* 0x0000e400010f7983 */ /* 0x008ee80000300800 */
[----:B----4-:R-:W4:Y:S04]  /*128d0*/  LDL.LU R22, [R1+0xe0] ;  /* 0x0000e00001167983 */ /* 0x010f280000300800 */
[----:B--2---:R-:W2:Y:S04]  /*128e0*/  LDL.LU R24, [R1+0xdc] ;  /* 0x0000dc0001187983 */ /* 0x004ea80000300800 */
[----:B------:R-:W2:Y:S04]  /*128f0*/  LDL.LU R26, [R1+0xd8] ;  /* 0x0000d800011a7983 */ /* 0x000ea80000300800 */
[----:B------:R-:W-:Y:S04]  /*12900*/  STS.U8 [R14+UR4+0xd80], R10 ;  /* 0x000d800a0e007988 */ /* 0x000fe80008000004 */
[----:B------:R-:W-:Y:S04]  /*12910*/  STS.U8 [R14+UR4+0xdc0], R11 ;  /* 0x000dc00b0e007988 */ /* 0x000fe80008000004 */
[----:B------:R0:W-:Y:S04]  /*12920*/  STS.U8 [R14+UR4+0x1c40], R12 ;  /* 0x001c400c0e007988 */ /* 0x0001e80008000004 */
[----:B------:R1:W-:Y:S04]  /*12930*/  STS.U8 [R14+UR4+0x1c00], R8 ;  /* 0x001c00080e007988 */ /* 0x0003e80008000004 */
[----:B------:R1:W-:Y:S04]  /*12940*/  STS.U8 [R14+UR4+0x1cc0], R2 ;  /* 0x001cc0020e007988 */ /* 0x0003e80008000004 */
[----:B------:R1:W-:Y:S04]  /*12950*/  STS.U8 [R14+UR4+0x1c80], R3 ;  /* 0x001c80030e007988 */ /* 0x0003e80008000004 */
[----:B------:R1:W-:Y:S04]  /*12960*/  STS.U8 [R14+UR4+0x1d40], R16 ;  /* 0x001d40100e007988 */ /* 0x0003e80008000004 */
[----:B------:R1:W-:Y:S04]  /*12970*/  STS.U8 [R14+UR4+0x1d00], R17 ;  /* 0x001d00110e007988 */ /* 0x0003e80008000004 */
[----:B0-----:R-:W2:Y:S04]  /*12980*/  LDL.LU R12, [R1+0x4d4] ;  /* 0x0004d400010c7983 */ /* 0x001ea80000300800 */
[----:B-1----:R-:W2:Y:S04]  /*12990*/  LDL.LU R8, [R1+0x4d0] ;  /* 0x0004d00001087983 */ /* 0x002ea80000300800 */
[----:B------:R-:W2:Y:S04]  /*129a0*/  LDL.LU R2, [R1+0x4cc] ;  /* 0x0004cc0001027983 */ /* 0x000ea80000300800 */
[----:B------:R-:W2:Y:S04]  /*129b0*/  LDL.LU R3, [R1+0x4c8] ;  /* 0x0004c80001037983 */ /* 0x000ea80000300800 */
[----:B------:R-:W2:Y:S04]  /*129c0*/  LDL.LU R16, [R1+0x4c4] ;  /* 0x0004c40001107983 */ /* 0x000ea80000300800 */
[----:B------:R0:W-:Y:S04]  /*129d0*/  STS.U8 [R14+UR4+0x1dc0], R18 ;  /* 0x001dc0120e007988 */ /* 0x0001e80008000004 */
[----:B------:R-:W2:Y:S04]  /*129e0*/  LDL.LU R17, [R1+0x4c0] ;  /* 0x0004c00001117983 */ /* 0x000ea80000300800 */
        /* <DEDUP_REMOVED lines=8> */
[----:B------:R-:W2:Y:S04]  /*12a70*/  LDL.LU R10, [R1+0x3bc] ;  /* 0x0003bc00010a7983 */ /* 0x000ea80000300800 */
[----:B------:R-:W2:Y:S04]  /*12a80*/  LDL.LU R11, [R1+0x3b8] ;  /* 0x0003b800010b7983 */ /* 0x000ea80000300800 */
[----:B------:R0:W-:Y:S04]  /*12a90*/  STS.U8 [R14+UR4+0x2c80], R9 ;  /* 0x002c80090e007988 */ /* 0x0001e80008000004 */
[----:B------:R1:W-:Y:S04]  /*12aa0*/  STS.U8 [R14+UR4+0x2cc0], R13 ;  /* 0x002cc00d0e007988 */ /* 0x0003e80008000004 */
[----:B---3--:R3:W-:Y:S04]  /*12ab0*/  STS.U8 [R14+UR4+0x2d00], R15 ;  /* 0x002d000f0e007988 */ /* 0x0087e80008000004 */
[----:B----4-:R4:W-:Y:S04]  /*12ac0*/  STS.U8 [R14+UR4+0x2d40], R22 ;  /* 0x002d40160e007988 */ /* 0x0109e80008000004 */
[----:B--2---:R2:W-:Y:S04]  /*12ad0*/  STS.U8 [R14+UR4+0x2d80], R24 ;  /* 0x002d80180e007988 */ /* 0x0045e80008000004 */
[----:B0-----:R-:W2:Y:S04]  /*12ae0*/  LDL.LU R9, [R1+0x12c0] ;  /* 0x0012c00001097983 */ /* 0x001ea80000300800 */
[----:B-1----:R-:W2:Y:S04]  /*12af0*/  LDL.LU R13, [R1+0x12bc] ;  /* 0x0012bc00010d7983 */ /* 0x002ea80000300800 */
[----:B---3--:R-:W3:Y:S04]  /*12b00*/  LDL.LU R15, [R1+0x12b8] ;  /* 0x0012b800010f7983 */ /* 0x008ee80000300800 */
[----:B----4-:R-:W4:Y:S04]  /*12b10*/  LDL.LU R22, [R1+0x12b4] ;  /* 0x0012b40001167983 */ /* 0x010f280000300800 */
[----:B--2---:R-:W2:Y:S04]  /*12b20*/  LDL.LU R24, [R1+0x12b0] ;  /* 0x0012b00001187983 */ /* 0x004ea80000300800 */
[----:B------:R0:W-:Y:S02]  /*12b30*/  STS.U8 [R14+UR4+0x2dc0], R26 ;  /* 0x002dc01a0e007988 */ /* 0x0001e40008000004 */
[----:B0-----:R-:W0:Y:S02]  /*12b40*/  S2R R26, SR_TID.X ;  /* 0x00000000001a7919 */ /* 0x001e240000002100 */
[----:B0-----:R-:W-:-:S04]  /*12b50*/  LOP3.LUT R26, R26, 0x3f, RZ, 0xc0, !PT ;  /* 0x0000003f1a1a7812 */ /* 0x001fc800078ec0ff */
[----:B------:R-:W-:Y:S01]  /*12b60*/  LOP3.LUT R26, R26, 0x38, RZ, 0x3c, !PT ;  /* 0x000000381a1a7812 */ /* 0x000fe200078e3cff */
[----:B--2---:R0:W-:Y:S04]  /*12b70*/  STS.U8 [R14+UR4+0x3c40], R24 ;  /* 0x003c40180e007988 */ /* 0x0041e80008000004 */
[----:B----4-:R1:W-:Y:S04]  /*12b80*/  STS.U8 [R14+UR4+0x3c00], R22 ;  /* 0x003c00160e007988 */ /* 0x0103e80008000004 */
[----:B---3--:R2:W-:Y:S04]  /*12b90*/  STS.U8 [R14+UR4+0x3cc0], R15 ;  /* 0x003cc00f0e007988 */ /* 0x0085e80008000004 */
[----:B------:R-:W-:Y:S04]  /*12ba0*/  STS.U8 [R14+UR4+0x3c80], R13 ;  /* 0x003c800d0e007988 */ /* 0x000fe80008000004 */
[----:B------:R-:W-:Y:S04]  /*12bb0*/  STS.U8 [R14+UR4+0x3d40], R9 ;  /* 0x003d40090e007988 */ /* 0x000fe80008000004 */
[----:B------:R-:W-:Y:S04]  /*12bc0*/  STS.U8 [R14+UR4+0x3d00], R5 ;  /* 0x003d00050e007988 */ /* 0x000fe80008000004 */
[----:B------:R-:W-:Y:S04]  /*12bd0*/  STS.U8 [R14+UR4+0x3dc0], R6 ;  /* 0x003dc0060e007988 */ /* 0x000fe80008000004 */
[----:B------:R3:W-:Y:S04]  /*12be0*/  STS.U8 [R14+UR4+0x3d80], R7 ;  /* 0x003d80070e007988 */ /* 0x0007e80008000004 */
[----:B0-----:R-:W4:Y:S04]  /*12bf0*/  LDL.LU R24, [R1+0x3c4] ;  /* 0x0003c40001187983 */ /* 0x001f280000300800 */
[----:B-1----:R-:W4:Y:S04]  /*12c00*/  LDL.LU R22, [R1+0x3c8] ;  /* 0x0003c80001167983 */ /* 0x002f280000300800 */
[----:B--2---:R-:W2:Y:S04]  /*12c10*/  LDL.LU R15, [R1+0x3cc] ;  /* 0x0003cc00010f7983 */ /* 0x004ea80000300800 */
[----:B------:R0:W-:Y:S04]  /*12c20*/  STS.U8 [R26+UR4+0xe00], R12 ;  /* 0x000e000c1a007988 */ /* 0x0001e80008000004 */
[----:B------:R1:W-:Y:S04]  /*12c30*/  STS.U8 [R26+UR4+0xe40], R8 ;  /* 0x000e40081a007988 */ /* 0x0003e80008000004 */
[----:B------:R1:W-:Y:S04]  /*12c40*/  STS.U8 [R26+UR4+0xe80], R2 ;  /* 0x000e80021a007988 */ /* 0x0003e80008000004 */
[----:B---3--:R-:W3:Y:S04]  /*12c50*/  LDL.LU R14, [R1+0x12ac] ;  /* 0x0012ac00010e7983 */ /* 0x008ee80000300800 */
[----:B------:R1:W-:Y:S04]  /*12c60*/  STS.U8 [R26+UR4+0xec0], R3 ;  /* 0x000ec0031a007988 */ /* 0x0003e80008000004 */
[----:B------:R1:W-:Y:S04]  /*12c70*/  STS.U8 [R26+UR4+0xf00], R16 ;  /* 0x000f00101a007988 */ /* 0x0003e80008000004 */
[----:B0-----:R-:W3:Y:S04]  /*12c80*/  LDL.LU R12, [R1+0x12a8] ;  /* 0x0012a800010c7983 */ /* 0x001ee80000300800 */
[----:B-1----:R-:W3:Y:S04]  /*12c90*/  LDL.LU R8, [R1+0x12a4] ;  /* 0x0012a40001087983 */ /* 0x002ee80000300800 */
[----:B------:R-:W3:Y:S04]  /*12ca0*/  LDL.LU R2, [R1+0x12a0] ;  /* 0x0012a00001027983 */ /* 0x000ee80000300800 */
[----:B------:R0:W-:Y:S04]  /*12cb0*/  STS.U8 [R26+UR4+0xf40], R17 ;  /* 0x000f40111a007988 */ /* 0x0001e80008000004 */
[----:B------:R-:W3:Y:S04]  /*12cc0*/  LDL.LU R3, [R1+0x129c] ;  /* 0x00129c0001037983 */ /* 0x000ee80000300800 */
[----:B------:R-:W3:Y:S04]  /*12cd0*/  LDL.LU R16, [R1+0x1298] ;  /* 0x0012980001107983 */ /* 0x000ee80000300800 */
[----:B------:R1:W-:Y:S04]  /*12ce0*/  STS.U8 [R26+UR4+0xf80], R18 ;  /* 0x000f80121a007988 */ /* 0x0003e80008000004 */
[----:B------:R1:W-:Y:S04]  /*12cf0*/  STS.U8 [R26+UR4+0xfc0], R19 ;  /* 0x000fc0131a007988 */ /* 0x0003e80008000004 */
[----:B------:R1:W-:Y:S04]  /*12d00*/  STS.U8 [R26+UR4+0x1e40], R20 ;  /* 0x001e40141a007988 */ /* 0x0003e80008000004 */
[----:B------:R1:W-:Y:S04]  /*12d10*/  STS.U8 [R26+UR4+0x1e00], R0 ;  /* 0x001e00001a007988 */ /* 0x0003e80008000004 */
[----:B0-----:R-:W3:Y:S04]  /*12d20*/  LDL.LU R17, [R1+0x1294] ;  /* 0x0012940001117983 */ /* 0x001ee80000300800 */
[----:B-1----:R-:W3:Y:S04]  /*12d30*/  LDL.LU R18, [R1+0x1290] ;  /* 0x0012900001127983 */ /* 0x002ee80000300800 */
[----:B------:R-:W3:Y:S04]  /*12d40*/  LDL.LU R19, [R1+0x128c] ;  /* 0x00128c0001137983 */ /* 0x000ee80000300800 */
[----:B------:R-:W3:Y:S04]  /*12d50*/  LDL.LU R20, [R1+0x1288] ;  /* 0x0012880001147983 */ /* 0x000ee80000300800 */
[----:B------:R-:W3:Y:S04]  /*12d60*/  LDL.LU R0, [R1+0x1284] ;  /* 0x0012840001007983 */ /* 0x000ee80000300800 */
[----:B--2---:R-:W-:Y:S04]  /*12d70*/  STS.U8 [R26+UR4+0x1ec0], R15 ;  /* 0x001ec00f1a007988 */ /* 0x004fe80008000004 */
[----:B----4-:R-:W-:Y:S04]  /*12d80*/  STS.U8 [R26+UR4+0x1e80], R22 ;  /* 0x001e80161a007988 */ /* 0x010fe80008000004 */
[----:B------:R-:W-:Y:S04]  /*12d90*/  STS.U8 [R26+UR4+0x1f40], R24 ;  /* 0x001f40181a007988 */ /* 0x000fe80008000004 */
[----:B------:R-:W-:Y:S04]  /*12da0*/  STS.U8 [R26+UR4+0x1f00], R28 ;  /* 0x001f001c1a007988 */ /* 0x000fe80008000004 */
[----:B------:R-:W-:Y:S04]  /*12db0*/  STS.U8 [R26+UR4+0x1fc0], R10 ;  /* 0x001fc00a1a007988 */ /* 0x000fe80008000004 */
[----:B------:R-:W-:Y:S04]  /*12dc0*/  STS.U8 [R26+UR4+0x1f80], R11 ;  /* 0x001f800b1a007988 */ /* 0x000fe80008000004 */
[----:B---3--:R0:W-:Y:S04]  /*12dd0*/  STS.U8 [R26+UR4+0x2e00], R0 ;  /* 0x002e00001a007988 */ /* 0x0081e80008000004 */
[----:B------:R1:W-:Y:S04]  /*12de0*/  STS.U8 [R26+UR4+0x2e40], R20 ;  /* 0x002e40141a007988 */ /* 0x0003e80008000004 */
[----:B------:R2:W-:Y:S04]  /*12df0*/  STS.U8 [R26+UR4+0x2e80], R19 ;  /* 0x002e80131a007988 */ /* 0x0005e80008000004 */
[----:B------:R3:W-:Y:S04]  /*12e00*/  STS.U8 [R26+UR4+0x2ec0], R18 ;  /* 0x002ec0121a007988 */ /* 0x0007e80008000004 */
[----:B------:R4:W-:Y:S04]  /*12e10*/  STS.U8 [R26+UR4+0x2f00], R17 ;  /* 0x002f00111a007988 */ /* 0x0009e80008000004 */
[----:B------:R4:W-:Y:S04]  /*12e20*/  STS.U8 [R26+UR4+0x2f40], R16 ;  /* 0x002f40101a007988 */ /* 0x0009e80008000004 */
[----:B0-----:R-:W4:Y:S04]  /*12e30*/  LDL.LU R0, [R1+0x1280] ;  /* 0x0012800001007983 */ /* 0x001f280000300800 */
[----:B-1----:R-:W4:Y:S04]  /*12e40*/  LDL.LU R20, [R1+0x127c] ;  /* 0x00127c0001147983 */ /* 0x002f280000300800 */
[----:B--2---:R-:W2:Y:S04]  /*12e50*/  LDL.LU R19, [R1+0x1278] ;  /* 0x0012780001137983 */ /* 0x004ea80000300800 */
[----:B---3--:R-:W3:Y:S04]  /*12e60*/  LDL.LU R18, [R1+0x1274] ;  /* 0x0012740001127983 */ /* 0x008ee80000300800 */
[----:B----4-:R-:W4:Y:S04]  /*12e70*/  LDL.LU R17, [R1+0x1270] ;  /* 0x0012700001117983 */ /* 0x010f280000300800 */
[----:B------:R-:W2:Y:S04]  /*12e80*/  LDL R10, [R1+0xe48] ;  /* 0x000e4800010a7983 */ /* 0x000ea80000100800 */
[----:B------:R-:W4:Y:S04]  /*12e90*/  LDL.LU R16, [R1+0x126c] ;  /* 0x00126c0001107983 */ /* 0x000f280000300800 */
[----:B------:R-:W2:Y:S04]  /*12ea0*/  LDL R11, [R1+0xe44] ;  /* 0x000e4400010b7983 */ /* 0x000ea80000100800 */
[----:B------:R0:W-:Y:S04]  /*12eb0*/  STS.U8 [R26+UR4+0x2f80], R3 ;  /* 0x002f80031a007988 */ /* 0x0001e80008000004 */
[----:B------:R1:W-:Y:S04]  /*12ec0*/  STS.U8 [R26+UR4+0x2fc0], R2 ;  /* 0x002fc0021a007988 */ /* 0x0003e80008000004 */
[----:B0-----:R-:W4:Y:S04]  /*12ed0*/  LDL.LU R3, [R1+0x1268] ;  /* 0x0012680001037983 */ /* 0x001f280000300800 */
[----:B-1----:R-:W4:Y:S04]  /*12ee0*/  LDL.LU R2, [R1+0x1264] ;  /* 0x0012640001027983 */ /* 0x002f280000300800 */
[----:B------:R-:W3:Y:S04]  /*12ef0*/  LDL R22, [R1+0xe3c] ;  /* 0x000e3c0001167983 */ /* 0x000ee80000100800 */
[----:B------:R-:W4:Y:S04]  /*12f00*/  LDL R15, [R1+0xe40] ;  /* 0x000e4000010f7983 */ /* 0x000f280000100800 */
[----:B------:R0:W-:Y:S04]  /*12f10*/  STS.U8 [R26+UR4+0x3e40], R8 ;  /* 0x003e40081a007988 */ /* 0x0001e80008000004 */
[----:B------:R-:W-:Y:S04]  /*12f20*/  STS.U8 [R26+UR4+0x3e00], R12 ;  /* 0x003e000c1a007988 */ /* 0x000fe80008000004 */
[----:B------:R-:W-:Y:S04]  /*12f30*/  STS.U8 [R26+UR4+0x3ec0], R14 ;  /* 0x003ec00e1a007988 */ /* 0x000fe80008000004 */
[----:B------:R-:W-:Y:S04]  /*12f40*/  STS.U8 [R26+UR4+0x3e80], R21 ;  /* 0x003e80151a007988 */ /* 0x000fe80008000004 */
[----:B------:R-:W-:Y:S04]  /*12f50*/  STS.U8 [R26+UR4+0x3f40], R23 ;  /* 0x003f40171a007988 */ /* 0x000fe80008000004 */
[----:B------:R1:W-:Y:S04]  /*12f60*/  STS.U8 [R26+UR4+0x3f00], R25 ;  /* 0x003f00191a007988 */ /* 0x0003e80008000004 */
[----:B------:R1:W-:Y:S04]  /*12f70*/  STS.U8 [R26+UR4+0x3fc0], R27 ;  /* 0x003fc01b1a007988 */ /* 0x0003e80008000004 */
[----:B------:R1:W-:Y:S01]  /*12f80*/  STS.U8 [R26+UR4+0x3f80], R29 ;  /* 0x003f801d1a007988 */ /* 0x0003e20008000004 */
[----:B------:R-:W-:Y:S01]  /*12f90*/  PRMT R6, RZ, 0x7610, R6 ;  /* 0x00007610ff067816 */ /* 0x000fe20000000006 */
[----:B------:R-:W-:Y:S01]  /*12fa0*/  BAR.SYNC.DEFER_BLOCKING 0x0 ;  /* 0x0000000000007b1d */ /* 0x000fe20000010000 */
[----:B0-----:R-:W-:-:S05]  /*12fb0*/  PRMT R8, RZ, 0x7610, R8 ;  /* 0x00007610ff087816 */ /* 0x001fca0000000008 */
[----:B------:R-:W4:Y:S04]  /*12fc0*/  LDL R28, [R1+0xe2c] ;  /* 0x000e2c00011c7983 */ /* 0x000f280000100800 */
[----:B------:R-:W4:Y:S04]  /*12fd0*/  LDL R24, [R1+0xe1c] ;  /* 0x000e1c0001187983 */ /* 0x000f280000100800 */
[----:B-1----:R-:W4:Y:S04]  /*12fe0*/  LDL R25, [R1+0xe28] ;  /* 0x000e280001197983 */ /* 0x002f280000100800 */
[----:B------:R-:W4:Y:S04]  /*12ff0*/  LDL R27, [R1+0xe30] ;  /* 0x000e3000011b7983 */ /* 0x000f280000100800 */
[----:B------:R-:W4:Y:S04]  /*13000*/  LDL R29, [R1+0xe38] ;  /* 0x000e3800011d7983 */ /* 0x000f280000100800 */
[----:B------:R-:W4:Y:S04]  /*13010*/  LDL R26, [R1+0xe24] ;  /* 0x000e2400011a7983 */ /* 0x000f280000100800 */
[----:B------:R-:W4:Y:S04]  /*13020*/  LDL R23, [R1+0xe20] ;  /* 0x000e200001177983 */ /* 0x000f280000100800 */
[----:B------:R-:W4:Y:S04]  /*13030*/  LDL R21, [R1+0xe18] ;  /* 0x000e180001157983 */ /* 0x000f280000100800 */
[----:B------:R-:W4:Y:S04]  /*13040*/  LDL R12, [R1+0xe10] ;  /* 0x000e1000010c7983 */ /* 0x000f280000100800 */
[----:B--2---:R3:W2:Y:S02]  /*13050*/  @!P0 LDG.E.U8 R6, desc[UR20][R10.64] ;  /* 0x000000140a068981 */ /* 0x0046a4000c1e1100 */
[----:B---3--:R-:W-:-:S02]  /*13060*/  @!P0 IMAD.MOV.U32 R11, RZ, RZ, R22 ;  /* 0x000000ffff0b8224 */ /* 0x008fc400078e0016 */
[----:B----4-:R-:W-:Y:S01]  /*13070*/  @!P0 IMAD.MOV.U32 R10, RZ, RZ, R15 ;  /* 0x000000ffff0a8224 */ /* 0x010fe200078e000f */
[----:B------:R-:W3:Y:S01]  /*13080*/  LDL R22, [R1+0xe14] ;  /* 0x000e140001167983 */ /* 0x000ee20000100800 */
[----:B------:R-:W-:Y:S02]  /*13090*/  PRMT R5, RZ, 0x7610, R5 ;  /* 0x00007610ff057816 */ /* 0x000fe40000000005 */
[----:B------:R-:W-:Y:S02]  /*130a0*/  PRMT R9, RZ, 0x7610, R9 ;  /* 0x00007610ff097816 */ /* 0x000fe40000000009 */
[----:B------:R-:W-:Y:S01]  /*130b0*/  PRMT R4, RZ, 0x7610, R4 ;  /* 0x00007610ff047816 */ /* 0x000fe20000000004 */
[----:B------:R0:W4:Y:S01]  /*130c0*/  @!P0 LDG.E.U8 R8, desc[UR20][R10.64] ;  /* 0x000000140a088981 */ /* 0x000122000c1e1100 */
[----:B------:R-:W-:Y:S02]  /*130d0*/  PRMT R7, RZ, 0x7610, R7 ;  /* 0x00007610ff077816 */ /* 0x000fe40000000007 */
[----:B------:R-:W-:Y:S01]  /*130e0*/  PRMT R13, RZ, 0x7610, R13 ;  /* 0x00007610ff0d7816 */ /* 0x000fe2000000000d */
[----:B------:R-:W2:Y:S04]  /*130f0*/  LDL R15, [R1+0xe0c] ;  /* 0x000e0c00010f7983 */ /* 0x000ea80000100800 */
[----:B------:R-:W3:Y:S01]  /*13100*/  LDL R11, [R1+0xe34] ;  /* 0x000e3400010b7983 */ /* 0x000ee20000100800 */
[----:B0-----:R-:W-:Y:S01]  /*13110*/  @!P0 IMAD.MOV.U32 R10, RZ, RZ, R29 ;  /* 0x000000ffff0a8224 */ /* 0x001fe200078e001d */
[----:B------:R-:W-:-:S02]  /*13120*/  PRMT R14, RZ, 0x7610, R14 ;  /* 0x00007610ff0e7816 */ /* 0x000fc4000000000e */
[----:B------:R-:W-:Y:S04]  /*13130*/  LDS.U8 R29, [R0+UR4+0x2200] ;  /* 0x00220004001d7984 */ /* 0x000fe80008000000 */
[----:B---3--:R0:W3:Y:S02]  /*13140*/  @!P0 LDG.E.U8 R5, desc[UR20][R10.64] ;  /* 0x000000140a058981 */ /* 0x0080e4000c1e1100 */
[----:B0-----:R-:W-:Y:S02]  /*13150*/  @!P0 IMAD.MOV.U32 R10, RZ, RZ, R27 ;  /* 0x000000ffff0a8224 */ /* 0x001fe400078e001b */
[----:B------:R-:W-:Y:S02]  /*13160*/  @!P0 IMAD.MOV.U32 R11, RZ, RZ, R28 ;  /* 0x000000ffff0b8224 */ /* 0x000fe400078e001c */
[----:B------:R-:W-:Y:S04]  /*13170*/  LDS.U8 R28, [R0+UR4+0x208] ;  /* 0x00020804001c7984 */ /* 0x000fe80008000000 */
[----:B------:R0:W3:Y:S02]  /*13180*/  @!P0 LDG.E.U8 R9, desc[UR20][R10.64] ;  /* 0x000000140a098981 */ /* 0x0000e4000c1e1100 */
[----:B0-----:R-:W-:-:S02]  /*13190*/  @!P0 IMAD.MOV.U32 R10, RZ, RZ, R25 ;  /* 0x000000ffff0a8224 */ /* 0x001fc400078e0019 */
[----:B------:R-:W-:Y:S01]  /*131a0*/  @!P0 IMAD.MOV.U32 R11, RZ, RZ, R26 ;  /* 0x000000ffff0b8224 */ /* 0x000fe200078e001a */
[----:B------:R-:W0:Y:S04]  /*131b0*/  LDS.U8 R25, [R0+UR4+0x80] ;  /* 0x0000800400197984 */ /* 0x000e280008000000 */
[----:B------:R1:W3:Y:S02]  /*131c0*/  @!P0 LDG.E.U8 R4, desc[UR20][R10.64] ;  /* 0x000000140a048981 */ /* 0x0002e4000c1e1100 */
[----:B-1----:R-:W-:Y:S02]  /*131d0*/  @!P0 IMAD.MOV.U32 R10, RZ, RZ, R23 ;  /* 0x000000ffff0a8224 */ /* 0x002fe400078e0017 */
[----:B------:R-:W-:Y:S01]  /*131e0*/  @!P0 IMAD.MOV.U32 R11, RZ, RZ, R24 ;  /* 0x000000ffff0b8224 */ /* 0x000fe200078e0018 */
[----:B------:R-:W-:Y:S04]  /*131f0*/  LDS.U8 R23, [R0+UR4+0x2208] ;  /* 0x0022080400177984 */ /* 0x000fe80008000000 */
[----:B------:R-:W-:Y:S04]  /*13200*/  LDS.U8 R24, [R0+UR4+0x88] ;  /* 0x0000880400187984 */ /* 0x000fe80008000000 */
[----:B------:R1:W3:Y:S02]  /*13210*/  @!P0 LDG.E.U8 R7, desc[UR20][R10.64] ;  /* 0x000000140a078981 */ /* 0x0002e4000c1e1100 */
[----:B-1----:R-:W-:-:S02]  /*13220*/  @!P0 IMAD.MOV.U32 R10, RZ, RZ, R21 ;  /* 0x000000ffff0a8224 */ /* 0x002fc400078e0015 */
[----:B------:R-:W-:Y:S01]  /*13230*/  @!P0 IMAD.MOV.U32 R11, RZ, RZ, R22 ;  /* 0x000000ffff0b8224 */ /* 0x000fe200078e0016 */
[----:B------:R-:W-:Y:S04]  /*13240*/  LDS.U8 R21, [R0+UR4+0x200] ;  /* 0x0002000400157984 */ /* 0x000fe80008000000 */
[----:B------:R-:W-:Y:S04]  /*13250*/  LDS.U8 R22, [R0+UR4+0x8] ;  /* 0x0000080400167984 */ /* 0x000fe80008000000 */
[----:B------:R1:W3:Y:S02]  /*13260*/  @!P0 LDG.E.U8 R13, desc[UR20][R10.64] ;  /* 0x000000140a0d8981 */ /* 0x0002e4000c1e1100 */
[----:B-1----:R-:W-:-:S02]  /*13270*/  @!P0 IMAD.MOV.U32 R10, RZ, RZ, R12 ;  /* 0x000000ffff0a8224 */ /* 0x002fc400078e000c */
[----:B------:R-:W1:Y:S04]  /*13280*/  LDS.U8 R12, [R0+UR4+0x288] ;  /* 0x00028804000c7984 */ /* 0x000e680008000000 */
[----:B0-----:R-:W-:Y:S04]  /*13290*/  STL [R1+0x60], R25 ;  /* 0x0000601901007387 */ /* 0x001fe80000100800 */
[----:B------:R-:W0:Y:S04]  /*132a0*/  LDS.U8 R25, [R0+UR4+0x280] ;  /* 0x0002800400197984 */ /* 0x000e280008000000 */
[----:B-1----:R-:W-:Y:S04]  /*132b0*/  STL [R1+0x5c], R12 ;  /* 0x00005c0c01007387 */ /* 0x002fe80000100800 */
[----:B------:R-:W1:Y:S04]  /*132c0*/  LDS.U8 R12, [R0+UR4+0x2080] ;  /* 0x00208004000c7984 */ /* 0x000e680008000000 */
[----:B------:R-:W-:Y:S04]  /*132d0*/  STL [R1+0x68], R24 ;  /* 0x0000681801007387 */ /* 0x000fe80000100800 */
[----:B------:R-:W4:Y:S04]  /*132e0*/  LDS.U8 R24, [R0+UR4+0x2288] ;  /* 0x0022880400187984 */ /* 0x000f280008000000 */
[----:B0-----:R-:W-:Y:S04]  /*132f0*/  STL [R1+0x64], R25 ;  /* 0x0000641901007387 */ /* 0x001fe80000100800 */
[----:B------:R-:W0:Y:S04]  /*13300*/  LDS.U8 R25, [R0+UR4+0x2088] ;  /* 0x0020880400197984 */ /* 0x000e280008000000 */
[----:B-1----:R-:W-:Y:S04]  /*13310*/  STL [R1+0x70], R12 ;  /* 0x0000700c01007387 */ /* 0x002fe80000100800 */
[----:B------:R-:W1:Y:S04]  /*13320*/  LDS.U8 R12, [R0+UR4+0x2280] ;  /* 0x00228004000c7984 */ /* 0x000e680008000000 */
[----:B----4-:R-:W-:Y:S04]  /*13330*/  STL [R1+0x6c], R24 ;  /* 0x00006c1801007387 */ /* 0x010fe80000100800 */
        /* <DEDUP_REMOVED lines=28> */
[----:B------:R-:W1:Y:S01]  /*13500*/  LDS.U8 R12, [R0+UR4+0x2188] ;  /* 0x00218804000c7984 */ /* 0x000e620008000000 */
[----:B--2---:R-:W-:-:S03]  /*13510*/  @!P0 IMAD.MOV.U32 R11, RZ, RZ, R15 ;  /* 0x000000ffff0b8224 */ /* 0x004fc600078e000f */
[----:B----4-:R-:W-:Y:S04]  /*13520*/  STL [R1+0x380], R24 ;  /* 0x0003801801007387 */ /* 0x010fe80000100800 */
[----:B0-----:R-:W-:Y:S04]  /*13530*/  STL [R1+0x37c], R25 ;  /* 0x00037c1901007387 */ /* 0x001fe80000100800 */
[----:B------:R-:W0:Y:S04]  /*13540*/  LDS.U8 R24, [R0+UR4+0x2380] ;  /* 0x0023800400187984 */ /* 0x000e280008000000 */
[----:B------:R-:W-:Y:S04]  /*13550*/  STL [R1+0xe80], R0 ;  /* 0x000e800001007387 */ /* 0x000fe80000100800 */
[----:B------:R2:W4:Y:S04]  /*13560*/  @!P0 LDG.E.U8 R14, desc[UR20][R10.64] ;  /* 0x000000140a0e8981 */ /* 0x000528000c1e1100 */
[----:B------:R-:W-:Y:S04]  /*13570*/  LDS.U8 R15, [R0+UR4+0x2000] ;  /* 0x00200004000f7984 */ /* 0x000fe80008000000 */
[----:B--2---:R-:W-:Y:S04]  /*13580*/  LDS.U8 R10, [R0+UR4] ;  /* 0x00000004000a7984 */ /* 0x004fe80008000000 */
[----:B------:R-:W-:Y:S04]  /*13590*/  LDS.U8 R11, [R0+UR4+0x2008] ;  /* 0x00200804000b7984 */ /* 0x000fe80008000000 */
[----:B------:R-:W-:Y:S04]  /*135a0*/  LDS.U8 R0, [R20+UR4+0x608] ;  /* 0x0006080414007984 */ /* 0x000fe80008000000 */
[----:B-1----:R-:W-:Y:S04]  /*135b0*/  STL [R1+0x388], R12 ;  /* 0x0003880c01007387 */ /* 0x002fe80000100800 */
[----:B------:R-:W1:Y:S04]  /*135c0*/  LDS.U8 R12, [R20+UR4+0x400] ;  /* 0x00040004140c7984 */ /* 0x000e680008000000 */
[----:B0-----:R-:W-:Y:S04]  /*135d0*/  STL [R1+0x384], R24 ;  /* 0x0003841801007387 */ /* 0x001fe80000100800 */
[----:B------:R-:W0:Y:S04]  /*135e0*/  LDS.U8 R24, [R20+UR4+0x408] ;  /* 0x0004080414187984 */ /* 0x000e280008000000 */
[----:B-1----:R-:W-:Y:S04]  /*135f0*/  STL [R1+0x3d0], R12 ;  /* 0x0003d00c01007387 */ /* 0x002fe80000100800 */
[----:B------:R-:W1:Y:S04]  /*13600*/  LDS.U8 R12, [R20+UR4+0x600] ;  /* 0x00060004140c7984 */ /* 0x000e680008000000 */
[----:B------:R-:W-:Y:S04]  /*13610*/  STL [R1+0x3cc], R0 ;  /* 0x0003cc0001007387 */ /* 0x000fe80000100800 */
[----:B------:R-:W2:Y:S04]  /*13620*/  LDS.U8 R0, [R20+UR4+0x2400] ;  /* 0x0024000414007984 */ /* 0x000ea80008000000 */
[----:B0-----:R-:W-:Y:S04]  /*13630*/  STL [R1+0x3f8], R24 ;  /* 0x0003f81801007387 */ /* 0x001fe80000100800 */
[----:B------:R-:W0:Y:S04]  /*13640*/  LDS.U8 R24, [R20+UR4+0x2608] ;  /* 0x0026080414187984 */ /* 0x000e280008000000 */
[----:B-1----:R-:W-:Y:S04]  /*13650*/  STL [R1+0x3f4], R12 ;  /* 0x0003f40c01007387 */ /* 0x002fe80000100800 */
[----:B------:R-:W1:Y:S04]  /*13660*/  LDS.U8 R12, [R20+UR4+0x2408] ;  /* 0x00240804140c7984 */ /* 0x000e680008000000 */
[----:B--2---:R-:W-:Y:S04]  /*13670*/  STL [R1+0x400], R0 ;  /* 0x0004000001007387 */ /* 0x004fe80000100800 */
        /* <DEDUP_REMOVED lines=50> */
[----:B------:R-:W-:Y:S04]  /*139a0*/  STL [R1+0xe84], R20 ;  /* 0x000e841401007387 */ /* 0x000fe80000100800 */
[----:B------:R-:W-:Y:S04]  /*139b0*/  LDS.U8 R20, [R19+UR4+0x8] ;  /* 0x0000080413147984 */ /* 0x000fe80008000000 */
[----:B------:R-:W-:Y:S04]  /*139c0*/  LDS.U8 R24, [R19+UR4+0x2208] ;  /* 0x0022080413187984 */ /* 0x000fe80008000000 */
[----:B-1----:R-:W-:Y:S04]  /*139d0*/  STL [R1+0x5c8], R12 ;  /* 0x0005c80c01007387 */ /* 0x002fe80000100800 */
[----:B------:R-:W0:Y:S04]  /*139e0*/  LDS.U8 R12, [R19+UR4] ;  /* 0x00000004130c7984 */ /* 0x000e280008000000 */
[----:B--2---:R-:W-:Y:S04]  /*139f0*/  STL [R1+0x5c4], R0 ;  /* 0x0005c40001007387 */ /* 0x004fe80000100800 */
[----:B------:R-:W1:Y:S04]  /*13a00*/  LDS.U8 R0, [R19+UR4+0x208] ;  /* 0x0002080413007984 */ /* 0x000e680008000000 */
[----:B0-----:R-:W-:Y:S04]  /*13a10*/  STL [R1+0x8], R12 ;  /* 0x0000080c01007387 */ /* 0x001fe80000100800 */
[----:B-1----:R-:W-:Y:S04]  /*13a20*/  STL [R1+0x4], R0 ;  /* 0x0000040001007387 */ /* 0x002fe80000100800 */
[----:B------:R-:W0:Y:S04]  /*13a30*/  LDS.U8 R0, [R19+UR4+0x2000] ;  /* 0x0020000413007984 */ /* 0x000e280008000000 */
[----:B------:R-:W-:Y:S04]  /*13a40*/  STL [R1], R20 ;  /* 0x0000001401007387 */ /* 0x000fe80000100800 */
[----:B------:R-:W1:Y:S04]  /*13a50*/  LDS.U8 R20, [R19+UR4+0x2008] ;  /* 0x0020080413147984 */ /* 0x000e680008000000 */
[----:B------:R-:W-:Y:S04]  /*13a60*/  LDS.U8 R12, [R19+UR4+0x200] ;  /* 0x00020004130c7984 */ /* 0x000fe80008000000 */
[----:B0-----:R-:W-:Y:S04]  /*13a70*/  STL [R1+0x10], R0 ;  /* 0x0000100001007387 */ /* 0x001fe80000100800 */
[----:B------:R-:W0:Y:S04]  /*13a80*/  LDS.U8 R0, [R19+UR4+0x2200] ;  /* 0x0022000413007984 */ /* 0x000e280008000000 */
[----:B------:R-:W-:Y:S04]  /*13a90*/  STL [R1+0xc], R24 ;  /* 0x00000c1801007387 */ /* 0x000fe80000100800 */
[----:B------:R-:W2:Y:S04]  /*13aa0*/  LDS.U8 R24, [R19+UR4+0x80] ;  /* 0x0000800413187984 */ /* 0x000ea80008000000 */
[----:B-1----:R-:W-:Y:S04]  /*13ab0*/  STL [R1+0x18], R20 ;  /* 0x0000181401007387 */ /* 0x002fe80000100800 */
[----:B------:R-:W1:Y:S04]  /*13ac0*/  LDS.U8 R20, [R19+UR4+0x288] ;  /* 0x0002880413147984 */ /* 0x000e680008000000 */
[----:B0-----:R-:W-:Y:S04]  /*13ad0*/  STL [R1+0x14], R0 ;  /* 0x0000140001007387 */ /* 0x001fe80000100800 */
[----:B------:R-:W0:Y:S04]  /*13ae0*/  LDS.U8 R0, [R19+UR4+0x88] ;  /* 0x0000880413007984 */ /* 0x000e280008000000 */
[----:B--2---:R-:W-:Y:S04]  /*13af0*/  STL [R1+0x80], R24 ;  /* 0x0000801801007387 */ /* 0x004fe80000100800 */
        /* <DEDUP_REMOVED lines=40> */
[----:B--2---:R-:W-:Y:S04]  /*13d80*/  STL [R1+0x39c], R24 ;  /* 0x00039c1801007387 */ /* 0x004fe80000100800 */
[----:B------:R-:W-:Y:S04]  /*13d90*/  STL [R1+0xe88], R19 ;  /* 0x000e881301007387 */ /* 0x000fe80000100800 */
[----:B------:R-:W0:Y:S04]  /*13da0*/  LDS.U8 R0, [R19+UR4+0x2380] ;  /* 0x0023800413007984 */ /* 0x000e280008000000 */
[----:B-1----:R-:W-:Y:S04]  /*13db0*/  STL [R1+0x3a8], R20 ;  /* 0x0003a81401007387 */ /* 0x002fe80000100800 */
[----:B------:R-:W1:Y:S04]  /*13dc0*/  LDS.U8 R20, [R18+UR4+0x400] ;  /* 0x0004000412147984 */ /* 0x000e680008000000 */
        /* <DEDUP_REMOVED lines=50> */
[----:B-1----:R-:W-:Y:S04]  /*140f0*/  STL [R1+0x5d0], R20 ;  /* 0x0005d01401007387 */ /* 0x002fe80000100800 */
[----:B------:R-:W0:Y:S04]  /*14100*/  LDS.U8 R20, [R18+UR4+0x780] ;  /* 0x0007800412147984 */ /* 0x000e280008000000 */
[----:B------:R-:W1:Y:S04]  /*14110*/  LDS.U8 R0, [R18+UR4+0x588] ;  /* 0x0005880412007984 */ /* 0x000e680008000000 */
[----:B--2---:R-:W-:Y:S04]  /*14120*/  STL [R1+0x5cc], R19 ;  /* 0x0005cc1301007387 */ /* 0x004fe80000100800 */
[----:B------:R-:W-:Y:S04]  /*14130*/  LDS.U8 R19, [R18+UR4+0x2588] ;  /* 0x0025880412137984 */ /* 0x000fe80008000000 */
[----:B0-----:R-:W-:Y:S04]  /*14140*/  STL [R1+0xfd8], R20 ;  /* 0x000fd81401007387 */ /* 0x001fe80000100800 */
[----:B-1----:R-:W-:Y:S04]  /*14150*/  STL [R1+0x5d8], R0 ;  /* 0x0005d80001007387 */ /* 0x002fe80000100800 */
[----:B------:R-:W0:Y:S04]  /*14160*/  LDS.U8 R0, [R18+UR4+0x2580] ;  /* 0x0025800412007984 */ /* 0x000e280008000000 */
[----:B------:R-:W1:Y:S04]  /*14170*/  LDS.U8 R20, [R18+UR4+0x2788] ;  /* 0x0027880412147984 */ /* 0x000e680008000000 */
[----:B0-----:R-:W-:Y:S04]  /*14180*/  STL [R1+0x5e0], R0 ;  /* 0x0005e00001007387 */ /* 0x001fe80000100800 */
[----:B------:R-:W0:Y:S04]  /*14190*/  LDS.U8 R0, [R18+UR4+0x2780] ;  /* 0x0027800412007984 */ /* 0x000e280008000000 */
[----:B-1----:R-:W-:Y:S04]  /*141a0*/  STL [R1+0x5dc], R20 ;  /* 0x0005dc1401007387 */ /* 0x002fe80000100800 */
[----:B------:R-:W-:Y:S04]  /*141b0*/  STL [R1+0xe8c], R18 ;  /* 0x000e8c1201007387 */ /* 0x000fe80000100800 */
[----:B------:R-:W-:Y:S04]  /*141c0*/  STL [R1+0x5e8], R19 ;  /* 0x0005e81301007387 */ /* 0x000fe80000100800 */
[----:B------:R-:W1:Y:S04]  /*141d0*/  LDS.U8 R18, [R17+UR4] ;  /* 0x0000000411127984 */ /* 0x000e680008000000 */
[----:B------:R-:W-:Y:S04]  /*141e0*/  LDS.U8 R19, [R17+UR4+0x8] ;  /* 0x0000080411137984 */ /* 0x000fe80008000000 */
[----:B------:R-:W-:Y:S04]  /*141f0*/  LDS.U8 R20, [R2+UR4+0x2700] ;  /* 0x0027000402147984 */ /* 0x000fe80008000000 */
[----:B0-----:R-:W-:Y:S04]  /*14200*/  STL [R1+0x5e4], R0 ;  /* 0x0005e40001007387 */ /* 0x001fe80000100800 */
[----:B------:R-:W0:Y:S04]  /*14210*/  LDS.U8 R0, [R17+UR4+0x208] ;  /* 0x0002080411007984 */ /* 0x000e280008000000 */
[----:B-1----:R-:W-:Y:S04]  /*14220*/  STL [R1+0x20], R18 ;  /* 0x0000201201007387 */ /* 0x002fe80000100800 */
[----:B------:R-:W1:Y:S04]  /*14230*/  LDS.U8 R18, [R17+UR4+0x200] ;  /* 0x0002000411127984 */ /* 0x000e680008000000 */
        /* <DEDUP_REMOVED lines=53> */
[----:B------:R-:W-:Y:S04]  /*14590*/  LDS.U8 R18, [R17+UR4+0x2188] ;  /* 0x0021880411127984 */ /* 0x000fe80008000000 */
[----:B0-----:R-:W-:Y:S04]  /*145a0*/  STL [R1+0x3c0], R0 ;  /* 0x0003c00001007387 */ /* 0x001fe80000100800 */
[----:B------:R-:W0:Y:S04]  /*145b0*/  LDS.U8 R0, [R17+UR4+0x2380] ;  /* 0x0023800411007984 */ /* 0x000e280008000000 */
[----:B--2---:R-:W-:Y:S04]  /*145c0*/  STL [R1+0x3bc], R19 ;  /* 0x0003bc1301007387 */ /* 0x004fe80000100800 */
[----:B0-----:R-:W-:Y:S04]  /*145d0*/  STL [R1+0x1174], R0 ;  /* 0x0011740001007387 */ /* 0x001fe80000100800 */
[----:B------:R-:W-:Y:S04]  /*145e0*/  STL [R1+0x3c8], R18 ;  /* 0x0003c81201007387 */ /* 0x000fe80000100800 */
[----:B------:R-:W-:Y:S04]  /*145f0*/  STL [R1+0xe90], R17 ;  /* 0x000e901101007387 */ /* 0x000fe80000100800 */
[----:B------:R-:W0:Y:S04]  /*14600*/  LDS.U8 R17, [R16+UR4+0x400] ;  /* 0x0004000410117984 */ /* 0x000e280008000000 */
        /* <DEDUP_REMOVED lines=61> */
[----:B------:R-:W-:Y:S04]  /*149e0*/  STL [R1+0xe94], R16 ;  /* 0x000e941001007387 */ /* 0x000fe80000100800 */
[----:B------:R-:W-:Y:S04]  /*149f0*/  LDS.U8 R16, [R3+UR4+0x208] ;  /* 0x0002080403107984 */ /* 0x000fe80008000000 */
[----:B0-----:R-:W-:Y:S04]  /*14a00*/  STL [R1+0x60c], R17 ;  /* 0x00060c1101007387 */ /* 0x001fe80000100800 */
[----:B------:R-:W0:Y:S04]  /*14a10*/  LDS.U8 R17, [R3+UR4] ;  /* 0x0000000403117984 */ /* 0x000e280008000000 */
        /* <DEDUP_REMOVED lines=40> */
[----:B------:R-:W0:Y:S04]  /*14ca0*/  LDS.U8 R17, [R3+UR4+0x2308] ;  /* 0x0023080403117984 */ /* 0x000e280008000000 */
[----:B------:R-:W-:Y:S04]  /*14cb0*/  LDS.U8 R16, [R3+UR4+0x2108] ;  /* 0x0021080403107984 */ /* 0x000fe80008000000 */
[----:B-1----:R-:W-:Y:S04]  /*14cc0*/  STL [R1+0x360], R0 ;  /* 0x0003600001007387 */ /* 0x002fe80000100800 */
[----:B------:R-:W1:Y:S04]  /*14cd0*/  LDS.U8 R0, [R3+UR4+0x2300] ;  /* 0x0023000403007984 */ /* 0x000e680008000000 */
[----:B0-----:R-:W-:Y:S04]  /*14ce0*/  STL [R1+0x35c], R17 ;  /* 0x00035c1101007387 */ /* 0x001fe80000100800 */
[----:B-1----:R-:W-:Y:S04]  /*14cf0*/  STL [R1+0x11f8], R0 ;  /* 0x0011f80001007387 */ /* 0x002fe80000100800 */
        /* <DEDUP_REMOVED lines=16> */
[----:B------:R-:W2:Y:S04]  /*14e00*/  LDS.U8 R3, [R2+UR4+0x400] ;  /* 0x0004000402037984 */ /* 0x000ea80008000000 */
[----:B0-----:R-:W-:Y:S04]  /*14e10*/  STL [R1+0x3f0], R16 ;  /* 0x0003f01001007387 */ /* 0x001fe80000100800 */
[----:B-1----:R-:W-:Y:S04]  /*14e20*/  STL [R1+0x3ec], R0 ;  /* 0x0003ec0001007387 */ /* 0x002fe80000100800 */
[----:B------:R-:W0:Y:S04]  /*14e30*/  LDS.U8 R0, [R2+UR4+0x608] ;  /* 0x0006080402007984 */ /* 0x000e280008000000 */
        /* <DEDUP_REMOVED lines=42> */
[----:B------:R-:W-:Y:S04]  /*150e0*/  LDS.U8 R16, [R2+UR4+0x788] ;  /* 0x0007880402107984 */ /* 0x000fe80008000000 */
[----:B--2---:R-:W-:Y:S04]  /*150f0*/  STL [R1+0x55c], R3 ;  /* 0x00055c0301007387 */ /* 0x004fe80000100800 */
[----:B------:R-:W1:Y:S04]  /*15100*/  LDS.U8 R3, [R2+UR4+0x580] ;  /* 0x0005800402037984 */ /* 0x000e680008000000 */
[----:B------:R-:W-:Y:S04]  /*15110*/  STL [R1+0xfdc], R20 ;  /* 0x000fdc1401007387 */ /* 0x000fe80000100800 */
        /* <DEDUP_REMOVED lines=10> */
[----:B--2---:R2:W-:Y:S04]  /*151c0*/  STL [R1+0x624], R16 ;  /* 0x0006241001007387 */ /* 0x0045e80000100800 */
[----:B------:R-:W4:Y:S01]  /*151d0*/  LDL R24, [R1+0xe58] ;  /* 0x000e580001187983 */ /* 0x000f220000100800 */
[----:B------:R-:W3:Y:S03]  /*151e0*/  S2R R26, SR_TID.X ;  /* 0x00000000001a7919 */ /* 0x000ee60000002100 */
[----:B0-----:R-:W-:Y:S04]  /*151f0*/  STL [R1+0x620], R0 ;  /* 0x0006200001007387 */ /* 0x001fe80000100800 */
[----:B------:R-:W0:Y:S01]  /*15200*/  LDS.U8 R0, [R2+UR4+0x2780] ;  /* 0x0027800402007984 */ /* 0x000e220008000000 */
[----:B------:R-:W-:Y:S01]  /*15210*/  BAR.SYNC.DEFER_BLOCKING 0x0 ;  /* 0x0000000000007b1d */ /* 0x000fe20000010000 */
[----:B---3--:R-:W-:-:S04]  /*15220*/  LOP3.LUT R25, R26, 0x3f, RZ, 0xc0, !PT ;  /* 0x0000003f1a197812 */ /* 0x008fc800078ec0ff */
[----:B------:R-:W-:Y:S01]  /*15230*/  LOP3.LUT R26, R25, 0x10, RZ, 0x3c, !PT ;  /* 0x00000010191a7812 */ /* 0x000fe200078e3cff */
[----:B-1----:R1:W-:Y:S04]  /*15240*/  STL [R1+0x62c], R3 ;  /* 0x00062c0301007387 */ /* 0x0023e80000100800 */
[----:B--2---:R-:W2:Y:S04]  /*15250*/  LDL.LU.64 R16, [R1+0x1f0] ;  /* 0x0001f00001107983 */ /* 0x004ea80000300a00 */
[----:B------:R-:W2:Y:S04]  /*15260*/  LDL.LU.64 R18, [R1+0x1f8] ;  /* 0x0001f80001127983 */ /* 0x000ea80000300a00 */
[----:B------:R-:W-:Y:S04]  /*15270*/  STS.U8 [R25+UR4], R6 ;  /* 0x0000000619007988 */ /* 0x000fe80008000004 */
[----:B------:R-:W-:Y:S04]  /*15280*/  STS.U8 [R25+UR4+0x40], R8 ;  /* 0x0000400819007988 */ /* 0x000fe80008000004 */
[----:B------:R3:W-:Y:S04]  /*15290*/  STS.U8 [R25+UR4+0x100], R4 ;  /* 0x0001000419007988 */ /* 0x0007e80008000004 */
[----:B------:R-:W-:Y:S04]  /*152a0*/  STS.U8 [R25+UR4+0x140], R7 ;  /* 0x0001400719007988 */ /* 0x000fe80008000004 */
[----:B------:R-:W-:Y:S04]  /*152b0*/  STS.U8 [R26+UR4+0x80], R5 ;  /* 0x000080051a007988 */ /* 0x000fe80008000004 */
[----:B------:R-:W-:Y:S04]  /*152c0*/  STS.U8 [R26+UR4+0xc0], R9 ;  /* 0x0000c0091a007988 */ /* 0x000fe80008000004 */
[----:B------:R-:W-:Y:S04]  /*152d0*/  STS.U8 [R26+UR4+0x180], R13 ;  /* 0x0001800d1a007988 */ /* 0x000fe80008000004 */
[----:B----4-:R-:W-:Y:S04]  /*152e0*/  STS.U8 [R26+UR4+0x1c0], R14 ;  /* 0x0001c00e1a007988 */ /* 0x010fe80008000004 */
[----:B0-----:R0:W-:Y:S04]  /*152f0*/  STL [R1+0x628], R0 ;  /* 0x0006280001007387 */ /* 0x0011e80000100800 */
[----:B------:R-:W4:Y:S04]  /*15300*/  LDL.LU R20, [R1+0xc] ;  /* 0x00000c0001147983 */ /* 0x000f280000300800 */
[----:B-1----:R-:W4:Y:S01]  /*15310*/  LDL.LU R3, [R1+0x18] ;  /* 0x0000180001037983 */ /* 0x002f220000300800 */
[----:B---3--:R-:W-:-:S02]  /*15320*/  IMAD R4, R28, 0x100, R10 ;  /* 0x000001001c047824 */ /* 0x008fc400078e020a */
[----:B------:R-:W-:Y:S01]  /*15330*/  IMAD R6, R23, 0x100, R15 ;  /* 0x0000010017067824 */ /* 0x000fe200078e020f */
[----:B------:R-:W-:Y:S06]  /*15340*/  BAR.SYNC.DEFER_BLOCKING 0x0 ;  /* 0x0000000000007b1d */ /* 0x000fec0000010000 */
[----:B0-----:R-:W3:Y:S04]  /*15350*/  LDL.LU R0, [R1+0x14] ;  /* 0x0000140001007983 */ /* 0x001ee80000300800 */
[----:B------:R0:W-:Y:S04]  /*15360*/  STL [R1+0xe9c], R2 ;  /* 0x000e9c0201007387 */ /* 0x0001e80000100800 */
[----:B0-----:R-:W4:Y:S04]  /*15370*/  LDL.LU R2, [R1+0x10] ;  /* 0x0000100001027983 */ /* 0x001f280000300800 */
[----:B------:R-:W2:Y:S04]  /*15380*/  LDL.LU R13, [R1] ;  /* 0x00000000010d7983 */ /* 0x000ea80000300800 */
[----:B------:R-:W3:Y:S04]  /*15390*/  LDL.LU R14, [R1+0x4] ;  /* 0x00000400010e7983 */ /* 0x000ee80000300800 */
[----:B------:R-:W4:Y:S01]  /*153a0*/  LDL.LU R28, [R1+0x8] ;  /* 0x00000800011c7983 */ /* 0x000f220000300800 */
[----:B------:R-:W-:-:S02]  /*153b0*/  IMAD R5, R21, 0x100, R22 ;  /* 0x0000010015057824 */ /* 0x000fc400078e0216 */
[----:B------:R-:W-:Y:S01]  /*153c0*/  IMAD R7, R29, 0x100, R11 ;  /* 0x000001001d077824 */ /* 0x000fe200078e020b */
[----:B------:R-:W-:Y:S02]  /*153d0*/  F2FP.F16.E4M3.UNPACK_B R8, R4 ;  /* 0x00000004ff08723e */ /* 0x000fe400020006ff */
[----:B------:R-:W-:Y:S02]  /*153e0*/  F2FP.F16.E4M3.UNPACK_B R10, R6 ;  /* 0x00000006ff0a723e */ /* 0x000fe400020006ff */
[----:B------:R-:W-:Y:S02]  /*153f0*/  F2FP.F16.E4M3.UNPACK_B R9, R5 ;  /* 0x00000005ff09723e */ /* 0x000fe400020006ff */
[----:B------:R-:W-:Y:S01]  /*15400*/  F2FP.F16.E4M3.UNPACK_B R11, R7 ;  /* 0x00000007ff0b723e */ /* 0x000fe200020006ff */
[----:B------:R-:W0:Y:S04]  /*15410*/  LDSM.16.M88.4 R24, [R24] ;  /* 0x000000001818783b */ /* 0x000e280000000200 */
[----:B---3--:R-:W-:Y:S04]  /*15420*/  STL [R1+0x1260], R14 ;  /* 0x0012600e01007387 */ /* 0x008fe80000100800 */
[----:B--2---:R1:W-:Y:S04]  /*15430*/  STL.64 [R1+0x1258], R12 ;  /* 0x0012580c01007387 */ /* 0x0043e80000100a00 */
[----:B-1----:R-:W2:Y:S04]  /*15440*/  LDL.LU.64 R12, [R1+0x170] ;  /* 0x00017000010c7983 */ /* 0x002ea80000300a00 */
[----:B------:R-:W2:Y:S01]  /*15450*/  LDL.LU.64 R14, [R1+0x178] ;  /* 0x00017800010e7983 */ /* 0x000ea20000300a00 */
[----:B0-----:R-:W-:-:S02]  /*15460*/  F2FP.F16.E4M3.UNPACK_B R4, R24 ;  /* 0x00000018ff04723e */ /* 0x001fc400020006ff */
[----:B------:R-:W-:-:S07]  /*15470*/  F2FP.F16.E4M3.UNPACK_B R5, R25 ;  /* 0x00000019ff05723e */ /* 0x000fce00020006ff */
[----:B------:R-:W-:Y:S01]  /*15480*/  HMMA.16816.F32 R16, R8, R4, R16 ;  /* 0x000000040810723c */ /* 0x000fe20000001810 */
[----:B------:R-:W-:Y:S02]  /*15490*/  F2FP.F16.E4M3.UNPACK_B R6, R26 ;  /* 0x0000001aff06723e */ /* 0x000fe400020006ff */
[----:B------:R-:W-:-:S15]  /*154a0*/  F2FP.F16.E4M3.UNPACK_B R7, R27 ;  /* 0x0000001bff07723e */ /* 0x000fde00020006ff */
[----:B------:R-:W-:-:S05]  /*154b0*/  NOP ;  /* 0x0000000000007918 */ /* 0x000fca0000000000 */
[----:B------:R0:W-:Y:S04]  /*154c0*/  STL.64 [R1+0x1f0], R16 ;  /* 0x0001f01001007387 */ /* 0x0001e80000100a00 */
[----:B------:R1:W-:Y:S04]  /*154d0*/  STL.64 [R1+0x1f8], R18 ;  /* 0x0001f81201007387 */ /* 0x0003e80000100a00 */
[----:B0-----:R-:W3:Y:S04]  /*154e0*/  LDL.LU.64 R16, [R1+0x160] ;  /* 0x0001600001107983 */ /* 0x001ee80000300a00 */
[----:B-1----:R-:W3:Y:S04]  /*154f0*/  LDL.LU.64 R18, [R1+0x168] ;  /* 0x0001680001127983 */ /* 0x002ee80000300a00 */
[----:B------:R-:W-:Y:S04]  /*15500*/  STL [R1+0x1138], R26 ;  /* 0x0011381a01007387 */ /* 0x000fe80000100800 */
[----:B------:R-:W-:Y:S01]  /*15510*/  STL [R1+0x113c], R27 ;  /* 0x00113c1b01007387 */ /* 0x000fe20000100800 */
[----:B--2---:R-:W-:Y:S03]  /*15520*/  HMMA.16816.F32 R8, R8, R6, R12 ;  /* 0x000000060808723c */ /* 0x004fe6000000180c */
[----:B------:R-:W4:Y:S04]  /*15530*/  LDL.LU R14, [R1+0x1260] ;  /* 0x00126000010e7983 */ /* 0x000f280000300800 */
[----:B------:R-:W2:-:S15]  /*15540*/  LDL.LU.64 R12, [R1+0x1258] ;  /* 0x00125800010c7983 */ /* 0x000e9e0000300a00 */
[----:B------:R-:W-:-:S01]  /*15550*/  NOP ;  /* 0x0000000000007918 */ /* 0x000fc20000000000 */
[----:B------:R2:W-:Y:S04]  /*15560*/  STL.64 [R1+0x170], R8 ;  /* 0x0001700801007387 */ /* 0x0005e80000100a00 */
[----:B------:R0:W-:Y:S01]  /*15570*/  STL.64 [R1+0x178], R10 ;  /* 0x0001780a01007387 */ /* 0x0001e20000100a00 */
[----:B--2---:R-:W-:Y:S02]  /*15580*/  IMAD R9, R12, 0x100, R13 ;  /* 0x000001000c097824 */ /* 0x004fe400078e020d */
[----:B----4-:R-:W-:Y:S01]  /*15590*/  IMAD R8, R14, 0x100, R28 ;  /* 0x000001000e087824 */ /* 0x010fe200078e021c */
[----:B------:R-:W2:Y:S04]  /*155a0*/  LDL.LU R12, [R1+0x30] ;  /* 0x00003000010c7983 */ /* 0x000ea80000300800 */
[----:B------:R-:W4:Y:S04]  /*155b0*/  LDL.LU R15, [R1+0x2c] ;  /* 0x00002c00010f7983 */ /* 0x000f280000300800 */
[----:B------:R-:W4:Y:S04]  /*155c0*/  LDL.LU R14, [R1+0x38] ;  /* 0x00003800010e7983 */ /* 0x000f280000300800 */
[----:B------:R-:W2:Y:S01]  /*155d0*/  LDL.LU R13, [R1+0x34] ;  /* 0x00003400010d7983 */ /* 0x000ea20000300800 */
[----:B0-----:R-:W-:-:S02]  /*155e0*/  IMAD R10, R20, 0x100, R2 ;  /* 0x00000100140a7824 */ /* 0x001fc400078e0202 */
[----:B------:R-:W-:Y:S01]  /*155f0*/  IMAD R11, R0, 0x100, R3 ;  /* 0x00000100000b7824 */ /* 0x000fe200078e0203 */
[----:B------:R-:W-:Y:S02]  /*15600*/  F2FP.F16.E4M3.UNPACK_B R8, R8 ;  /* 0x00000008ff08723e */ /* 0x000fe400020006ff */
[----:B------:R-:W-:Y:S02]  /*15610*/  F2FP.F16.E4M3.UNPACK_B R9, R9 ;  /* 0x00000009ff09723e */ /* 0x000fe400020006ff */
[----:B------:R-:W-:Y:S02]  /*15620*/  F2FP.F16.E4M3.UNPACK_B R10, R10 ;  /* 0x0000000aff0a723e */ /* 0x000fe400020006ff */
[----:B------:R-:W-:-:S07]  /*15630*/  F2FP.F16.E4M3.UNPACK_B R11, R11 ;  /* 0x0000000bff0b723e */ /* 0x000fce00020006ff */
[----:B---3--:R-:W-:Y:S01]  /*15640*/  HMMA.16816.F32 R16, R8, R4, R16 ;  /* 0x000000040810723c */ /* 0x008fe20000001810 */
[----:B----4-:R-:W-:Y:S04]  /*15650*/  STL.64 [R1+0x1250], R14 ;  /* 0x0012500e01007387 */ /* 0x010fe80000100a00 */
[----:B--2---:R0:W-:-:S15]  /*15660*/  STL.64 [R1+0x1248], R12 ;  /* 0x0012480c01007387 */ /* 0x0041de0000100a00 */
[----:B------:R-:W-:-:S03]  /*15670*/  NOP ;  /* 0x0000000000007918 */ /* 0x000fc60000000000 */
[----:B------:R-:W-:Y:S04]  /*15680*/  STL.64 [R1+0x160], R16 ;  /* 0x0001601001007387 */ /* 0x000fe80000100a00 */
[----:B0-----:R-:W2:Y:S04]  /*15690*/  LDL.LU.64 R12, [R1+0x150] ;  /* 0x00015000010c7983 */ /* 0x001ea80000300a00 */
[----:B------:R-:W2:Y:S04]  /*156a0*/  LDL.LU.64 R14, [R1+0x158] ;  /* 0x00015800010e7983 */ /* 0x000ea80000300a00 */
[----:B------:R-:W3:Y:S04]  /*156b0*/  LDL.LU R29, [R1+0x44] ;  /* 0x00004400011d7983 */ /* 0x000ee80000300800 */
[----:B------:R-:W4:Y:S04]  /*156c0*/  LDL.LU R23, [R1+0x50] ;  /* 0x0000500001177983 */ /* 0x000f280000300800 */
[----:B------:R-:W2:Y:S04]  /*156d0*/  LDL.LU R21, [R1+0x4c] ;  /* 0x00004c0001157983 */ /* 0x000ea80000300800 */
[----:B------:R-:W4:Y:S04]  /*156e0*/  LDL.LU R22, [R1+0x58] ;  /* 0x0000580001167983 */ /* 0x000f280000300800 */
[----:B------:R-:W3:Y:S04]  /*156f0*/  LDL.LU R28, [R1+0x54] ;  /* 0x00005400011c7983 */ /* 0x000ee80000300800 */
[----:B------:R-:W3:Y:S04]  /*15700*/  LDL.LU R2, [R1+0x60] ;  /* 0x0000600001027983 */ /* 0x000ee80000300800 */
[----:B------:R-:W2:Y:S04]  /*15710*/  LDL.LU R20, [R1+0x5c] ;  /* 0x00005c0001147983 */ /* 0x000ea80000300800 */
[----:B----4-:R-:W-:Y:S04]  /*15720*/  STL.64 [R1+0x1230], R22 ;  /* 0x0012301601007387 */ /* 0x010fe80000100a00 */
[----:B--2---:R0:W-:Y:S04]  /*15730*/  STL.64 [R1+0x1228], R20 ;  /* 0x0012281401007387 */ /* 0x0041e80000100a00 */
[----:B0-----:R-:W2:Y:S04]  /*15740*/  LDL.LU.64 R20, [R1+0x140] ;  /* 0x0001400001147983 */ /* 0x001ea80000300a00 */
[----:B------:R-:W4:Y:S01]  /*15750*/  LDL.LU.64 R22, [R1+0x148] ;  /* 0x0001480001167983 */ /* 0x000f220000300a00 */
[----:B------:R-:W-:Y:S01]  /*15760*/  HMMA.16816.F32 R8, R8, R6, R12 ;  /* 0x000000060808723c */ /* 0x000fe2000000180c */
[----:B------:R-:W-:-:S02]  /*15770*/  IMAD.MOV.U32 R26, RZ, RZ, R19 ;  /* 0x000000ffff1a7224 */ /* 0x000fc400078e0013 */
[----:B------:R-:W-:Y:S01]  /*15780*/  IMAD.MOV.U32 R27, RZ, RZ, R18 ;  /* 0x000000ffff1b7224 */ /* 0x000fe200078e0012 */
[----:B----4-:R-:W-:Y:S04]  /*15790*/  STL.64 [R1+0x1240], R22 ;  /* 0x0012401601007387 */ /* 0x010fe80000100a00 */
[----:B--2---:R0:W-:Y:S04]  /*157a0*/  STL.64 [R1+0x1238], R20 ;  /* 0x0012381401007387 */ /* 0x0041e80000100a00 */
[----:B0-----:R-:W2:Y:S04]  /*157b0*/  LDL.LU.64 R20, [R1+0x1e0] ;  /* 0x0001e00001147983 */ /* 0x001ea80000300a00 */
[----:B------:R-:W2:Y:S04]  /*157c0*/  LDL.LU.64 R22, [R1+0x1e8] ;  /* 0x0001e80001167983 */ /* 0x000ea80000300a00 */
[----:B------:R-:W4:Y:S04]  /*157d0*/  LDL.LU R3, [R1+0x68] ;  /* 0x0000680001037983 */ /* 0x000f280000300800 */
[----:B------:R-:W4:Y:S04]  /*157e0*/  LDL.LU R0, [R1+0x64] ;  /* 0x0000640001007983 */ /* 0x000f280000300800 */
[----:B------:R-:W4:Y:S04]  /*157f0*/  LDL.LU R16, [R1+0x70] ;  /* 0x0000700001107983 */ /* 0x000f280000300800 */
[----:B------:R-:W4:Y:S04]  /*15800*/  LDL.LU R17, [R1+0x6c] ;  /* 0x00006c0001117983 */ /* 0x000f280000300800 */
[----:B------:R-:W4:Y:S04]  /*15810*/  LDL.LU R18, [R1+0x78] ;  /* 0x0000780001127983 */ /* 0x000f280000300800 */
[----:B------:R-:W4:Y:S04]  /*15820*/  LDL.LU R19, [R1+0x74] ;  /* 0x0000740001137983 */ /* 0x000f280000300800 */
[----:B------:R0:W-:Y:S04]  /*15830*/  STL [R1+0x1144], R26 ;  /* 0x0011441a01007387 */ /* 0x0001e80000100800 */
[----:B0-----:R-:W3:Y:S04]  /*15840*/  LDL.LU R26, [R1+0x24] ;  /* 0x00002400011a7983 */ /* 0x001ee80000300800 */
[----:B------:R0:W-:Y:S04]  /*15850*/  STL [R1+0x1140], R27 ;  /* 0x0011401b01007387 */ /* 0x0001e80000100800 */
[----:B0-----:R-:W3:Y:S04]  /*15860*/  LDL.LU R27, [R1+0x28] ;  /* 0x00002800011b7983 */ /* 0x001ee80000300800 */
[----:B------:R-:W2:Y:S04]  /*15870*/  LDL.LU.64 R14, [R1+0x1250] ;  /* 0x00125000010e7983 */ /* 0x000ea80000300a00 */
[----:B------:R-:W2:Y:S04]  /*15880*/  LDL.LU.64 R12, [R1+0x1248] ;  /* 0x00124800010c7983 */ /* 0x000ea80000300a00 */
[----:B------:R-:W-:Y:S04]  /*15890*/  STL.64 [R1+0x150], R8 ;  /* 0x0001500801007387 */ /* 0x000fe80000100a00 */
[----:B------:R0:W-:Y:S04]  /*158a0*/  STL.64 [R1+0x158], R10 ;  /* 0x0001580a01007387 */ /* 0x0001e80000100a00 */
[----:B0-----:R-:W4:Y:S04]  /*158b0*/  LDL.LU R10, [R1+0x20] ;  /* 0x00002000010a7983 */ /* 0x001f280000300800 */
[----:B------:R-:W4:Y:S01]  /*158c0*/  LDL.LU R11, [R1+0x1c] ;  /* 0x00001c00010b7983 */ /* 0x000f220000300800 */
[----:B---3--:R-:W-:-:S05]  /*158d0*/  IMAD R9, R26, 0x100, R27 ;  /* 0x000001001a097824 */ /* 0x008fca00078e021b */
[----:B------:R-:W-:Y:S01]  /*158e0*/  F2FP.F16.E4M3.UNPACK_B R9, R9 ;  /* 0x00000009ff09723e */ /* 0x000fe200020006ff */
[----:B----4-:R-:W-:Y:S02]  /*158f0*/  IMAD R8, R11, 0x100, R10 ;  /* 0x000001000b087824 */ /* 0x010fe400078e020a */
[----:B--2---:R-:W-:Y:S02]  /*15900*/  IMAD R10, R15, 0x100, R12 ;  /* 0x000001000f0a7824 */ /* 0x004fe400078e020c */
[----:B------:R-:W-:Y:S02]  /*15910*/  IMAD R11, R13, 0x100, R14 ;  /* 0x000001000d0b7824 */ /* 0x000fe400078e020e */
[----:B------:R-:W2:Y:S01]  /*15920*/  LDL.LU.64 R12, [R1+0x120] ;  /* 0x00012000010c7983 */ /* 0x000ea20000300a00 */
[----:B------:R-:W-:Y:S02]  /*15930*/  F2FP.F16.E4M3.UNPACK_B R8, R8 ;  /* 0x00000008ff08723e */ /* 0x000fe400020006ff */
[----:B------:R-:W-:-:S02]  /*15940*/  F2FP.F16.E4M3.UNPACK_B R10, R10 ;  /* 0x0000000aff0a723e */ /* 0x000fc400020006ff */
[----:B------:R-:W-:Y:S01]  /*15950*/  F2FP.F16.E4M3.UNPACK_B R11, R11 ;  /* 0x0000000bff0b723e */ /* 0x000fe200020006ff */
[----:B------:R-:W2:Y:S06]  /*15960*/  LDL.LU.64 R14, [R1+0x128] ;  /* 0x00012800010e7983 */ /* 0x000eac0000300a00 */
[----:B------:R-:W-:-:S15]  /*15970*/  HMMA.16816.F32 R20, R8, R4, R20 ;  /* 0x000000040814723c */ /* 0x000fde0000001814 */
[----:B------:R-:W-:-:S08]  /*15980*/  NOP ;  /* 0x0000000000007918 */ /* 0x000fd00000000000 */
[----:B------:R-:W-:Y:S04]  /*15990*/  STL.64 [R1+0x1e0], R20 ;  /* 0x0001e01401007387 */ /* 0x000fe80000100a00 */
[----:B------:R0:W-:Y:S04]  /*159a0*/  STL.64 [R1+0x1e8], R22 ;  /* 0x0001e81601007387 */ /* 0x0001e80000100a00 */
[----:B0-----:R-:W3:Y:S04]  /*159b0*/  LDL.LU.64 R22, [R1+0x1240] ;  /* 0x0012400001167983 */ /* 0x001ee80000300a00 */
[----:B------:R-:W3:Y:S02]  /*159c0*/  LDL.LU.64 R20, [R1+0x1238] ;  /* 0x0012380001147983 */ /* 0x000ee40000300a00 */
[----:B---3--:R-:W-:Y:S02]  /*159d0*/  HMMA.16816.F32 R8, R8, R6, R20 ;  /* 0x000000060808723c */ /* 0x008fe40000001814 */
[----:B------:R-:W3:Y:S04]  /*159e0*/  LDL.LU.64 R22, [R1+0x1230] ;  /* 0x0012300001167983 */ /* 0x000ee80000300a00 */
[----:B------:R-:W3:-:S15]  /*159f0*/  LDL.LU.64 R20, [R1+0x1228] ;  /* 0x0012280001147983 */ /* 0x000ede0000300a00 */
[----:B------:R-:W-:-:S02]  /*15a00*/  NOP ;  /* 0x0000000000007918 */ /* 0x000fc40000000000 */
[----:B------:R0:W-:Y:S01]  /*15a10*/  STL.64 [R1+0x140], R8 ;  /* 0x0001400801007387 */ /* 0x0001e20000100a00 */
[----:B------:R-:W-:Y:S02]  /*15a20*/  IMAD.MOV.U32 R26, RZ, RZ, R10 ;  /* 0x000000ffff1a7224 */ /* 0x000fe400078e000a */
[----:B------:R-:W-:Y:S01]  /*15a30*/  IMAD.MOV.U32 R27, RZ, RZ, R11 ;  /* 0x000000ffff1b7224 */ /* 0x000fe200078e000b */
[----:B0-----:R-:W4:Y:S04]  /*15a40*/  LDL.LU R9, [R1+0x40] ;  /* 0x0000400001097983 */ /* 0x001f280000300800 */
[----:B------:R-:W4:Y:S04]  /*15a50*/  LDL.LU R10, [R1+0x3c] ;  /* 0x00003c00010a7983 */ /* 0x000f280000300800 */
[----:B------:R-:W2:Y:S04]  /*15a60*/  LDL.LU R11, [R1+0x48] ;  /* 0x00004800010b7983 */ /* 0x000ea80000300800 */
[----:B------:R-:W-:Y:S04]  /*15a70*/  STL.64 [R1+0x1150], R26 ;  /* 0x0011501a01007387 */ /* 0x000fe80000100a00 */
[----:B------:R0:W-:Y:S04]  /*15a80*/  STL.64 [R1+0x1148], R24 ;  /* 0x0011481801007387 */ /* 0x0001e80000100a00 */
[----:B0-----:R-:W3:Y:S04]  /*15a90*/  LDL.LU.64 R24, [R1+0x130] ;  /* 0x0001300001187983 */ /* 0x001ee80000300a00 */
[----:B------:R-:W3:Y:S01]  /*15aa0*/  LDL.LU.64 R26, [R1+0x138] ;  /* 0x00013800011a7983 */ /* 0x000ee20000300a00 */
[----:B----4-:R-:W-:-:S02]  /*15ab0*/  IMAD R8, R10, 0x100, R9 ;  /* 0x000001000a087824 */ /* 0x010fc400078e0209 */
[----:B--2---:R-:W-:Y:S02]  /*15ac0*/  IMAD R9, R29, 0x100, R11 ;  /* 0x000001001d097824 */ /* 0x004fe400078e020b */
[----:B---3--:R-:W-:Y:S02]  /*15ad0*/  IMAD R10, R21, 0x100, R23 ;  /* 0x00000100150a7824 */ /* 0x008fe400078e0217 */
[----:B------:R-:W-:Y:S01]  /*15ae0*/  IMAD R11, R28, 0x100, R22 ;  /* 0x000001001c0b7824 */ /* 0x000fe200078e0216 */
[----:B------:R-:W-:Y:S02]  /*15af0*/  F2FP.F16.E4M3.UNPACK_B R8, R8 ;  /* 0x00000008ff08723e */ /* 0x000fe400020006ff */
[----:B------:R-:W-:Y:S02]  /*15b00*/  F2FP.F16.E4M3.UNPACK_B R9, R9 ;  /* 0x00000009ff09723e */ /* 0x000fe400020006ff */
[----:B------:R-:W-:Y:S02]  /*15b10*/  F2FP.F16.E4M3.UNPACK_B R10, R10 ;  /* 0x0000000aff0a723e */ /* 0x000fe400020006ff */
[----:B------:R-:W-:-:S07]  /*15b20*/  F2FP.F16.E4M3.UNPACK_B R11, R11 ;  /* 0x0000000bff0b723e */ /* 0x000fce00020006ff */
[C---:B------:R-:W-:Y:S06]  /*15b30*/  HMMA.16816.F32 R24, R8.reuse, R4, R24 ;  /* 0x000000040818723c */ /* 0x040fec0000001818 */
[----:B------:R-:W-:Y:S07]  /*15b40*/  HMMA.16816.F32 R12, R8, R6, R12 ;  /* 0x00000006080c723c */ /* 0x000fee000000180c */
[----:B------:R-:W-:-:S10]  /*15b50*/  IMAD R9, R0, 0x100, R3 ;  /* 0x0000010000097824 */ /* 0x000fd400078e0203 */
[----:B------:R-:W-:Y:S04]  /*15b60*/  STL.64 [R1+0x130], R24 ;  /* 0x0001301801007387 */ /* 0x000fe80000100a00 */
[----:B------:R-:W-:Y:S04]  /*15b70*/  STL.64 [R1+0x138], R26 ;  /* 0x0001381a01007387 */ /* 0x000fe80000100a00 */
[----:B------:R-:W-:Y:S04]  /*15b80*/  STL.64 [R1+0x120], R12 ;  /* 0x0001200c01007387 */ /* 0x000fe80000100a00 */
[----:B------:R-:W-:Y:S04]  /*15b90*/  STL.64 [R1+0x128], R14 ;  /* 0x0001280e01007387 */ /* 0x000fe80000100a00 */
[----:B------:R-:W2:Y:S04]  /*15ba0*/  LDL.LU R0, [R1+0x98] ;  /* 0x0000980001007983 */ /* 0x000ea80000300800 */
[----:B--2---:R0:W-:Y:S04]  /*15bb0*/  STL [R1+0x11fc], R0 ;  /* 0x0011fc0001007387 */ /* 0x0041e80000100800 */
[----:B0-----:R-:W2:Y:S04]  /*15bc0*/  LDL.LU R0, [R1+0x90] ;  /* 0x0000900001007983 */ /* 0x001ea80000300800 */
[----:B--2---:R0:W-:Y:S04]  /*15bd0*/  STL [R1+0x1200], R0 ;  /* 0x0012000001007387 */ /* 0x0041e80000100800 */
[----:B0-----:R-:W2:Y:S01]  /*15be0*/  LDL.LU R0, [R1+0x88] ;  /* 0x0000880001007983 */ /* 0x001ea20000300800 */
[----:B------:R-:W-:-:S02]  /*15bf0*/  IMAD R10, R17, 0x100, R16 ;  /* 0x00000100110a7824 */ /* 0x000fc400078e0210 */
[----:B------:R-:W-:Y:S01]  /*15c00*/  IMAD R11, R19, 0x100, R18 ;  /* 0x00000100130b7824 */ /* 0x000fe200078e0212 */
[----:B--2---:R0:W-:Y:S04]  /*15c10*/  STL [R1+0x1204], R0 ;  /* 0x0012040001007387 */ /* 0x0041e80000100800 */
[----:B0-----:R-:W2:Y:S04]  /*15c20*/  LDL.LU R0, [R1+0x80] ;  /* 0x0000800001007983 */ /* 0x001ea80000300800 */
[----:B------:R-:W3:Y:S04]  /*15c30*/  LDL.LU.64 R16, [R1+0xf0] ;  /* 0x0000f00001107983 */ /* 0x000ee80000300a00 */
[----:B------:R-:W4:Y:S04]  /*15c40*/  LDL.LU.64 R18, [R1+0xf8] ;  /* 0x0000f80001127983 */ /* 0x000f280000300a00 */
[----:B----4-:R-:W-:Y:S04]  /*15c50*/  STL.64 [R1+0x11f0], R18 ;  /* 0x0011f01201007387 */ /* 0x010fe80000100a00 */
[----:B---3--:R0:W-:Y:S04]  /*15c60*/  STL.64 [R1+0x11e8], R16 ;  /* 0x0011e81001007387 */ /* 0x0081e80000100a00 */
[----:B0-----:R-:W3:Y:S04]  /*15c70*/  LDL.LU.64 R16, [R1+0x100] ;  /* 0x0001000001107983 */ /* 0x001ee80000300a00 */
[----:B------:R-:W4:Y:S04]  /*15c80*/  LDL.LU.64 R18, [R1+0x108] ;  /* 0x0001080001127983 */ /* 0x000f280000300a00 */
[----:B----4-:R-:W-:Y:S04]  /*15c90*/  STL.64 [R1+0x1210], R18 ;  /* 0x0012101201007387 */ /* 0x010fe80000100a00 */
[----:B---3--:R0:W-:Y:S04]  /*15ca0*/  STL.64 [R1+0x1208], R16 ;  /* 0x0012081001007387 */ /* 0x0081e80000100a00 */
[----:B0-----:R-:W3:Y:S04]  /*15cb0*/  LDL.LU.64 R16, [R1+0x110] ;  /* 0x0001100001107983 */ /* 0x001ee80000300a00 */
[----:B------:R-:W4:Y:S01]  /*15cc0*/  LDL.LU.64 R18, [R1+0x118] ;  /* 0x0001180001127983 */ /* 0x000f220000300a00 */
[----:B------:R-:W-:Y:S01]  /*15cd0*/  IMAD R8, R20, 0x100, R2 ;  /* 0x0000010014087824 */ /* 0x000fe200078e0202 */
[----:B------:R-:W-:-:S02]  /*15ce0*/  F2FP.F16.E4M3.UNPACK_B R9, R9 ;  /* 0x00000009ff09723e */ /* 0x000fc400020006ff */
[----:B------:R-:W-:Y:S02]  /*15cf0*/  F2FP.F16.E4M3.UNPACK_B R10, R10 ;  /* 0x0000000aff0a723e */ /* 0x000fe400020006ff */
[----:B------:R-:W-:Y:S01]  /*15d00*/  F2FP.F16.E4M3.UNPACK_B R11, R11 ;  /* 0x0000000bff0b723e */ /* 0x000fe200020006ff */
[----:B----4-:R-:W-:Y:S04]  /*15d10*/  STL.64 [R1+0x1220], R18 ;  /* 0x0012201201007387 */ /* 0x010fe80000100a00 */
[----:B---3--:R0:W-:Y:S04]  /*15d20*/  STL.64 [R1+0x1218], R16 ;  /* 0x0012181001007387 */ /* 0x0081e80000100a00 */
[----:B0-----:R-:W3:Y:S04]  /*15d30*/  LDL.LU.64 R16, [R1+0x1d0] ;  /* 0x0001d00001107983 */ /* 0x001ee80000300a00 */
[----:B------:R-:W3:Y:S01]  /*15d40*/  LDL.LU.64 R18, [R1+0x1d8] ;  /* 0x0001d80001127983 */ /* 0x000ee20000300a00 */
[----:B------:R-:W-:-:S03]  /*15d50*/  F2FP.F16.E4M3.UNPACK_B R8, R8 ;  /* 0x00000008ff08723e */ /* 0x000fc600020006ff */
        /* <DEDUP_REMOVED lines=16> */
[----:B---3--:R-:W-:-:S15]  /*15e60*/  HMMA.16816.F32 R16, R8, R4, R16 ;  /* 0x000000040810723c */ /* 0x008fde0000001810 */
        /* <DEDUP_REMOVED lines=9> */
[----:B------:R0:W-:Y:S04]  /*15f00*/  STL.64 [R1+0x110], R8 ;  /* 0x0001100801007387 */ /* 0x0001e80000100a00 */
[----:B------:R1:W-:Y:S04]  /*15f10*/  STL.64 [R1+0x118], R10 ;  /* 0x0001180a01007387 */ /* 0x0003e80000100a00 */
[----:B0-----:R-:W2:Y:S04]  /*15f20*/  LDL.LU R8, [R1+0x7c] ;  /* 0x00007c0001087983 */ /* 0x001ea80000300800 */
[----:B------:R-:W4:Y:S04]  /*15f30*/  LDL.LU R9, [R1+0x84] ;  /* 0x0000840001097983 */ /* 0x000f280000300800 */
[----:B-1----:R-:W3:Y:S04]  /*15f40*/  LDL.LU R10, [R1+0x8c] ;  /* 0x00008c00010a7983 */ /* 0x002ee80000300800 */
[----:B------:R-:W3:Y:S01]  /*15f50*/  LDL.LU R11, [R1+0x94] ;  /* 0x00009400010b7983 */ /* 0x000ee20000300800 */
[----:B--2---:R-:W-:-:S03]  /*15f60*/  IMAD R8, R8, 0x100, R0 ;  /* 0x0000010008087824 */ /* 0x004fc600078e0200 */
[----:B------:R-:W4:Y:S02]  /*15f70*/  LDL.LU R0, [R1+0x1204] ;  /* 0x0012040001007983 */ /* 0x000f240000300800 */
[----:B----4-:R-:W-:Y:S02]  /*15f80*/  IMAD R9, R9, 0x100, R0 ;  /* 0x0000010009097824 */ /* 0x010fe400078e0200 */
[----:B------:R-:W3:Y:S02]  /*15f90*/  LDL.LU R0, [R1+0x1200] ;  /* 0x0012000001007983 */ /* 0x000ee40000300800 */
[----:B---3--:R-:W-:Y:S02]  /*15fa0*/  IMAD R10, R10, 0x100, R0 ;  /* 0x000001000a0a7824 */ /* 0x008fe400078e0200 */
[----:B------:R-:W2:Y:S01]  /*15fb0*/  LDL.LU R0, [R1+0x11fc] ;  /* 0x0011fc0001007983 */ /* 0x000ea20000300800 */
[----:B------:R-:W-:Y:S02]  /*15fc0*/  F2FP.F16.E4M3.UNPACK_B R8, R8 ;  /* 0x00000008ff08723e */ /* 0x000fe400020006ff */
[----:B------:R-:W-:-:S02]  /*15fd0*/  F2FP.F16.E4M3.UNPACK_B R9, R9 ;  /* 0x00000009ff09723e */ /* 0x000fc400020006ff */
[----:B------:R-:W-:Y:S01]  /*15fe0*/  F2FP.F16.E4M3.UNPACK_B R10, R10 ;  /* 0x0000000aff0a723e */ /* 0x000fe200020006ff */
[----:B--2---:R-:W-:Y:S02]  /*15ff0*/  IMAD R11, R11, 0x100, R0 ;  /* 0x000001000b0b7824 */ /* 0x004fe400078e0200 */
[----:B------:R-:W2:Y:S03]  /*16000*/  LDL.LU R0, [R1+0x11f8] ;  /* 0x0011f80001007983 */ /* 0x000ea60000300800 */
[----:B------:R-:W-:-:S07]  /*16010*/  F2FP.F16.E4M3.UNPACK_B R11, R11 ;  /* 0x0000000bff0b723e */ /* 0x000fce00020006ff */
        /* <DEDUP_REMOVED lines=11> */
[----:B------:R1:W-:Y:S01]  /*160d0*/  STL.64 [R1+0xf8], R10 ;  /* 0x0000f80a01007387 */ /* 0x0003e20000100a00 */
[----:B0-----:R-:W-:Y:S02]  /*160e0*/  IMAD R8, R28, 0x100, R22 ;  /* 0x000001001c087824 */ /* 0x001fe400078e0216 */
[----:B------:R-:W-:Y:S02]  /*160f0*/  IMAD R9, R25, 0x100, R24 ;  /* 0x0000010019097824 */ /* 0x000fe400078e0218 */
[----:B-1----:R-:W-:Y:S02]  /*16100*/  IMAD R10, R15, 0x100, R12 ;  /* 0x000001000f0a7824 */ /* 0x002fe400078e020c */
[----:B------:R-:W-:Y:S01]  /*16110*/  IMAD R11, R13, 0x100, R14 ;  /* 0x000001000d0b7824 */ /* 0x000fe200078e020e */
[----:B------:R-:W4:Y:S01]  /*16120*/  LDL.LU R22, [R1+0x2f0] ;  /* 0x0002f00001167983 */ /* 0x000f220000300800 */
[----:B------:R-:W-:-:S02]  /*16130*/  F2FP.F16.E4M3.UNPACK_B R12, R8 ;  /* 0x00000008ff0c723e */ /* 0x000fc400020006ff */
[----:B------:R-:W-:Y:S02]  /*16140*/  F2FP.F16.E4M3.UNPACK_B R13, R9 ;  /* 0x00000009ff0d723e */ /* 0x000fe400020006ff */
[----:B------:R-:W-:Y:S02]  /*16150*/  F2FP.F16.E4M3.UNPACK_B R14, R10 ;  /* 0x0000000aff0e723e */ /* 0x000fe400020006ff */
[----:B------:R-:W-:Y:S01]  /*16160*/  F2FP.F16.E4M3.UNPACK_B R15, R11 ;  /* 0x0000000bff0f723e */ /* 0x000fe200020006ff */
[----:B------:R-:W4:Y:S01]  /*16170*/  LDL.LU R28, [R1+0xdc] ;  /* 0x0000dc00011c7983 */ /* 0x000f220000300800 */
[----:B------:R-:W-:-:S03]  /*16180*/  IMAD R8, R27, 0x100, R26 ;  /* 0x000001001b087824 */ /* 0x000fc600078e021a */
[----:B------:R-:W2:Y:S01]  /*16190*/  LDL.LU.64 R24, [R1+0x260] ;  /* 0x0002600001187983 */ /* 0x000ea20000300a00 */
[----:B------:R-:W-:-:S03]  /*161a0*/  IMAD R10, R2, 0x100, R21 ;  /* 0x00000100020a7824 */ /* 0x000fc600078e0215 */
[----:B------:R-:W2:Y:S01]  /*161b0*/  LDL.LU.64 R26, [R1+0x268] ;  /* 0x00026800011a7983 */ /* 0x000ea20000300a00 */
[----:B------:R-:W-:-:S03]  /*161c0*/  IMAD R11, R3, 0x100, R20 ;  /* 0x00000100030b7824 */ /* 0x000fc600078e0214 */
[----:B------:R-:W4:Y:S04]  /*161d0*/  LDL.LU R21, [R1+0x2f8] ;  /* 0x0002f80001157983 */ /* 0x000f280000300800 */
[----:B------:R-:W4:Y:S01]  /*161e0*/  LDL.LU R20, [R1+0x2f4] ;  /* 0x0002f40001147983 */ /* 0x000f220000300800 */
[----:B------:R-:W-:Y:S01]  /*161f0*/  IMAD R9, R23, 0x100, R29 ;  /* 0x0000010017097824 */ /* 0x000fe200078e021d */
[----:B---3--:R-:W-:-:S15]  /*16200*/  HMMA.16816.F32 R16, R12, R4, R16 ;  /* 0x000000040c10723c */ /* 0x008fde0000001810 */
[----:B------:R-:W-:-:S08]  /*16210*/  NOP ;  /* 0x0000000000007918 */ /* 0x000fd00000000000 */
[----:B------:R0:W-:Y:S04]  /*16220*/  STL.64 [R1+0x1c0], R16 ;  /* 0x0001c01001007387 */ /* 0x0001e80000100a00 */
[----:B------:R1:W-:Y:S04]  /*16230*/  STL.64 [R1+0x1c8], R18 ;  /* 0x0001c81201007387 */ /* 0x0003e80000100a00 */
[----:B------:R-:W3:Y:S04]  /*16240*/  LDL.LU R29, [R1+0x30c] ;  /* 0x00030c00011d7983 */ /* 0x000ee80000300800 */
[----:B------:R-:W3:Y:S04]  /*16250*/  LDL.LU R2, [R1+0x318] ;  /* 0x0003180001027983 */ /* 0x000ee80000300800 */
[----:B------:R-:W3:Y:S04]  /*16260*/  LDL.LU R3, [R1+0x314] ;  /* 0x0003140001037983 */ /* 0x000ee80000300800 */
[----:B0-----:R-:W2:Y:S04]  /*16270*/  LDL.LU R16, [R1+0x320] ;  /* 0x0003200001107983 */ /* 0x001ea80000300800 */
[----:B------:R-:W2:Y:S04]  /*16280*/  LDL.LU R17, [R1+0x31c] ;  /* 0x00031c0001117983 */ /* 0x000ea80000300800 */
[----:B-1----:R-:W4:Y:S04]  /*16290*/  LDL.LU R18, [R1+0x328] ;  /* 0x0003280001127983 */ /* 0x002f280000300800 */
[----:B------:R-:W4:Y:S04]  /*162a0*/  LDL.LU R19, [R1+0x324] ;  /* 0x0003240001137983 */ /* 0x000f280000300800 */
[----:B----4-:R-:W-:Y:S04]  /*162b0*/  STL.64 [R1+0x11d0], R18 ;  /* 0x0011d01201007387 */ /* 0x010fe80000100a00 */
[----:B--2---:R0:W-:Y:S02]  /*162c0*/  STL.64 [R1+0x11c8], R16 ;  /* 0x0011c81001007387 */ /* 0x0041e40000100a00 */
[----:B0-----:R-:W-:Y:S02]  /*162d0*/  HMMA.16816.F32 R16, R12, R6, R24 ;  /* 0x000000060c10723c */ /* 0x001fe40000001818 */
[----:B------:R-:W2:Y:S04]  /*162e0*/  LDL.LU R14, [R1+0x2fc] ;  /* 0x0002fc00010e7983 */ /* 0x000ea80000300800 */
[----:B------:R-:W4:-:S15]  /*162f0*/  LDL.LU R15, [R1+0x304] ;  /* 0x00030400010f7983 */ /* 0x000f1e0000300800 */
[----:B------:R-:W-:-:S02]  /*16300*/  NOP ;  /* 0x0000000000007918 */ /* 0x000fc40000000000 */
[----:B------:R0:W-:Y:S04]  /*16310*/  STL.64 [R1+0xe0], R16 ;  /* 0x0000e01001007387 */ /* 0x0001e80000100a00 */
[----:B------:R1:W-:Y:S04]  /*16320*/  STL.64 [R1+0xe8], R18 ;  /* 0x0000e81201007387 */ /* 0x0003e80000100a00 */
[----:B0-----:R-:W3:Y:S04]  /*16330*/  LDL.LU.64 R16, [R1+0x250] ;  /* 0x0002500001107983 */ /* 0x001ee80000300a00 */
[----:B-1----:R-:W2:Y:S04]  /*16340*/  LDL.LU.64 R18, [R1+0x258] ;  /* 0x0002580001127983 */ /* 0x002ea80000300a00 */
[----:B--2---:R-:W-:Y:S04]  /*16350*/  STL.64 [R1+0x11e0], R18 ;  /* 0x0011e01201007387 */ /* 0x004fe80000100a00 */
[----:B---3--:R0:W-:Y:S04]  /*16360*/  STL.64 [R1+0x11d8], R16 ;  /* 0x0011d81001007387 */ /* 0x0081e80000100a00 */
[----:B0-----:R-:W2:Y:S04]  /*16370*/  LDL.LU.64 R16, [R1+0x2c0] ;  /* 0x0002c00001107983 */ /* 0x001ea80000300a00 */
[----:B------:R-:W2:Y:S04]  /*16380*/  LDL.LU.64 R18, [R1+0x2c8] ;  /* 0x0002c80001127983 */ /* 0x000ea80000300a00 */
[----:B------:R-:W3:Y:S04]  /*16390*/  LDL.LU R24, [R1+0x338] ;  /* 0x0003380001187983 */ /* 0x000ee80000300800 */
[----:B------:R-:W3:Y:S04]  /*163a0*/  LDL.LU R25, [R1+0x334] ;  /* 0x0003340001197983 */ /* 0x000ee80000300800 */
[----:B------:R-:W4:Y:S04]  /*163b0*/  LDL.LU R26, [R1+0x340] ;  /* 0x00034000011a7983 */ /* 0x000f280000300800 */
[----:B------:R-:W4:Y:S01]  /*163c0*/  LDL.LU R27, [R1+0x33c] ;  /* 0x00033c00011b7983 */ /* 0x000f220000300800 */
[----:B------:R-:W-:Y:S01]  /*163d0*/  IMAD R12, R28, 0x100, R22 ;  /* 0x000001001c0c7824 */ /* 0x000fe200078e0216 */
[----:B------:R-:W-:-:S02]  /*163e0*/  F2FP.F16.E4M3.UNPACK_B R8, R8 ;  /* 0x00000008ff08723e */ /* 0x000fc400020006ff */
[----:B------:R-:W-:Y:S02]  /*163f0*/  F2FP.F16.E4M3.UNPACK_B R9, R9 ;  /* 0x00000009ff09723e */ /* 0x000fe400020006ff */
[----:B------:R-:W-:Y:S02]  /*16400*/  F2FP.F16.E4M3.UNPACK_B R10, R10 ;  /* 0x0000000aff0a723e */ /* 0x000fe400020006ff */
[----:B------:R-:W-:Y:S01]  /*16410*/  F2FP.F16.E4M3.UNPACK_B R11, R11 ;  /* 0x0000000bff0b723e */ /* 0x000fe200020006ff */
[----:B----4-:R0:W-:Y:S04]  /*16420*/  STL.64 [R1+0x11b8], R26 ;  /* 0x0011b81a01007387 */ /* 0x0101e80000100a00 */
[----:B0-----:R-:W4:Y:S04]  /*16430*/  LDL.LU R26, [R1+0x308] ;  /* 0x00030800011a7983 */ /* 0x001f280000300800 */
[----:B------:R-:W4:Y:S04]  /*16440*/  LDL.LU R27, [R1+0x310] ;  /* 0x00031000011b7983 */ /* 0x000f280000300800 */
[----:B---3--:R0:W-:Y:S04]  /*16450*/  STL.64 [R1+0x11b0], R24 ;  /* 0x0011b01801007387 */ /* 0x0081e80000100a00 */
[----:B0-----:R-:W3:Y:S04]  /*16460*/  LDL.LU R25, [R1+0x300] ;  /* 0x0003000001197983 */ /* 0x001ee80000300800 */
[----:B------:R-:W4:Y:S01]  /*16470*/  LDL.LU R22, [R1+0x348] ;  /* 0x0003480001167983 */ /* 0x000f220000300800 */
[----:B--2---:R-:W-:Y:S01]  /*16480*/  HMMA.16816.F32 R16, R8, R4, R16 ;  /* 0x000000040810723c */ /* 0x004fe20000001810 */
[----:B------:R-:W-:-:S02]  /*16490*/  IMAD R13, R20, 0x100, R21 ;  /* 0x00000100140d7824 */ /* 0x000fc400078e0215 */
[----:B----4-:R0:W-:Y:S04]  /*164a0*/  STL [R1+0x11c0], R22 ;  /* 0x0011c01601007387 */ /* 0x0101e80000100800 */
[----:B------:R-:W2:Y:S04]  /*164b0*/  LDL.LU R28, [R1+0x344] ;  /* 0x00034400011c7983 */ /* 0x000ea80000300800 */
[----:B------:R-:W4:Y:S04]  /*164c0*/  LDL.LU.64 R20, [R1+0x1b0] ;  /* 0x0001b00001147983 */ /* 0x000f280000300a00 */
[----:B0-----:R-:W4:Y:S08]  /*164d0*/  LDL.LU.64 R22, [R1+0x1b8] ;  /* 0x0001b80001167983 */ /* 0x001f300000300a00 */
[----:B------:R-:W-:Y:S04]  /*164e0*/  STL.64 [R1+0xd0], R16 ;  /* 0x0000d01001007387 */ /* 0x000fe80000100a00 */
[----:B------:R0:W-:Y:S04]  /*164f0*/  STL.64 [R1+0xd8], R18 ;  /* 0x0000d81201007387 */ /* 0x0001e80000100a00 */
[----:B0-----:R-:W2:Y:S04]  /*16500*/  LDL.LU.64 R18, [R1+0x11e0] ;  /* 0x0011e00001127983 */ /* 0x001ea80000300a00 */
[----:B------:R-:W2:Y:S01]  /*16510*/  LDL.LU.64 R16, [R1+0x11d8] ;  /* 0x0011d80001107983 */ /* 0x000ea20000300a00 */
[----:B---3--:R-:W-:-:S02]  /*16520*/  IMAD R14, R14, 0x100, R25 ;  /* 0x000001000e0e7824 */ /* 0x008fc400078e0219 */
[----:B------:R-:W-:Y:S01]  /*16530*/  IMAD R15, R15, 0x100, R26 ;  /* 0x000001000f0f7824 */ /* 0x000fe200078e021a */
[----:B--2---:R-:W-:Y:S01]  /*16540*/  HMMA.16816.F32 R8, R8, R6, R16 ;  /* 0x000000060808723c */ /* 0x004fe20000001810 */
[----:B------:R-:W2:Y:S04]  /*16550*/  LDL.LU.64 R18, [R1+0x11d0] ;  /* 0x0011d00001127983 */ /* 0x000ea80000300a00 */
[----:B------:R-:W3:-:S15]  /*16560*/  LDL.LU.64 R16, [R1+0x11c8] ;  /* 0x0011c80001107983 */ /* 0x000ede0000300a00 */
[----:B------:R-:W-:-:S03]  /*16570*/  NOP ;  /* 0x0000000000007918 */ /* 0x000fc60000000000 */
[----:B------:R0:W-:Y:S04]  /*16580*/  STL.64 [R1+0xc0], R8 ;  /* 0x0000c00801007387 */ /* 0x0001e80000100a00 */
[----:B------:R2:W-:Y:S04]  /*16590*/  STL.64 [R1+0xc8], R10 ;  /* 0x0000c80a01007387 */ /* 0x0005e80000100a00 */
[----:B------:R-:W3:Y:S01]  /*165a0*/  LDL.LU.64 R24, [R1+0x240] ;  /* 0x0002400001187983 */ /* 0x000ee20000300a00 */
[----:B0-----:R-:W-:-:S03]  /*165b0*/  IMAD R8, R29, 0x100, R27 ;  /* 0x000001001d087824 */ /* 0x001fc600078e021b */
[----:B------:R-:W3:Y:S01]  /*165c0*/  LDL.LU.64 R26, [R1+0x248] ;  /* 0x00024800011a7983 */ /* 0x000ee20000300a00 */
[----:B------:R-:W-:Y:S02]  /*165d0*/  F2FP.F16.E4M3.UNPACK_B R12, R12 ;  /* 0x0000000cff0c723e */ /* 0x000fe400020006ff */
[----:B------:R-:W-:Y:S02]  /*165e0*/  F2FP.F16.E4M3.UNPACK_B R13, R13 ;  /* 0x0000000dff0d723e */ /* 0x000fe400020006ff */
[----:B------:R-:W-:Y:S02]  /*165f0*/  F2FP.F16.E4M3.UNPACK_B R14, R14 ;  /* 0x0000000eff0e723e */ /* 0x000fe400020006ff */
[----:B------:R-:W-:-:S07]  /*16600*/  F2FP.F16.E4M3.UNPACK_B R15, R15 ;  /* 0x0000000fff0f723e */ /* 0x000fce00020006ff */
[----:B----4-:R-:W-:Y:S01]  /*16610*/  HMMA.16816.F32 R20, R12, R4, R20 ;  /* 0x000000040c14723c */ /* 0x010fe20000001814 */
[----:B------:R-:W-:Y:S02]  /*16620*/  IMAD R9, R3, 0x100, R2 ;  /* 0x0000010003097824 */ /* 0x000fe400078e0202 */
[----:B--2---:R-:W-:Y:S02]  /*16630*/  IMAD R11, R19, 0x100, R18 ;  /* 0x00000100130b7824 */ /* 0x004fe400078e0212 */
[----:B---3--:R-:W-:Y:S02]  /*16640*/  IMAD R10, R17, 0x100, R16 ;  /* 0x00000100110a7824 */ /* 0x008fe400078e0210 */
[----:B------:R-:W2:Y:S04]  /*16650*/  LDL.LU.64 R16, [R1+0x2b0] ;  /* 0x0002b00001107983 */ /* 0x000ea80000300a00 */
[----:B------:R-:W2:-:S12]  /*16660*/  LDL.LU.64 R18, [R1+0x2b8] ;  /* 0x0002b80001127983 */ /* 0x000e980000300a00 */
[----:B------:R-:W-:Y:S04]  /*16670*/  STL.64 [R1+0x1b0], R20 ;  /* 0x0001b01401007387 */ /* 0x000fe80000100a00 */
[----:B------:R0:W-:Y:S04]  /*16680*/  STL.64 [R1+0x1b8], R22 ;  /* 0x0001b81601007387 */ /* 0x0001e80000100a00 */
[----:B0-----:R-:W3:Y:S04]  /*16690*/  LDL.LU R22, [R1+0x11c0] ;  /* 0x0011c00001167983 */ /* 0x001ee80000300800 */
[----:B------:R-:W4:Y:S04]  /*166a0*/  LDL.LU R29, [R1+0x34c] ;  /* 0x00034c00011d7983 */ /* 0x000f280000300800 */
[----:B------:R-:W4:Y:S04]  /*166b0*/  LDL.LU R20, [R1+0x358] ;  /* 0x0003580001147983 */ /* 0x000f280000300800 */
[----:B------:R-:W4:Y:S04]  /*166c0*/  LDL.LU R3, [R1+0x354] ;  /* 0x0003540001037983 */ /* 0x000f280000300800 */
[----:B------:R-:W4:Y:S04]  /*166d0*/  LDL.LU R23, [R1+0x360] ;  /* 0x0003600001177983 */ /* 0x000f280000300800 */
[----:B------:R-:W4:Y:S04]  /*166e0*/  LDL.LU R21, [R1+0x35c] ;  /* 0x00035c0001157983 */ /* 0x000f280000300800 */
[----:B------:R-:W4:Y:S01]  /*166f0*/  LDL.LU R2, [R1+0x368] ;  /* 0x0003680001027983 */ /* 0x000f220000300800 */
[----:B------:R-:W-:Y:S03]  /*16700*/  HMMA.16816.F32 R12, R12, R6, R24 ;  /* 0x000000060c0c723c */ /* 0x000fe60000001818 */
[----:B------:R-:W2:Y:S04]  /*16710*/  LDL.LU.64 R26, [R1+0x11b8] ;  /* 0x0011b800011a7983 */ /* 0x000ea80000300a00 */
[----:B------:R-:W3:-:S15]  /*16720*/  LDL.LU.64 R24, [R1+0x11b0] ;  /* 0x0011b00001187983 */ /* 0x000ede0000300a00 */
[----:B------:R-:W-:-:S01]  /*16730*/  NOP ;  /* 0x0000000000007918 */ /* 0x000fc20000000000 */
[----:B------:R-:W-:Y:S04]  /*16740*/  STL.64 [R1+0xb0], R12 ;  /* 0x0000b00c01007387 */ /* 0x000fe80000100a00 */
[----:B------:R0:W-:Y:S04]  /*16750*/  STL.64 [R1+0xb8], R14 ;  /* 0x0000b80e01007387 */ /* 0x0001e80000100a00 */
[----:B0-----:R-:W4:Y:S04]  /*16760*/  LDL.LU R14, [R1+0x330] ;  /* 0x00033000010e7983 */ /* 0x001f280000300800 */
[----:B------:R-:W4:Y:S01]  /*16770*/  LDL.LU R15, [R1+0x32c] ;  /* 0x00032c00010f7983 */ /* 0x000f220000300800 */
[----:B---3--:R-:W-:-:S03]  /*16780*/  IMAD R13, R25, 0x100, R24 ;  /* 0x00000100190d7824 */ /* 0x008fc600078e0218 */
[----:B------:R-:W3:Y:S01]  /*16790*/  LDL.LU.64 R24, [R1+0x220] ;  /* 0x0002200001187983 */ /* 0x000ee20000300a00 */
[----:B----4-:R-:W-:Y:S02]  /*167a0*/  IMAD R12, R15, 0x100, R14 ;  /* 0x000001000f0c7824 */ /* 0x010fe400078e020e */
[----:B--2---:R-:W-:Y:S02]  /*167b0*/  IMAD R14, R27, 0x100, R26 ;  /* 0x000001001b0e7824 */ /* 0x004fe400078e021a */
[----:B------:R-:W2:Y:S01]  /*167c0*/  LDL.LU.64 R26, [R1+0x228] ;  /* 0x00022800011a7983 */ /* 0x000ea20000300a00 */
[----:B------:R-:W-:Y:S02]  /*167d0*/  F2FP.F16.E4M3.UNPACK_B R8, R8 ;  /* 0x00000008ff08723e */ /* 0x000fe400020006ff */
[----:B------:R-:W-:Y:S02]  /*167e0*/  F2FP.F16.E4M3.UNPACK_B R9, R9 ;  /* 0x00000009ff09723e */ /* 0x000fe400020006ff */
[----:B------:R-:W-:-:S02]  /*167f0*/  F2FP.F16.E4M3.UNPACK_B R10, R10 ;  /* 0x0000000aff0a723e */ /* 0x000fc400020006ff */
[----:B------:R-:W-:-:S07]  /*16800*/  F2FP.F16.E4M3.UNPACK_B R11, R11 ;  /* 0x0000000bff0b723e */ /* 0x000fce00020006ff */
[----:B------:R-:W-:-:S15]  /*16810*/  HMMA.16816.F32 R16, R8, R4, R16 ;  /* 0x000000040810723c */ /* 0x000fde0000001810 */
[----:B------:R-:W-:-:S08]  /*16820*/  NOP ;  /* 0x0000000000007918 */ /* 0x000fd00000000000 */
[----:B------:R-:W-:Y:S04]  /*16830*/  STL.64 [R1+0xa0], R16 ;  /* 0x0000a01001007387 */ /* 0x000fe80000100a00 */
[----:B------:R-:W-:Y:S04]  /*16840*/  STL.64 [R1+0xa8], R18 ;  /* 0x0000a81201007387 */ /* 0x000fe80000100a00 */
[----:B--2---:R-:W-:Y:S04]  /*16850*/  STL.64 [R1+0x1198], R26 ;  /* 0x0011981a01007387 */ /* 0x004fe80000100a00 */
[----:B---3--:R0:W-:Y:S04]  /*16860*/  STL.64 [R1+0x1190], R24 ;  /* 0x0011901801007387 */ /* 0x0081e80000100a00 */
[----:B0-----:R-:W2:Y:S04]  /*16870*/  LDL.LU.64 R24, [R1+0x1a0] ;  /* 0x0001a00001187983 */ /* 0x001ea80000300a00 */
[----:B------:R-:W3:Y:S01]  /*16880*/  LDL.LU.64 R26, [R1+0x1a8] ;  /* 0x0001a800011a7983 */ /* 0x000ee20000300a00 */
[----:B------:R-:W-:-:S03]  /*16890*/  IMAD R15, R28, 0x100, R22 ;  /* 0x000001001c0f7824 */ /* 0x000fc600078e0216 */
[----:B---3--:R-:W-:Y:S04]  /*168a0*/  STL.64 [R1+0x11a8], R26 ;  /* 0x0011a81a01007387 */ /* 0x008fe80000100a00 */
[----:B--2---:R0:W-:Y:S04]  /*168b0*/  STL.64 [R1+0x11a0], R24 ;  /* 0x0011a01801007387 */ /* 0x0041e80000100a00 */
[----:B0-----:R-:W2:Y:S04]  /*168c0*/  LDL.LU.64 R24, [R1+0x230] ;  /* 0x0002300001187983 */ /* 0x001ea80000300a00 */
[----:B------:R-:W2:Y:S04]  /*168d0*/  LDL.LU.64 R26, [R1+0x238] ;  /* 0x00023800011a7983 */ /* 0x000ea80000300a00 */
[----:B------:R-:W3:Y:S04]  /*168e0*/  LDL.LU R22, [R1+0x370] ;  /* 0x0003700001167983 */ /* 0x000ee80000300800 */
[----:B------:R-:W3:Y:S04]  /*168f0*/  LDL.LU R28, [R1+0x36c] ;  /* 0x00036c00011c7983 */ /* 0x000ee80000300800 */
[----:B------:R-:W4:Y:S04]  /*16900*/  LDL.LU R16, [R1+0x378] ;  /* 0x0003780001107983 */ /* 0x000f280000300800 */
[----:B------:R-:W4:Y:S04]  /*16910*/  LDL.LU R17, [R1+0x374] ;  /* 0x0003740001117983 */ /* 0x000f280000300800 */
[----:B------:R-:W3:Y:S04]  /*16920*/  LDL.LU R18, [R1+0x380] ;  /* 0x0003800001127983 */ /* 0x000ee80000300800 */
[----:B------:R-:W3:Y:S01]  /*16930*/  LDL.LU R19, [R1+0x37c] ;  /* 0x00037c0001137983 */ /* 0x000ee20000300800 */
[----:B--2---:R-:W-:Y:S03]  /*16940*/  HMMA.16816.F32 R8, R8, R6, R24 ;  /* 0x000000060808723c */ /* 0x004fe60000001818 */
[----:B------:R-:W2:Y:S04]  /*16950*/  LDL.LU.64 R26, [R1+0x11a8] ;  /* 0x0011a800011a7983 */ /* 0x000ea80000300a00 */
[----:B------:R-:W2:-:S15]  /*16960*/  LDL.LU.64 R24, [R1+0x11a0] ;  /* 0x0011a00001187983 */ /* 0x000e9e0000300a00 */
[----:B------:R-:W-:-:S01]  /*16970*/  NOP ;  /* 0x0000000000007918 */ /* 0x000fc20000000000 */
[----:B------:R-:W-:Y:S04]  /*16980*/  STL.64 [R1+0x90], R8 ;  /* 0x0000900801007387 */ /* 0x000fe80000100a00 */
[----:B------:R0:W-:Y:S04]  /*16990*/  STL.64 [R1+0x98], R10 ;  /* 0x0000980a01007387 */ /* 0x0001e80000100a00 */
[----:B0-----:R-:W4:Y:S01]  /*169a0*/  LDL.LU R11, [R1+0x350] ;  /* 0x00035000010b7983 */ /* 0x001f220000300800 */
[----:B------:R-:W-:Y:S02]  /*169b0*/  F2FP.F16.E4M3.UNPACK_B R12, R12 ;  /* 0x0000000cff0c723e */ /* 0x000fe400020006ff */
[----:B------:R-:W-:-:S02]  /*169c0*/  F2FP.F16.E4M3.UNPACK_B R13, R13 ;  /* 0x0000000dff0d723e */ /* 0x000fc400020006ff */
[----:B------:R-:W-:Y:S02]  /*169d0*/  F2FP.F16.E4M3.UNPACK_B R14, R14 ;  /* 0x0000000eff0e723e */ /* 0x000fe400020006ff */
[----:B------:R-:W-:Y:S01]  /*169e0*/  F2FP.F16.E4M3.UNPACK_B R15, R15 ;  /* 0x0000000fff0f723e */ /* 0x000fe200020006ff */
[----:B------:R-:W-:Y:S02]  /*169f0*/  IMAD R9, R3, 0x100, R20 ;  /* 0x0000010003097824 */ /* 0x000fe400078e0214 */
[----:B------:R-:W3:Y:S04]  /*16a00*/  LDL.LU R20, [R1+0x388] ;  /* 0x0003880001147983 */ /* 0x000ee80000300800 */
[----:B------:R-:W3:Y:S01]  /*16a10*/  LDL.LU R3, [R1+0x384] ;  /* 0x0003840001037983 */ /* 0x000ee20000300800 */
[----:B--2---:R-:W-:-:S15]  /*16a20*/  HMMA.16816.F32 R24, R12, R4, R24 ;  /* 0x000000040c18723c */ /* 0x004fde0000001818 */
[----:B------:R-:W-:-:S08]  /*16a30*/  NOP ;  /* 0x0000000000007918 */ /* 0x000fd00000000000 */
[----:B------:R-:W-:Y:S04]  /*16a40*/  STL.64 [R1+0x1a0], R24 ;  /* 0x0001a01801007387 */ /* 0x000fe80000100a00 */
[----:B------:R0:W-:Y:S01]  /*16a50*/  STL.64 [R1+0x1a8], R26 ;  /* 0x0001a81a01007387 */ /* 0x0001e20000100a00 */
[----:B----4-:R-:W-:Y:S02]  /*16a60*/  IMAD R8, R29, 0x100, R11 ;  /* 0x000001001d087824 */ /* 0x010fe400078e020b */
[----:B------:R-:W-:Y:S01]  /*16a70*/  IMAD R11, R0, 0x100, R2 ;  /* 0x00000100000b7824 */ /* 0x000fe200078e0202 */
[----:B0-----:R-:W2:Y:S04]  /*16a80*/  LDL.LU.64 R26, [R1+0x1198] ;  /* 0x00119800011a7983 */ /* 0x001ea80000300a00 */
[----:B------:R-:W2:Y:S04]  /*16a90*/  LDL.LU.64 R24, [R1+0x1190] ;  /* 0x0011900001187983 */ /* 0x000ea80000300a00 */
[----:B------:R-:W4:Y:S04]  /*16aa0*/  LDL.LU R0, [R1+0x398] ;  /* 0x0003980001007983 */ /* 0x000f280000300800 */
[----:B----4-:R0:W-:Y:S01]  /*16ab0*/  STL [R1+0x1178], R0 ;  /* 0x0011780001007387 */ /* 0x0101e20000100800 */
[----:B--2---:R-:W-:Y:S03]  /*16ac0*/  HMMA.16816.F32 R12, R12, R6, R24 ;  /* 0x000000060c0c723c */ /* 0x004fe60000001818 */
[----:B0-----:R-:W2:Y:S04]  /*16ad0*/  LDL.LU R0, [R1+0x390] ;  /* 0x0003900001007983 */ /* 0x001ea80000300800 */
[----:B------:R-:W4:Y:S04]  /*16ae0*/  LDL.LU R2, [R1+0x3a4] ;  /* 0x0003a40001027983 */ /* 0x000f280000300800 */
[----:B------:R-:W3:Y:S01]  /*16af0*/  LDL.LU R27, [R1+0x3b0] ;  /* 0x0003b000011b7983 */ /* 0x000ee20000300800 */
[----:B------:R-:W-:-:S03]  /*16b00*/  IMAD R10, R21, 0x100, R23 ;  /* 0x00000100150a7824 */ /* 0x000fc600078e0217 */
[----:B---3--:R0:W-:Y:S08]  /*16b10*/  STL [R1+0x1170], R27 ;  /* 0x0011701b01007387 */ /* 0x0081f00000100800 */
[----:B------:R1:W-:Y:S04]  /*16b20*/  STL.64 [R1+0x80], R12 ;  /* 0x0000800c01007387 */ /* 0x0003e80000100a00 */
[----:B------:R3:W-:Y:S04]  /*16b30*/  STL.64 [R1+0x88], R14 ;  /* 0x0000880e01007387 */ /* 0x0007e80000100a00 */
[----:B------:R-:W2:Y:S04]  /*16b40*/  LDL.LU.64 R24, [R1+0x2a0] ;  /* 0x0002a00001187983 */ /* 0x000ea80000300a00 */
[----:B0-----:R-:W2:Y:S04]  /*16b50*/  LDL.LU.64 R26, [R1+0x2a8] ;  /* 0x0002a800011a7983 */ /* 0x001ea80000300a00 */
[----:B------:R-:W4:Y:S04]  /*16b60*/  LDL.LU R29, [R1+0x3ac] ;  /* 0x0003ac00011d7983 */ /* 0x000f280000300800 */
[----:B------:R-:W4:Y:S04]  /*16b70*/  LDL.LU R23, [R1+0x3b8] ;  /* 0x0003b80001177983 */ /* 0x000f280000300800 */
[----:B------:R-:W4:Y:S01]  /*16b80*/  LDL.LU R21, [R1+0x3b4] ;  /* 0x0003b40001157983 */ /* 0x000f220000300800 */
[----:B-1----:R-:W-:-:S02]  /*16b90*/  IMAD R13, R17, 0x100, R16 ;  /* 0x00000100110d7824 */ /* 0x002fc400078e0210 */
[----:B---3--:R-:W-:Y:S01]  /*16ba0*/  IMAD R14, R19, 0x100, R18 ;  /* 0x00000100130e7824 */ /* 0x008fe200078e0212 */
[----:B------:R-:W3:Y:S04]  /*16bb0*/  LDL.LU.64 R16, [R1+0x190] ;  /* 0x0001900001107983 */ /* 0x000ee80000300a00 */
[----:B------:R-:W2:Y:S01]  /*16bc0*/  LDL.LU.64 R18, [R1+0x198] ;  /* 0x0001980001127983 */ /* 0x000ea20000300a00 */
[----:B------:R-:W-:Y:S02]  /*16bd0*/  F2FP.F16.E4M3.UNPACK_B R8, R8 ;  /* 0x00000008ff08723e */ /* 0x000fe400020006ff */
[----:B------:R-:W-:Y:S02]  /*16be0*/  F2FP.F16.E4M3.UNPACK_B R9, R9 ;  /* 0x00000009ff09723e */ /* 0x000fe400020006ff */
[----:B------:R-:W-:-:S02]  /*16bf0*/  F2FP.F16.E4M3.UNPACK_B R10, R10 ;  /* 0x0000000aff0a723e */ /* 0x000fc400020006ff */
[----:B------:R-:W-:Y:S01]  /*16c00*/  F2FP.F16.E4M3.UNPACK_B R11, R11 ;  /* 0x0000000bff0b723e */ /* 0x000fe200020006ff */
[----:B--2---:R-:W-:Y:S04]  /*16c10*/  STL.64 [R1+0x1188], R18 ;  /* 0x0011881201007387 */ /* 0x004fe80000100a00 */
[----:B---3--:R0:W-:Y:S04]  /*16c20*/  STL.64 [R1+0x1180], R16 ;  /* 0x0011801001007387 */ /* 0x0081e80000100a00 */
[----:B0-----:R-:W2:Y:S04]  /*16c30*/  LDL.LU.64 R16, [R1+0x210] ;  /* 0x0002100001107983 */ /* 0x001ea80000300a00 */
[----:B------:R-:W2:Y:S01]  /*16c40*/  LDL.LU.64 R18, [R1+0x218] ;  /* 0x0002180001127983 */ /* 0x000ea20000300a00 */
[----:B------:R-:W-:Y:S01]  /*16c50*/  HMMA.16816.F32 R24, R8, R4, R24 ;  /* 0x000000040818723c */ /* 0x000fe20000001818 */
[----:B------:R-:W-:-:S02]  /*16c60*/  IMAD R12, R28, 0x100, R22 ;  /* 0x000001001c0c7824 */ /* 0x000fc400078e0216 */
[----:B------:R-:W3:Y:S04]  /*16c70*/  LDL.LU R22, [R1+0x3c0] ;  /* 0x0003c00001167983 */ /* 0x000ee80000300800 */
[----:B------:R-:W3:Y:S01]  /*16c80*/  LDL.LU R28, [R1+0x3bc] ;  /* 0x0003bc00011c7983 */ /* 0x000ee20000300800 */
[----:B------:R-:W-:-:S15]  /*16c90*/  IMAD R15, R3, 0x100, R20 ;  /* 0x00000100030f7824 */ /* 0x000fde00078e0214 */
[----:B------:R0:W-:Y:S04]  /*16ca0*/  STL.64 [R1+0x70], R24 ;  /* 0x0000701801007387 */ /* 0x0001e80000100a00 */
[----:B------:R1:W-:Y:S04]  /*16cb0*/  STL.64 [R1+0x78], R26 ;  /* 0x0000781a01007387 */ /* 0x0003e80000100a00 */
[----:B0-----:R-:W4:Y:S04]  /*16cc0*/  LDL.LU.64 R24, [R1+0x200] ;  /* 0x0002000001187983 */ /* 0x001f280000300a00 */
[----:B-1----:R-:W4:Y:S04]  /*16cd0*/  LDL.LU.64 R26, [R1+0x208] ;  /* 0x00020800011a7983 */ /* 0x002f280000300a00 */
[----:B------:R-:W3:Y:S01]  /*16ce0*/  LDL.LU R3, [R1+0x3c8] ;  /* 0x0003c80001037983 */ /* 0x000ee20000300800 */
[----:B--2---:R-:W-:Y:S03]  /*16cf0*/  HMMA.16816.F32 R8, R8, R6, R16 ;  /* 0x000000060808723c */ /* 0x004fe60000001810 */
[----:B------:R-:W2:Y:S04]  /*16d00*/  LDL.LU.64 R18, [R1+0x1188] ;  /* 0x0011880001127983 */ /* 0x000ea80000300a00 */
[----:B------:R-:W2:-:S15]  /*16d10*/  LDL.LU.64 R16, [R1+0x1180] ;  /* 0x0011800001107983 */ /* 0x000e9e0000300a00 */
[----:B------:R-:W-:-:S01]  /*16d20*/  NOP ;  /* 0x0000000000007918 */ /* 0x000fc20000000000 */
[----:B------:R0:W-:Y:S04]  /*16d30*/  STL.64 [R1+0x60], R8 ;  /* 0x0000600801007387 */ /* 0x0001e80000100a00 */
[----:B------:R1:W-:Y:S04]  /*16d40*/  STL [R1+0x68], R10 ;  /* 0x0000680a01007387 */ /* 0x0003e80000100800 */
[----:B0-----:R-:W4:Y:S01]  /*16d50*/  LDL.LU R8, [R1+0x38c] ;  /* 0x00038c0001087983 */ /* 0x001f220000300800 */
[----:B------:R-:W-:-:S03]  /*16d60*/  IMAD.MOV.U32 R20, RZ, RZ, R11 ;  /* 0x000000ffff147224 */ /* 0x000fc600078e000b */
[----:B------:R-:W3:Y:S04]  /*16d70*/  LDL.LU R9, [R1+0x394] ;  /* 0x0003940001097983 */ /* 0x000ee80000300800 */
[----:B-1----:R-:W3:Y:S04]  /*16d80*/  LDL.LU R10, [R1+0x39c] ;  /* 0x00039c00010a7983 */ /* 0x002ee80000300800 */
[----:B------:R-:W3:Y:S04]  /*16d90*/  LDL.LU R11, [R1+0x3a8] ;  /* 0x0003a800010b7983 */ /* 0x000ee80000300800 */
[----:B------:R0:W-:Y:S04]  /*16da0*/  STL [R1+0x1028], R20 ;  /* 0x0010281401007387 */ /* 0x0001e80000100800 */
[----:B0-----:R-:W3:Y:S01]  /*16db0*/  LDL.LU R20, [R1+0x3a0] ;  /* 0x0003a00001147983 */ /* 0x001ee20000300800 */
[----:B------:R-:W-:-:S02]  /*16dc0*/  F2FP.F16.E4M3.UNPACK_B R12, R12 ;  /* 0x0000000cff0c723e */ /* 0x000fc400020006ff */
[----:B------:R-:W-:Y:S02]  /*16dd0*/  F2FP.F16.E4M3.UNPACK_B R13, R13 ;  /* 0x0000000dff0d723e */ /* 0x000fe400020006ff */
[----:B------:R-:W-:Y:S02]  /*16de0*/  F2FP.F16.E4M3.UNPACK_B R14, R14 ;  /* 0x0000000eff0e723e */ /* 0x000fe400020006ff */
[----:B------:R-:W-:Y:S01]  /*16df0*/  F2FP.F16.E4M3.UNPACK_B R15, R15 ;  /* 0x0000000fff0f723e */ /* 0x000fe200020006ff */
[----:B----4-:R-:W-:Y:S02]  /*16e00*/  IMAD R8, R8, 0x100, R0 ;  /* 0x0000010008087824 */ /* 0x010fe400078e0200 */
[----:B------:R-:W4:Y:S04]  /*16e10*/  LDL.LU R0, [R1+0x1178] ;  /* 0x0011780001007983 */ /* 0x000f280000300800 */
[C---:B--2---:R-:W-:Y:S06]  /*16e20*/  HMMA.16816.F32 R16, R12.reuse, R4, R16 ;  /* 0x000000040c10723c */ /* 0x044fec0000001810 */
[----:B------:R-:W-:Y:S01]  /*16e30*/  HMMA.16816.F32 R12, R12, R6, R24 ;  /* 0x000000060c0c723c */ /* 0x000fe20000001818 */
[----:B---3--:R-:W-:-:S15]  /*16e40*/  IMAD R11, R2, 0x100, R11 ;  /* 0x00000100020b7824 */ /* 0x008fde00078e020b */
[----:B------:R-:W-:-:S02]  /*16e50*/  NOP ;  /* 0x0000000000007918 */ /* 0x000fc40000000000 */
[----:B------:R-:W-:Y:S02]  /*16e60*/  IMAD.MOV.U32 R2, RZ, RZ, R19 ;  /* 0x000000ffff027224 */ /* 0x000fe400078e0013 */
[----:B----4-:R-:W-:Y:S02]  /*16e70*/  IMAD R9, R9, 0x100, R0 ;  /* 0x0000010009097824 */ /* 0x010fe400078e0200 */
[----:B------:R-:W2:Y:S04]  /*16e80*/  LDL.LU R0, [R1+0x1174] ;  /* 0x0011740001007983 */ /* 0x000ea80000300800 */
[----:B------:R0:W-:Y:S04]  /*16e90*/  STL.64 [R1+0x190], R16 ;  /* 0x0001901001007387 */ /* 0x0001e80000100a00 */
[----:B------:R1:W-:Y:S04]  /*16ea0*/  STL [R1+0x198], R18 ;  /* 0x0001981201007387 */ /* 0x0003e80000100800 */
[----:B0-----:R-:W3:Y:S04]  /*16eb0*/  LDL.LU.64 R16, [R1+0x290] ;  /* 0x0002900001107983 */ /* 0x001ee80000300a00 */
[----:B-1----:R-:W3:Y:S04]  /*16ec0*/  LDL.LU.64 R18, [R1+0x298] ;  /* 0x0002980001127983 */ /* 0x002ee80000300a00 */
[----:B------:R0:W-:Y:S04]  /*16ed0*/  STL [R1+0xfe0], R2 ;  /* 0x000fe00201007387 */ /* 0x0001e80000100800 */
[----:B------:R-:W4:Y:S04]  /*16ee0*/  LDL.LU R27, [R1+0x1170] ;  /* 0x00117000011b7983 */ /* 0x000f280000300800 */
[----:B------:R1:W-:Y:S04]  /*16ef0*/  STL.64 [R1+0x50], R12 ;  /* 0x0000500c01007387 */ /* 0x0003e80000100a00 */
[----:B------:R-:W-:Y:S04]  /*16f00*/  STL.64 [R1+0x58], R14 ;  /* 0x0000580e01007387 */ /* 0x000fe80000100a00 */
[----:B0-----:R-:W2:Y:S01]  /*16f10*/  LDL.LU R2, [R1+0x3e8] ;  /* 0x0003e80001027983 */ /* 0x001ea20000300800 */
[----:B------:R-:W-:Y:S01]  /*16f20*/  IMAD R10, R10, 0x100, R20 ;  /* 0x000001000a0a7824 */ /* 0x000fe200078e0214 */
[----:B------:R-:W-:-:S02]  /*16f30*/  F2FP.F16.E4M3.UNPACK_B R8, R8 ;  /* 0x00000008ff08723e */ /* 0x000fc400020006ff */
[----:B------:R-:W-:Y:S02]  /*16f40*/  F2FP.F16.E4M3.UNPACK_B R9, R9 ;  /* 0x00000009ff09723e */ /* 0x000fe400020006ff */
[----:B------:R-:W-:Y:S02]  /*16f50*/  F2FP.F16.E4M3.UNPACK_B R11, R11 ;  /* 0x0000000bff0b723e */ /* 0x000fe400020006ff */
[----:B------:R-:W-:Y:S01]  /*16f60*/  F2FP.F16.E4M3.UNPACK_B R10, R10 ;  /* 0x0000000aff0a723e */ /* 0x000fe200020006ff */
[----:B--2---:R-:W-:Y:S04]  /*16f70*/  STL [R1+0x1168], R2 ;  /* 0x0011680201007387 */ /* 0x004fe80000100800 */
[----:B------:R-:W2:Y:S02]  /*16f80*/  LDL.LU R20, [R1+0x3e4] ;  /* 0x0003e40001147983 */ /* 0x000ea40000300800 */
[----:B---3--:R-:W-:Y:S01]  /*16f90*/  HMMA.16816.F32 R16, R8, R4, R16 ;  /* 0x000000040810723c */ /* 0x008fe20000001810 */
[----:B-1----:R-:W-:-:S02]  /*16fa0*/  IMAD R13, R21, 0x100, R23 ;  /* 0x00000100150d7824 */ /* 0x002fc400078e0217 */
[----:B----4-:R-:W-:Y:S01]  /*16fb0*/  IMAD R12, R29, 0x100, R27 ;  /* 0x000001001d0c7824 */ /* 0x010fe200078e021b */
[----:B--2---:R0:W-:Y:S04]  /*16fc0*/  STL [R1+0x116c], R20 ;  /* 0x00116c1401007387 */ /* 0x0041e80000100800 */
[----:B0-----:R-:W2:Y:S04]  /*16fd0*/  LDL.LU R20, [R1+0x3d0] ;  /* 0x0003d00001147983 */ /* 0x001ea80000300800 */
[----:B------:R-:W2:Y:S04]  /*16fe0*/  LDL.LU R21, [R1+0x3cc] ;  /* 0x0003cc0001157983 */ /* 0x000ea80000300800 */
[----:B------:R-:W3:Y:S04]  /*16ff0*/  LDL.LU R2, [R1+0x3d8] ;  /* 0x0003d80001027983 */ /* 0x000ee80000300800 */
[----:B------:R-:W4:Y:S04]  /*17000*/  LDL.LU.64 R24, [R1+0x180] ;  /* 0x0001800001187983 */ /* 0x000f280000300a00 */
[----:B------:R-:W4:Y:S04]  /*17010*/  LDL.LU.64 R26, [R1+0x188] ;  /* 0x00018800011a7983 */ /* 0x000f280000300a00 */
[----:B------:R0:W-:Y:S04]  /*17020*/  STL.64 [R1+0x40], R16 ;  /* 0x0000401001007387 */ /* 0x0001e80000100a00 */
[----:B------:R1:W-:Y:S04]  /*17030*/  STL.64 [R1+0x48], R18 ;  /* 0x0000481201007387 */ /* 0x0003e80000100a00 */
[----:B------:R-:W4:Y:S04]  /*17040*/  LDL.LU R29, [R1+0x3f4] ;  /* 0x0003f400011d7983 */ /* 0x000f280000300800 */
[----:B0-----:R-:W2:Y:S04]  /*17050*/  LDL.LU R16, [R1+0x400] ;  /* 0x0004000001107983 */ /* 0x001ea80000300800 */
[----:B------:R-:W2:Y:S04]  /*17060*/  LDL.LU R17, [R1+0x3fc] ;  /* 0x0003fc0001117983 */ /* 0x000ea80000300800 */
[----:B-1----:R-:W3:Y:S04]  /*17070*/  LDL.LU R18, [R1+0x408] ;  /* 0x0004080001127983 */ /* 0x002ee80000300800 */
[----:B------:R-:W3:Y:S04]  /*17080*/  LDL.LU R19, [R1+0x404] ;  /* 0x0004040001137983 */ /* 0x000ee80000300800 */
[----:B---3--:R-:W-:Y:S04]  /*17090*/  STL.64 [R1+0x1160], R18 ;  /* 0x0011601201007387 */ /* 0x008fe80000100a00 */
[----:B--2---:R0:W-:Y:S04]  /*170a0*/  STL.64 [R1+0x1158], R16 ;  /* 0x0011581001007387 */ /* 0x0041e80000100a00 */
[----:B0-----:R-:W2:Y:S04]  /*170b0*/  LDL.LU.64 R16, [R1+0x280] ;  /* 0x0002800001107983 */ /* 0x001ea80000300a00 */
[----:B------:R-:W2:Y:S01]  /*170c0*/  LDL.LU.64 R18, [R1+0x288] ;  /* 0x0002880001127983 */ /* 0x000ea20000300a00 */
[----:B------:R-:W-:-:S03]  /*170d0*/  IMAD R14, R28, 0x100, R22 ;  /* 0x000001001c0e7824 */ /* 0x000fc600078e0216 */
[----:B------:R-:W3:Y:S04]  /*170e0*/  LDL.LU R23, [R1+0x410] ;  /* 0x0004100001177983 */ /* 0x000ee80000300800 */
[----:B------:R-:W3:Y:S01]  /*170f0*/  LDL.LU R22, [R1+0x40c] ;  /* 0x00040c0001167983 */ /* 0x000ee20000300800 */
[----:B------:R-:W-:-:S03]  /*17100*/  IMAD R15, R0, 0x100, R3 ;  /* 0x00000100000f7824 */ /* 0x000fc600078e0203 */
[----:B------:R-:W3:Y:S04]  /*17110*/  LDL.LU R28, [R1+0x418] ;  /* 0x00041800011c7983 */ /* 0x000ee80000300800 */
[----:B------:R-:W3:Y:S01]  /*17120*/  LDL.LU R3, [R1+0x414] ;  /* 0x0004140001037983 */ /* 0x000ee20000300800 */
[----:B--2---:R-:W-:-:S15]  /*17130*/  HMMA.16816.F32 R8, R8, R6, R16 ;  /* 0x000000060808723c */ /* 0x004fde0000001810 */
[----:B------:R-:W-:-:S08]  /*17140*/  NOP ;  /* 0x0000000000007918 */ /* 0x000fd00000000000 */
[----:B------:R0:W-:Y:S04]  /*17150*/  STL.64 [R1+0x20], R8 ;  /* 0x0000200801007387 */ /* 0x0001e80000100a00 */
[----:B------:R1:W-:Y:S04]  /*17160*/  STL [R1+0x28], R10 ;  /* 0x0000280a01007387 */ /* 0x0003e80000100800 */
[----:B0-----:R-:W2:Y:S04]  /*17170*/  LDL.LU R8, [R1+0x3d4] ;  /* 0x0003d40001087983 */ /* 0x001ea80000300800 */
[----:B------:R-:W3:Y:S01]  /*17180*/  LDL.LU R9, [R1+0x3e0] ;  /* 0x0003e00001097983 */ /* 0x000ee20000300800 */
[----:B------:R-:W-:-:S03]  /*17190*/  IMAD.MOV.U32 R0, RZ, RZ, R11 ;  /* 0x000000ffff007224 */ /* 0x000fc600078e000b */
[----:B-1----:R-:W3:Y:S04]  /*171a0*/  LDL.LU R10, [R1+0x3dc] ;  /* 0x0003dc00010a7983 */ /* 0x002ee80000300800 */
[----:B------:R-:W3:Y:S04]  /*171b0*/  LDL.LU R11, [R1+0x3ec] ;  /* 0x0003ec00010b7983 */ /* 0x000ee80000300800 */
[----:B------:R-:W3:Y:S04]  /*171c0*/  LDL.LU.64 R16, [R1+0x270] ;  /* 0x0002700001107983 */ /* 0x000ee80000300a00 */
[----:B------:R-:W3:Y:S04]  /*171d0*/  LDL.LU.64 R18, [R1+0x278] ;  /* 0x0002780001127983 */ /* 0x000ee80000300a00 */
[----:B------:R0:W-:Y:S01]  /*171e0*/  STL [R1+0xfa0], R0 ;  /* 0x000fa00001007387 */ /* 0x0001e20000100800 */
[----:B------:R-:W-:-:S03]  /*171f0*/  IMAD R21, R21, 0x100, R20 ;  /* 0x0000010015157824 */ /* 0x000fc600078e0214 */
[----:B0-----:R-:W3:Y:S04]  /*17200*/  LDL.LU R0, [R1+0x3f0] ;  /* 0x0003f00001007983 */ /* 0x001ee80000300800 */
[----:B------:R-:W3:Y:S01]  /*17210*/  LDL.LU R20, [R1+0x116c] ;  /* 0x00116c0001147983 */ /* 0x000ee20000300800 */
[----:B------:R-:W-:Y:S02]  /*17220*/  F2FP.F16.E4M3.UNPACK_B R12, R12 ;  /* 0x0000000cff0c723e */ /* 0x000fe400020006ff */
[----:B------:R-:W-:Y:S02]  /*17230*/  F2FP.F16.E4M3.UNPACK_B R13, R13 ;  /* 0x0000000dff0d723e */ /* 0x000fe400020006ff */
[----:B------:R-:W-:Y:S02]  /*17240*/  F2FP.F16.E4M3.UNPACK_B R14, R14 ;  /* 0x0000000eff0e723e */ /* 0x000fe400020006ff */
[----:B------:R-:W-:Y:S01]  /*17250*/  F2FP.F16.E4M3.UNPACK_B R15, R15 ;  /* 0x0000000fff0f723e */ /* 0x000fe200020006ff */
[----:B--2---:R-:W-:-:S02]  /*17260*/  IMAD R8, R8, 0x100, R2 ;  /* 0x0000010008087824 */ /* 0x004fc400078e0202 */
[----:B------:R-:W2:Y:S04]  /*17270*/  LDL.LU R2, [R1+0x1168] ;  /* 0x0011680001027983 */ /* 0x000ea80000300800 */
[C---:B----4-:R-:W-:Y:S06]  /*17280*/  HMMA.16816.F32 R24, R12.reuse, R4, R24 ;  /* 0x000000040c18723c */ /* 0x050fec0000001818 */
[----:B---3--:R-:W-:Y:S01]  /*17290*/  HMMA.16816.F32 R12, R12, R6, R16 ;  /* 0x000000060c0c723c */ /* 0x008fe20000001810 */
[----:B------:R-:W-:-:S02]  /*172a0*/  IMAD R9, R10, 0x100, R9 ;  /* 0x000001000a097824 */ /* 0x000fc400078e0209 */
[----:B------:R-:W-:-:S14]  /*172b0*/  IMAD R11, R11, 0x100, R0 ;  /* 0x000001000b0b7824 */ /* 0x000fdc00078e0200 */
[----:B------:R0:W-:Y:S04]  /*172c0*/  STL.64 [R1+0x180], R24 ;  /* 0x0001801801007387 */ /* 0x0001e80000100a00 */
[----:B------:R1:W-:Y:S03]  /*172d0*/  STL.64 [R1+0x188], R26 ;  /* 0x0001881a01007387 */ /* 0x0003e60000100a00 */
[----:B------:R-:W-:Y:S01]  /*172e0*/  IMAD.MOV.U32 R0, RZ, RZ, R15 ;  /* 0x000000ffff007224 */ /* 0x000fe200078e000f */
[----:B0-----:R-:W3:Y:S04]  /*172f0*/  LDL.LU.64 R24, [R1+0x2e0] ;  /* 0x0002e00001187983 */ /* 0x001ee80000300a00 */
[----:B-1----:R-:W3:Y:S01]  /*17300*/  LDL.LU.64 R26, [R1+0x2e8] ;  /* 0x0002e800011a7983 */ /* 0x002ee20000300a00 */
[----:B--2---:R-:W-:-:S03]  /*17310*/  IMAD R10, R20, 0x100, R2 ;  /* 0x00000100140a7824 */ /* 0x004fc600078e0202 */
[----:B------:R-:W2:Y:S04]  /*17320*/  LDL.LU R2, [R1+0x428] ;  /* 0x0004280001027983 */ /* 0x000ea80000300800 */
[----:B------:R-:W2:Y:S04]  /*17330*/  LDL.LU R20, [R1+0x424] ;  /* 0x0004240001147983 */ /* 0x000ea80000300800 */
[----:B------:R-:W4:Y:S04]  /*17340*/  LDL.LU.64 R18, [R1+0x1160] ;  /* 0x0011600001127983 */ /* 0x000f280000300a00 */
[----:B------:R-:W3:Y:S04]  /*17350*/  LDL.LU.64 R16, [R1+0x1158] ;  /* 0x0011580001107983 */ /* 0x000ee80000300a00 */
[----:B------:R-:W-:Y:S04]  /*17360*/  STL.64 [R1+0x30], R12 ;  /* 0x0000300c01007387 */ /* 0x000fe80000100a00 */
[----:B------:R-:W-:Y:S04]  /*17370*/  STL [R1+0x38], R14 ;  /* 0x0000380e01007387 */ /* 0x000fe80000100800 */
[----:B------:R-:W2:Y:S04]  /*17380*/  LDL.LU R15, [R1+0x3f8] ;  /* 0x0003f800010f7983 */ /* 0x000ea80000300800 */
[----:B------:R0:W-:Y:S04]  /*17390*/  STL [R1+0xfe4], R0 ;  /* 0x000fe40001007387 */ /* 0x0001e80000100800 */
[----:B0-----:R-:W4:Y:S01]  /*173a0*/  LDL.LU R0, [R1+0x41c] ;  /* 0x00041c0001007983 */ /* 0x001f220000300800 */
[----:B------:R-:W-:Y:S01]  /*173b0*/  F2FP.F16.E4M3.UNPACK_B R8, R8 ;  /* 0x00000008ff08723e */ /* 0x000fe200020006ff */
[----:B---3--:R-:W-:-:S02]  /*173c0*/  IMAD R14, R17, 0x100, R16 ;  /* 0x00000100110e7824 */ /* 0x008fc400078e0210 */
[----:B------:R-:W3:Y:S01]  /*173d0*/  LDL.LU.64 R16, [R1+0x2d0] ;  /* 0x0002d00001107983 */ /* 0x000ee20000300a00 */
[----:B--2---:R-:W-:Y:S02]  /*173e0*/  IMAD R13, R29, 0x100, R15 ;  /* 0x000001001d0d7824 */ /* 0x004fe400078e020f */
[----:B----4-:R-:W-:Y:S02]  /*173f0*/  IMAD R15, R19, 0x100, R18 ;  /* 0x00000100130f7824 */ /* 0x010fe400078e0212 */
[----:B------:R-:W3:Y:S01]  /*17400*/  LDL.LU.64 R18, [R1+0x2d8] ;  /* 0x0002d80001127983 */ /* 0x000ee20000300a00 */
[----:B------:R-:W-:Y:S02]  /*17410*/  F2FP.F16.E4M3.UNPACK_B R9, R9 ;  /* 0x00000009ff09723e */ /* 0x000fe400020006ff */
[----:B------:R-:W-:Y:S02]  /*17420*/  F2FP.F16.E4M3.UNPACK_B R10, R10 ;  /* 0x0000000aff0a723e */ /* 0x000fe400020006ff */
[----:B------:R-:W-:-:S07]  /*17430*/  F2FP.F16.E4M3.UNPACK_B R11, R11 ;  /* 0x0000000bff0b723e */ /* 0x000fce00020006ff */
[----:B------:R-:W-:Y:S01]  /*17440*/  HMMA.16816.F32 R24, R8, R4, R24 ;  /* 0x000000040818723c */ /* 0x000fe20000001818 */
[----:B------:R-:W-:Y:S02]  /*17450*/  IMAD R22, R22, 0x100, R23 ;  /* 0x0000010016167824 */ /* 0x000fe400078e0217 */
[----:B------:R-:W-:-:S15]  /*17460*/  IMAD R23, R3, 0x100, R28 ;  /* 0x0000010003177824 */ /* 0x000fde00078e021c */
[----:B------:R-:W-:-:S06]  /*17470*/  NOP ;  /* 0x0000000000007918 */ /* 0x000fcc0000000000 */
[----:B------:R-:W-:Y:S02]  /*17480*/  IMAD.MOV.U32 R3, RZ, RZ, R27 ;  /* 0x000000ffff037224 */ /* 0x000fe400078e001b */
[----:B------:R-:W-:Y:S01]  /*17490*/  IMAD.MOV.U32 R28, RZ, RZ, R26 ;  /* 0x000000ffff1c7224 */ /* 0x000fe200078e001a */
[----:B------:R0:W-:Y:S01]  /*174a0*/  STL [R1+0x10], R24 ;  /* 0x0000101801007387 */ /* 0x0001e20000100800 */
[----:B------:R-:W-:-:S03]  /*174b0*/  IMAD.MOV.U32 R29, RZ, RZ, R25 ;  /* 0x000000ffff1d7224 */ /* 0x000fc600078e0019 */
[----:B------:R-:W2:Y:S04]  /*174c0*/  LDL.LU.64 R26, [R1+0x1150] ;  /* 0x00115000011a7983 */ /* 0x000ea80000300a00 */
[----:B0-----:R-:W4:Y:S04]  /*174d0*/  LDL.LU.64 R24, [R1+0x1148] ;  /* 0x0011480001187983 */ /* 0x001f280000300a00 */
[----:B------:R0:W-:Y:S04]  /*174e0*/  STL [R1+0xf74], R3 ;  /* 0x000f740301007387 */ /* 0x0001e80000100800 */
[----:B0-----:R-:W4:Y:S04]  /*174f0*/  LDL.LU R3, [R1+0x420] ;  /* 0x0004200001037983 */ /* 0x001f280000300800 */
[----:B------:R-:W-:Y:S04]  /*17500*/  STL [R1+0xf70], R28 ;  /* 0x000f701c01007387 */ /* 0x000fe80000100800 */
[----:B------:R-:W-:Y:S01]  /*17510*/  STL [R1+0xf58], R29 ;  /* 0x000f581d01007387 */ /* 0x000fe20000100800 */
[----:B---3--:R-:W-:-:S15]  /*17520*/  HMMA.16816.F32 R16, R8, R6, R16 ;  /* 0x000000060810723c */ /* 0x008fde0000001810 */
[----:B------:R-:W-:-:S08]  /*17530*/  NOP ;  /* 0x0000000000007918 */ /* 0x000fd00000000000 */
[----:B------:R-:W-:Y:S04]  /*17540*/  STL.64 [R1+0xf30], R18 ;  /* 0x000f301201007387 */ /* 0x000fe80000100a00 */
[----:B------:R0:W-:Y:S04]  /*17550*/  STL.64 [R1+0xf28], R16 ;  /* 0x000f281001007387 */ /* 0x0001e80000100a00 */
[----:B0-----:R-:W3:Y:S01]  /*17560*/  LDL.LU R16, [R1+0x140] ;  /* 0x0001400001107983 */ /* 0x001ee20000300800 */
[----:B--2---:R-:W-:Y:S02]  /*17570*/  IMAD.MOV.U32 R18, RZ, RZ, R26 ;  /* 0x000000ffff127224 */ /* 0x004fe400078e001a */
[----:B------:R-:W-:Y:S01]  /*17580*/  IMAD.MOV.U32 R19, RZ, RZ, R27 ;  /* 0x000000ffff137224 */ /* 0x000fe200078e001b */
[----:B---3--:R0:W-:Y:S04]  /*17590*/  STL [R1+0x10d8], R16 ;  /* 0x0010d81001007387 */ /* 0x0081e80000100800 */
[----:B------:R-:W2:Y:S04]  /*175a0*/  LDL.LU R17, [R1+0x144] ;  /* 0x0001440001117983 */ /* 0x000ea80000300800 */
[----:B------:R-:W3:Y:S04]  /*175b0*/  LDL.LU R26, [R1+0x1144] ;  /* 0x00114400011a7983 */ /* 0x000ee80000300800 */
[----:B------:R-:W4:Y:S04]  /*175c0*/  LDL.LU R27, [R1+0x1140] ;  /* 0x00114000011b7983 */ /* 0x000f280000300800 */
[----:B0-----:R-:W2:Y:S04]  /*175d0*/  LDL.LU R16, [R1+0x450] ;  /* 0x0004500001107983 */ /* 0x001ea80000300800 */
[----:B------:R-:W-:Y:S04]  /*175e0*/  STL.64 [R1+0x10e8], R18 ;  /* 0x0010e81201007387 */ /* 0x000fe80000100a00 */
[----:B--2---:R0:W-:Y:S04]  /*175f0*/  STL.64 [R1+0x10e0], R16 ;  /* 0x0010e01001007387 */ /* 0x0041e80000100a00 */
[----:B0-----:R-:W2:Y:S04]  /*17600*/  LDL.LU R16, [R1+0x150] ;  /* 0x0001500001107983 */ /* 0x001ea80000300800 */
[----:B--2---:R0:W-:Y:S04]  /*17610*/  STL [R1+0x10f0], R16 ;  /* 0x0010f01001007387 */ /* 0x0041e80000100800 */
[----:B0-----:R-:W2:Y:S04]  /*17620*/  LDL.LU R16, [R1+0x448] ;  /* 0x0004480001107983 */ /* 0x001ea80000300800 */
[----:B------:R-:W2:Y:S04]  /*17630*/  LDL.LU R17, [R1+0x154] ;  /* 0x0001540001117983 */ /* 0x000ea80000300800 */
[----:B------:R-:W3:Y:S04]  /*17640*/  LDL.LU R18, [R1+0x158] ;  /* 0x0001580001127983 */ /* 0x000ee80000300800 */
[----:B------:R-:W3:Y:S04]  /*17650*/  LDL.LU R19, [R1+0x15c] ;  /* 0x00015c0001137983 */ /* 0x000ee80000300800 */
[----:B---3--:R-:W-:Y:S04]  /*17660*/  STL.64 [R1+0x1100], R18 ;  /* 0x0011001201007387 */ /* 0x008fe80000100a00 */
[----:B--2---:R0:W-:Y:S04]  /*17670*/  STL.64 [R1+0x10f8], R16 ;  /* 0x0010f81001007387 */ /* 0x0041e80000100a00 */
[----:B0-----:R-:W2:Y:S04]  /*17680*/  LDL.LU R16, [R1+0x160] ;  /* 0x0001600001107983 */ /* 0x001ea80000300800 */
[----:B--2---:R0:W-:Y:S04]  /*17690*/  STL [R1+0x1108], R16 ;  /* 0x0011081001007387 */ /* 0x0041e80000100800 */
[----:B0-----:R-:W2:Y:S04]  /*176a0*/  LDL.LU R16, [R1+0x440] ;  /* 0x0004400001107983 */ /* 0x001ea80000300800 */
[----:B--2---:R0:W-:Y:S04]  /*176b0*/  STL [R1+0x110c], R16 ;  /* 0x00110c1001007387 */ /* 0x0041e80000100800 */
[----:B0-----:R-:W2:Y:S01]  /*176c0*/  LDL.LU R16, [R1+0x438] ;  /* 0x0004380001107983 */ /* 0x001ea20000300800 */
[----:B----4-:R-:W-:-:S02]  /*176d0*/  IMAD.MOV.U32 R18, RZ, RZ, R27 ;  /* 0x000000ffff127224 */ /* 0x010fc400078e001b */
[----:B------:R-:W-:Y:S01]  /*176e0*/  IMAD.MOV.U32 R19, RZ, RZ, R26 ;  /* 0x000000ffff137224 */ /* 0x000fe200078e001a */
[----:B--2---:R0:W-:Y:S04]  /*176f0*/  STL [R1+0x1110], R16 ;  /* 0x0011101001007387 */ /* 0x0041e80000100800 */
[----:B0-----:R-:W2:Y:S04]  /*17700*/  LDL.LU R16, [R1+0x430] ;  /* 0x0004300001107983 */ /* 0x001ea80000300800 */
[----:B------:R-:W2:Y:S04]  /*17710*/  LDL.LU R17, [R1+0x164] ;  /* 0x0001640001117983 */ /* 0x000ea80000300800 */
[----:B------:R-:W3:Y:S04]  /*17720*/  LDL.LU R27, [R1+0x113c] ;  /* 0x00113c00011b7983 */ /* 0x000ee80000300800 */
[----:B------:R-:W4:Y:S04]  /*17730*/  LDL.LU R26, [R1+0x1138] ;  /* 0x00113800011a7983 */ /* 0x000f280000300800 */
[----:B------:R-:W-:Y:S04]  /*17740*/  STL.64 [R1+0x1120], R18 ;  /* 0x0011201201007387 */ /* 0x000fe80000100a00 */
[----:B--2---:R0:W-:Y:S04]  /*17750*/  STL.64 [R1+0x1118], R16 ;  /* 0x0011181001007387 */ /* 0x0041e80000100a00 */
[----:B0-----:R-:W2:Y:S04]  /*17760*/  LDL.LU R16, [R1+0x170] ;  /* 0x0001700001107983 */ /* 0x001ea80000300800 */
[----:B------:R-:W2:Y:S04]  /*17770*/  LDL.LU R17, [R1+0x174] ;  /* 0x0001740001117983 */ /* 0x000ea80000300800 */
[----:B------:R-:W3:Y:S04]  /*17780*/  LDL.LU R18, [R1+0x178] ;  /* 0x0001780001127983 */ /* 0x000ee80000300800 */
[----:B------:R-:W3:Y:S01]  /*17790*/  LDL.LU R19, [R1+0x17c] ;  /* 0x00017c0001137983 */ /* 0x000ee20000300800 */
[----:B------:R-:W-:-:S02]  /*177a0*/  F2FP.F16.E4M3.UNPACK_B R12, R21 ;  /* 0x00000015ff0c723e */ /* 0x000fc400020006ff */
[----:B------:R-:W-:Y:S01]  /*177b0*/  F2FP.F16.E4M3.UNPACK_B R13, R13 ;  /* 0x0000000dff0d723e */ /* 0x000fe200020006ff */
[----:B---3--:R-:W-:Y:S04]  /*177c0*/  STL.64 [R1+0x1130], R18 ;  /* 0x0011301201007387 */ /* 0x008fe80000100a00 */
[----:B--2---:R0:W-:Y:S04]  /*177d0*/  STL.64 [R1+0x1128], R16 ;  /* 0x0011281001007387 */ /* 0x0041e80000100a00 */
[----:B0-----:R-:W2:Y:S04]  /*177e0*/  LDL.LU R16, [R1+0x1f0] ;  /* 0x0001f00001107983 */ /* 0x001ea80000300800 */
[----:B------:R-:W2:Y:S04]  /*177f0*/  LDL.LU R17, [R1+0x1f4] ;  /* 0x0001f40001117983 */ /* 0x000ea80000300800 */
[----:B------:R-:W2:Y:S04]  /*17800*/  LDL.LU R18, [R1+0x1f8] ;  /* 0x0001f80001127983 */ /* 0x000ea80000300800 */
[----:B------:R-:W2:Y:S01]  /*17810*/  LDL.LU R19, [R1+0x1fc] ;  /* 0x0001fc0001137983 */ /* 0x000ea20000300800 */
[----:B------:R-:W-:-:S02]  /*17820*/  F2FP.F16.E4M3.UNPACK_B R14, R14 ;  /* 0x0000000eff0e723e */ /* 0x000fc400020006ff */
[----:B------:R-:W-:Y:S02]  /*17830*/  F2FP.F16.E4M3.UNPACK_B R15, R15 ;  /* 0x0000000fff0f723e */ /* 0x000fe400020006ff */
[----:B------:R-:W-:Y:S02]  /*17840*/  F2FP.F16.E4M3.UNPACK_B R4, R24.H1 ;  /* 0x00000018ff04723e */ /* 0x000fe400030006ff */
[----:B------:R-:W-:Y:S01]  /*17850*/  F2FP.F16.E4M3.UNPACK_B R5, R25.H1 ;  /* 0x00000019ff05723e */ /* 0x000fe200030006ff */
[----:B------:R-:W3:Y:S04]  /*17860*/  LDL.LU R21, [R1+0x464] ;  /* 0x0004640001157983 */ /* 0x000ee80000300800 */
[----:B------:R-:W3:Y:S01]  /*17870*/  LDL.LU R29, [R1+0x470] ;  /* 0x00047000011d7983 */ /* 0x000ee20000300800 */
[----:B------:R-:W-:-:S03]  /*17880*/  IMAD R10, R0, 0x100, R3 ;  /* 0x00000100000a7824 */ /* 0x000fc600078e0203 */
[----:B------:R-:W3:Y:S04]  /*17890*/  LDL.LU R28, [R1+0x46c] ;  /* 0x00046c00011c7983 */ /* 0x000ee80000300800 */
[----:B------:R-:W3:Y:S01]  /*178a0*/  LDL.LU R3, [R1+0x478] ;  /* 0x0004780001037983 */ /* 0x000ee20000300800 */
[----:B------:R-:W-:-:S03]  /*178b0*/  IMAD R11, R20, 0x100, R2 ;  /* 0x00000100140b7824 */ /* 0x000fc600078e0202 */
[----:B------:R-:W3:Y:S04]  /*178c0*/  LDL.LU R0, [R1+0x474] ;  /* 0x0004740001007983 */ /* 0x000ee80000300800 */
[----:B------:R-:W3:Y:S04]  /*178d0*/  LDL.LU R2, [R1+0x480] ;  /* 0x0004800001027983 */ /* 0x000ee80000300800 */
[----:B------:R-:W3:Y:S04]  /*178e0*/  LDL.LU R20, [R1+0x47c] ;  /* 0x00047c0001147983 */ /* 0x000ee80000300800 */
[----:B------:R-:W3:Y:S01]  /*178f0*/  LDL.LU R24, [R1+0x1e0] ;  /* 0x0001e00001187983 */ /* 0x000ee20000300800 */
[----:B----4-:R-:W-:-:S03]  /*17900*/  F2FP.F16.E4M3.UNPACK_B R6, R26.H1 ;  /* 0x0000001aff06723e */ /* 0x010fc600030006ff */
[----:B------:R-:W3:Y:S01]  /*17910*/  LDL.LU R25, [R1+0x1e4] ;  /* 0x0001e40001197983 */ /* 0x000ee20000300800 */
[----:B------:R-:W-:-:S03]  /*17920*/  F2FP.F16.E4M3.UNPACK_B R7, R27.H1 ;  /* 0x0000001bff07723e */ /* 0x000fc600030006ff */
[----:B------:R-:W3:Y:S04]  /*17930*/  LDL.LU R26, [R1+0x1e8] ;  /* 0x0001e800011a7983 */ /* 0x000ee80000300800 */
[----:B------:R-:W3:Y:S01]  /*17940*/  LDL.LU R27, [R1+0x1ec] ;  /* 0x0001ec00011b7983 */ /* 0x000ee20000300800 */
[----:B------:R-:W-:-:S03]  /*17950*/  F2FP.F16.E4M3.UNPACK_B R8, R22 ;  /* 0x00000016ff08723e */ /* 0x000fc600020006ff */
[----:B------:R-:W4:Y:S01]  /*17960*/  LDL.LU R22, [R1+0x468] ;  /* 0x0004680001167983 */ /* 0x000f220000300800 */
[----:B--2---:R-:W-:-:S15]  /*17970*/  HMMA.16816.F32 R16, R12, R4, R16 ;  /* 0x000000040c10723c */ /* 0x004fde0000001810 */
[----:B------:R-:W-:-:S08]  /*17980*/  NOP ;  /* 0x0000000000007918 */ /* 0x000fd00000000000 */
[----:B------:R-:W-:Y:S04]  /*17990*/  STL.64 [R1+0x1f0], R16 ;  /* 0x0001f01001007387 */ /* 0x000fe80000100a00 */
[----:B------:R0:W-:Y:S04]  /*179a0*/  STL.64 [R1+0x1f8], R18 ;  /* 0x0001f81201007387 */ /* 0x0001e80000100a00 */
[----:B0-----:R-:W2:Y:S04]  /*179b0*/  LDL.LU.64 R18, [R1+0x1130] ;  /* 0x0011300001127983 */ /* 0x001ea80000300a00 */
[----:B------:R-:W2:Y:S01]  /*179c0*/  LDL.LU.64 R16, [R1+0x1128] ;  /* 0x0011280001107983 */ /* 0x000ea20000300a00 */
[----:B------:R-:W-:-:S03]  /*179d0*/  F2FP.F16.E4M3.UNPACK_B R9, R23 ;  /* 0x00000017ff09723e */ /* 0x000fc600020006ff */
[----:B------:R-:W4:Y:S01]  /*179e0*/  LDL.LU R23, [R1+0x45c] ;  /* 0x00045c0001177983 */ /* 0x000f220000300800 */
[----:B--2---:R-:W-:Y:S03]  /*179f0*/  HMMA.16816.F32 R12, R12, R6, R16 ;  /* 0x000000060c0c723c */ /* 0x004fe60000001810 */
[----:B------:R-:W2:Y:S04]  /*17a00*/  LDL.LU.64 R18, [R1+0x1120] ;  /* 0x0011200001127983 */ /* 0x000ea80000300a00 */
[----:B------:R-:W3:-:S15]  /*17a10*/  LDL.LU.64 R16, [R1+0x1118] ;  /* 0x0011180001107983 */ /* 0x000ede0000300a00 */
[----:B------:R-:W-:-:S01]  /*17a20*/  NOP ;  /* 0x0000000000007918 */ /* 0x000fc20000000000 */
[----:B------:R0:W-:Y:S04]  /*17a30*/  STL.64 [R1+0x170], R12 ;  /* 0x0001700c01007387 */ /* 0x0001e80000100a00 */
[----:B------:R1:W-:Y:S04]  /*17a40*/  STL.64 [R1+0x178], R14 ;  /* 0x0001780e01007387 */ /* 0x0003e80000100a00 */
[----:B0-----:R-:W3:Y:S04]  /*17a50*/  LDL.LU R12, [R1+0x42c] ;  /* 0x00042c00010c7983 */ /* 0x001ee80000300800 */
[----:B------:R-:W4:Y:S04]  /*17a60*/  LDL.LU R13, [R1+0x434] ;  /* 0x00043400010d7983 */ /* 0x000f280000300800 */
[----:B-1----:R-:W2:Y:S04]  /*17a70*/  LDL.LU R14, [R1+0x43c] ;  /* 0x00043c00010e7983 */ /* 0x002ea80000300800 */
[----:B------:R-:W2:Y:S01]  /*17a80*/  LDL.LU R15, [R1+0x444] ;  /* 0x00044400010f7983 */ /* 0x000ea20000300800 */
[----:B---3--:R-:W-:-:S03]  /*17a90*/  IMAD R12, R12, 0x100, R16 ;  /* 0x000001000c0c7824 */ /* 0x008fc600078e0210 */
[----:B------:R-:W4:Y:S02]  /*17aa0*/  LDL.LU R16, [R1+0x1110] ;  /* 0x0011100001107983 */ /* 0x000f240000300800 */
[----:B----4-:R-:W-:Y:S02]  /*17ab0*/  IMAD R13, R13, 0x100, R16 ;  /* 0x000001000d0d7824 */ /* 0x010fe400078e0210 */
[----:B------:R-:W2:Y:S01]  /*17ac0*/  LDL.LU R16, [R1+0x110c] ;  /* 0x00110c0001107983 */ /* 0x000ea20000300800 */
[----:B------:R-:W-:Y:S02]  /*17ad0*/  F2FP.F16.E4M3.UNPACK_B R10, R10 ;  /* 0x0000000aff0a723e */ /* 0x000fe400020006ff */
[----:B------:R-:W-:Y:S01]  /*17ae0*/  F2FP.F16.E4M3.UNPACK_B R11, R11 ;  /* 0x0000000bff0b723e */ /* 0x000fe200020006ff */
[----:B--2---:R-:W-:Y:S02]  /*17af0*/  IMAD R14, R14, 0x100, R16 ;  /* 0x000001000e0e7824 */ /* 0x004fe400078e0210 */
[----:B------:R-:W2:Y:S04]  /*17b00*/  LDL.LU R16, [R1+0x1108] ;  /* 0x0011080001107983 */ /* 0x000ea80000300800 */
[----:B--2---:R-:W-:-:S15]  /*17b10*/  HMMA.16816.F32 R16, R8, R4, R16 ;  /* 0x000000040810723c */ /* 0x004fde0000001810 */
[----:B------:R-:W-:-:S08]  /*17b20*/  NOP ;  /* 0x0000000000007918 */ /* 0x000fd00000000000 */
[----:B------:R-:W-:Y:S04]  /*17b30*/  STL.64 [R1+0x160], R16 ;  /* 0x0001601001007387 */ /* 0x000fe80000100a00 */
[----:B------:R0:W-:Y:S04]  /*17b40*/  STL.64 [R1+0x168], R18 ;  /* 0x0001681201007387 */ /* 0x0001e80000100a00 */
[----:B0-----:R-:W2:Y:S04]  /*17b50*/  LDL.LU.64 R18, [R1+0x1100] ;  /* 0x0011000001127983 */ /* 0x001ea80000300a00 */
[----:B------:R-:W3:Y:S02]  /*17b60*/  LDL.LU.64 R16, [R1+0x10f8] ;  /* 0x0010f80001107983 */ /* 0x000ee40000300a00 */
[----:B---3--:R-:W-:-:S02]  /*17b70*/  IMAD R15, R15, 0x100, R16 ;  /* 0x000001000f0f7824 */ /* 0x008fc400078e0210 */
[----:B------:R-:W2:Y:S02]  /*17b80*/  LDL.LU R16, [R1+0x10f0] ;  /* 0x0010f00001107983 */ /* 0x000ea40000300800 */
[----:B--2---:R-:W-:Y:S02]  /*17b90*/  HMMA.16816.F32 R8, R8, R6, R16 ;  /* 0x000000060808723c */ /* 0x004fe40000001810 */
[----:B------:R-:W2:Y:S04]  /*17ba0*/  LDL.LU.64 R18, [R1+0x10e8] ;  /* 0x0010e80001127983 */ /* 0x000ea80000300a00 */
[----:B------:R-:W3:-:S15]  /*17bb0*/  LDL.LU.64 R16, [R1+0x10e0] ;  /* 0x0010e00001107983 */ /* 0x000ede0000300a00 */
[----:B------:R-:W-:-:S02]  /*17bc0*/  NOP ;  /* 0x0000000000007918 */ /* 0x000fc40000000000 */
[----:B------:R0:W-:Y:S04]  /*17bd0*/  STL.64 [R1+0x150], R8 ;  /* 0x0001500801007387 */ /* 0x0001e80000100a00 */
[----:B------:R1:W-:Y:S04]  /*17be0*/  STL.64 [R1+0x158], R10 ;  /* 0x0001580a01007387 */ /* 0x0003e80000100a00 */
[----:B0-----:R-:W3:Y:S04]  /*17bf0*/  LDL.LU R8, [R1+0x44c] ;  /* 0x00044c0001087983 */ /* 0x001ee80000300800 */
[----:B------:R-:W4:Y:S04]  /*17c00*/  LDL.LU R9, [R1+0x458] ;  /* 0x0004580001097983 */ /* 0x000f280000300800 */
[----:B-1----:R-:W4:Y:S04]  /*17c10*/  LDL.LU R10, [R1+0x454] ;  /* 0x00045400010a7983 */ /* 0x002f280000300800 */
[----:B------:R-:W4:Y:S01]  /*17c20*/  LDL.LU R11, [R1+0x460] ;  /* 0x00046000010b7983 */ /* 0x000f220000300800 */
[----:B------:R-:W-:-:S02]  /*17c30*/  F2FP.F16.E4M3.UNPACK_B R12, R12 ;  /* 0x0000000cff0c723e */ /* 0x000fc400020006ff */
[----:B------:R-:W-:Y:S02]  /*17c40*/  F2FP.F16.E4M3.UNPACK_B R13, R13 ;  /* 0x0000000dff0d723e */ /* 0x000fe400020006ff */
[----:B------:R-:W-:Y:S02]  /*17c50*/  F2FP.F16.E4M3.UNPACK_B R14, R14 ;  /* 0x0000000eff0e723e */ /* 0x000fe400020006ff */
[----:B------:R-:W-:Y:S01]  /*17c60*/  F2FP.F16.E4M3.UNPACK_B R15, R15 ;  /* 0x0000000fff0f723e */ /* 0x000fe200020006ff */
[----:B---3--:R-:W-:Y:S02]  /*17c70*/  IMAD R8, R8, 0x100, R16 ;  /* 0x0000010008087824 */ /* 0x008fe400078e0210 */
[----:B------:R-:W2:Y:S04]  /*17c80*/  LDL.LU R16, [R1+0x10d8] ;  /* 0x0010d80001107983 */ /* 0x000ea80000300800 */
[----:B------:R-:W-:-:S15]  /*17c90*/  HMMA.16816.F32 R24, R12, R4, R24 ;  /* 0x000000040c18723c */ /* 0x000fde0000001818 */
[----:B------:R-:W-:-:S08]  /*17ca0*/  NOP ;  /* 0x0000000000007918 */ /* 0x000fd00000000000 */
[----:B------:R-:W-:Y:S04]  /*17cb0*/  STL.64 [R1+0x1e0], R24 ;  /* 0x0001e01801007387 */ /* 0x000fe80000100a00 */
[----:B------:R0:W-:Y:S04]  /*17cc0*/  STL.64 [R1+0x1e8], R26 ;  /* 0x0001e81a01007387 */ /* 0x0001e80000100a00 */
[----:B------:R-:W-:Y:S01]  /*17cd0*/  STL [R1+0x10c0], R7 ;  /* 0x0010c00701007387 */ /* 0x000fe20000100800 */
[----:B--2---:R-:W-:-:S15]  /*17ce0*/  HMMA.16816.F32 R16, R12, R6, R16 ;  /* 0x000000060c10723c */ /* 0x004fde0000001810 */
[----:B------:R-:W-:-:S08]  /*17cf0*/  NOP ;  /* 0x0000000000007918 */ /* 0x000fd00000000000 */
[----:B------:R1:W-:Y:S04]  /*17d00*/  STL.64 [R1+0x140], R16 ;  /* 0x0001401001007387 */ /* 0x0003e80000100a00 */
[----:B------:R2:W-:Y:S04]  /*17d10*/  STL.64 [R1+0x148], R18 ;  /* 0x0001481201007387 */ /* 0x0005e80000100a00 */
[----:B0-----:R-:W3:Y:S04]  /*17d20*/  LDL.LU R26, [R1+0x4c8] ;  /* 0x0004c800011a7983 */ /* 0x001ee80000300800 */
[----:B---3--:R-:W-:Y:S04]  /*17d30*/  STL [R1+0x10a0], R26 ;  /* 0x0010a01a01007387 */ /* 0x008fe80000100800 */
[----:B------:R-:W3:Y:S01]  /*17d40*/  LDL.LU R25, [R1+0x4c4] ;  /* 0x0004c40001197983 */ /* 0x000ee20000300800 */
[----:B----4-:R-:W-:-:S02]  /*17d50*/  IMAD R9, R10, 0x100, R9 ;  /* 0x000001000a097824 */ /* 0x010fc400078e0209 */
[----:B------:R-:W-:Y:S01]  /*17d60*/  IMAD R10, R23, 0x100, R11 ;  /* 0x00000100170a7824 */ /* 0x000fe200078e020b */
[----:B---3--:R-:W-:Y:S04]  /*17d70*/  STL [R1+0x10a4], R25 ;  /* 0x0010a41901007387 */ /* 0x008fe80000100800 */
[----:B-1----:R-:W3:Y:S04]  /*17d80*/  LDL.LU R16, [R1+0xf0] ;  /* 0x0000f00001107983 */ /* 0x002ee80000300800 */
[----:B------:R-:W3:Y:S04]  /*17d90*/  LDL.LU R17, [R1+0xf4] ;  /* 0x0000f40001117983 */ /* 0x000ee80000300800 */
[----:B--2---:R-:W2:Y:S04]  /*17da0*/  LDL.LU R18, [R1+0xf8] ;  /* 0x0000f80001127983 */ /* 0x004ea80000300800 */
[----:B------:R-:W2:Y:S04]  /*17db0*/  LDL.LU R19, [R1+0xfc] ;  /* 0x0000fc0001137983 */ /* 0x000ea80000300800 */
[----:B------:R-:W4:Y:S01]  /*17dc0*/  LDL.LU R23, [R1+0x4b4] ;  /* 0x0004b40001177983 */ /* 0x000f220000300800 */
[----:B------:R-:W-:-:S03]  /*17dd0*/  IMAD R11, R21, 0x100, R22 ;  /* 0x00000100150b7824 */ /* 0x000fc600078e0216 */
[----:B----4-:R-:W-:Y:S04]  /*17de0*/  STL [R1+0x10a8], R23 ;  /* 0x0010a81701007387 */ /* 0x010fe80000100800 */
[----:B------:R-:W4:Y:S04]  /*17df0*/  LDL.LU R22, [R1+0x4c0] ;  /* 0x0004c00001167983 */ /* 0x000f280000300800 */
[----:B----4-:R-:W-:Y:S04]  /*17e00*/  STL [R1+0x10ac], R22 ;  /* 0x0010ac1601007387 */ /* 0x010fe80000100800 */
[----:B------:R-:W4:Y:S04]  /*17e10*/  LDL.LU R27, [R1+0x4bc] ;  /* 0x0004bc00011b7983 */ /* 0x000f280000300800 */
[----:B--2---:R-:W-:Y:S04]  /*17e20*/  STL.64 [R1+0x1078], R18 ;  /* 0x0010781201007387 */ /* 0x004fe80000100a00 */
[----:B---3--:R0:W-:Y:S04]  /*17e30*/  STL.64 [R1+0x1070], R16 ;  /* 0x0010701001007387 */ /* 0x0081e80000100a00 */
[----:B0-----:R-:W2:Y:S04]  /*17e40*/  LDL.LU R16, [R1+0x100] ;  /* 0x0001000001107983 */ /* 0x001ea80000300800 */
[----:B------:R-:W2:Y:S04]  /*17e50*/  LDL.LU R17, [R1+0x104] ;  /* 0x0001040001117983 */ /* 0x000ea80000300800 */
[----:B------:R-:W3:Y:S04]  /*17e60*/  LDL.LU R18, [R1+0x108] ;  /* 0x0001080001127983 */ /* 0x000ee80000300800 */
[----:B------:R-:W3:Y:S04]  /*17e70*/  LDL.LU R19, [R1+0x10c] ;  /* 0x00010c0001137983 */ /* 0x000ee80000300800 */
[----:B------:R-:W4:Y:S04]  /*17e80*/  LDL.LU R7, [R1+0x488] ;  /* 0x0004880001077983 */ /* 0x000f280000300800 */
[----:B------:R-:W2:Y:S01]  /*17e90*/  LDL.LU R15, [R1+0x484] ;  /* 0x00048400010f7983 */ /* 0x000ea20000300800 */
[----:B------:R-:W-:-:S02]  /*17ea0*/  IMAD R14, R20, 0x100, R2 ;  /* 0x00000100140e7824 */ /* 0x000fc400078e0202 */
[----:B------:R-:W-:Y:S02]  /*17eb0*/  IMAD R12, R28, 0x100, R29 ;  /* 0x000001001c0c7824 */ /* 0x000fe400078e021d */
[----:B------:R-:W-:Y:S01]  /*17ec0*/  IMAD R13, R0, 0x100, R3 ;  /* 0x00000100000d7824 */ /* 0x000fe200078e0203 */
[----:B--2---:R-:W-:Y:S04]  /*17ed0*/  STL.64 [R1+0x10d0], R14 ;  /* 0x0010d00e01007387 */ /* 0x004fe80000100a00 */
[----:B------:R0:W-:Y:S04]  /*17ee0*/  STL.64 [R1+0x10c8], R12 ;  /* 0x0010c80c01007387 */ /* 0x0001e80000100a00 */
[----:B0-----:R-:W2:Y:S04]  /*17ef0*/  LDL.LU R12, [R1+0x130] ;  /* 0x00013000010c7983 */ /* 0x001ea80000300800 */
[----:B------:R-:W2:Y:S04]  /*17f00*/  LDL.LU R13, [R1+0x134] ;  /* 0x00013400010d7983 */ /* 0x000ea80000300800 */
[----:B------:R-:W2:Y:S04]  /*17f10*/  LDL.LU R14, [R1+0x138] ;  /* 0x00013800010e7983 */ /* 0x000ea80000300800 */
[----:B------:R-:W2:Y:S04]  /*17f20*/  LDL.LU R15, [R1+0x13c] ;  /* 0x00013c00010f7983 */ /* 0x000ea80000300800 */
[----:B------:R-:W4:Y:S04]  /*17f30*/  LDL.LU R22, [R1+0x490] ;  /* 0x0004900001167983 */ /* 0x000f280000300800 */
[----:B------:R-:W4:Y:S04]  /*17f40*/  LDL.LU R23, [R1+0x498] ;  /* 0x0004980001177983 */ /* 0x000f280000300800 */
[----:B------:R-:W4:Y:S04]  /*17f50*/  LDL.LU R25, [R1+0x4a0] ;  /* 0x0004a00001197983 */ /* 0x000f280000300800 */
[----:B------:R-:W4:Y:S04]  /*17f60*/  LDL.LU R26, [R1+0x4a8] ;  /* 0x0004a800011a7983 */ /* 0x000f280000300800 */
[----:B---3--:R-:W-:Y:S04]  /*17f70*/  STL.64 [R1+0x1088], R18 ;  /* 0x0010881201007387 */ /* 0x008fe80000100a00 */
[----:B------:R0:W-:Y:S04]  /*17f80*/  STL.64 [R1+0x1080], R16 ;  /* 0x0010801001007387 */ /* 0x0001e80000100a00 */
[----:B0-----:R-:W3:Y:S04]  /*17f90*/  LDL.LU R16, [R1+0x110] ;  /* 0x0001100001107983 */ /* 0x001ee80000300800 */
[----:B------:R-:W3:Y:S04]  /*17fa0*/  LDL.LU R17, [R1+0x114] ;  /* 0x0001140001117983 */ /* 0x000ee80000300800 */
[----:B------:R-:W2:Y:S04]  /*17fb0*/  LDL.LU R18, [R1+0x118] ;  /* 0x0001180001127983 */ /* 0x000ea80000300800 */
[----:B------:R-:W2:Y:S01]  /*17fc0*/  LDL.LU R19, [R1+0x11c] ;  /* 0x00011c0001137983 */ /* 0x000ea20000300800 */
[----:B------:R-:W-:-:S02]  /*17fd0*/  F2FP.F16.E4M3.UNPACK_B R8, R8 ;  /* 0x00000008ff08723e */ /* 0x000fc400020006ff */
[----:B------:R-:W-:Y:S02]  /*17fe0*/  F2FP.F16.E4M3.UNPACK_B R9, R9 ;  /* 0x00000009ff09723e */ /* 0x000fe400020006ff */
[----:B------:R-:W-:Y:S02]  /*17ff0*/  F2FP.F16.E4M3.UNPACK_B R10, R10 ;  /* 0x0000000aff0a723e */ /* 0x000fe400020006ff */
[----:B------:R-:W-:Y:S01]  /*18000*/  F2FP.F16.E4M3.UNPACK_B R11, R11 ;  /* 0x0000000bff0b723e */ /* 0x000fe200020006ff */
[----:B--2---:R-:W-:Y:S04]  /*18010*/  STL.64 [R1+0x1098], R18 ;  /* 0x0010981201007387 */ /* 0x004fe80000100a00 */
[----:B---3--:R0:W-:Y:S04]  /*18020*/  STL.64 [R1+0x1090], R16 ;  /* 0x0010901001007387 */ /* 0x0081e80000100a00 */
[----:B0-----:R-:W2:Y:S04]  /*18030*/  LDL.LU R16, [R1+0x1d0] ;  /* 0x0001d00001107983 */ /* 0x001ea80000300800 */
[----:B------:R-:W2:Y:S04]  /*18040*/  LDL.LU R17, [R1+0x1d4] ;  /* 0x0001d40001117983 */ /* 0x000ea80000300800 */
[----:B------:R-:W3:Y:S04]  /*18050*/  LDL.LU R18, [R1+0x1d8] ;  /* 0x0001d80001127983 */ /* 0x000ee80000300800 */
[----:B------:R-:W3:Y:S01]  /*18060*/  LDL.LU R19, [R1+0x1dc] ;  /* 0x0001dc0001137983 */ /* 0x000ee20000300800 */
[----:B------:R-:W-:Y:S03]  /*18070*/  HMMA.16816.F32 R12, R8, R4, R12 ;  /* 0x00000004080c723c */ /* 0x000fe6000000180c */
[----:B---3--:R-:W-:Y:S04]  /*18080*/  STL.64 [R1+0x10b8], R18 ;  /* 0x0010b81201007387 */ /* 0x008fe80000100a00 */
[----:B--2---:R0:W-:Y:S04]  /*18090*/  STL.64 [R1+0x10b0], R16 ;  /* 0x0010b01001007387 */ /* 0x0041e80000100a00 */
[----:B0-----:R-:W2:Y:S04]  /*180a0*/  LDL.LU R16, [R1+0x120] ;  /* 0x0001200001107983 */ /* 0x001ea80000300800 */
[----:B------:R-:W2:Y:S04]  /*180b0*/  LDL.LU R17, [R1+0x124] ;  /* 0x0001240001117983 */ /* 0x000ea80000300800 */
[----:B------:R-:W2:Y:S04]  /*180c0*/  LDL.LU R18, [R1+0x128] ;  /* 0x0001280001127983 */ /* 0x000ea80000300800 */
[----:B------:R-:W2:Y:S04]  /*180d0*/  LDL.LU R19, [R1+0x12c] ;  /* 0x00012c0001137983 */ /* 0x000ea80000300800 */
[----:B------:R-:W3:Y:S04]  /*180e0*/  LDL.LU R24, [R1+0x4d0] ;  /* 0x0004d00001187983 */ /* 0x000ee80000300800 */
[----:B------:R-:W3:Y:S04]  /*180f0*/  LDL.LU R21, [R1+0x4cc] ;  /* 0x0004cc0001157983 */ /* 0x000ee80000300800 */
[----:B------:R-:W3:Y:S04]  /*18100*/  LDL.LU R29, [R1+0x4d8] ;  /* 0x0004d800011d7983 */ /* 0x000ee80000300800 */
[----:B------:R-:W3:Y:S04]  /*18110*/  LDL.LU R28, [R1+0x4d4] ;  /* 0x0004d400011c7983 */ /* 0x000ee80000300800 */
[----:B------:R-:W3:Y:S04]  /*18120*/  LDL.LU R3, [R1+0x4e0] ;  /* 0x0004e00001037983 */ /* 0x000ee80000300800 */
[----:B------:R-:W3:Y:S04]  /*18130*/  LDL.LU R0, [R1+0x4dc] ;  /* 0x0004dc0001007983 */ /* 0x000ee80000300800 */
[----:B------:R-:W3:Y:S04]  /*18140*/  LDL.LU R2, [R1+0x4e8] ;  /* 0x0004e80001027983 */ /* 0x000ee80000300800 */
[----:B------:R-:W3:Y:S04]  /*18150*/  LDL.LU R20, [R1+0x4e4] ;  /* 0x0004e40001147983 */ /* 0x000ee80000300800 */
[----:B------:R-:W-:Y:S04]  /*18160*/  STL.64 [R1+0x130], R12 ;  /* 0x0001300c01007387 */ /* 0x000fe80000100a00 */
[----:B------:R0:W-:Y:S04]  /*18170*/  STL.64 [R1+0x138], R14 ;  /* 0x0001380e01007387 */ /* 0x0001e80000100a00 */
[----:B0-----:R-:W4:Y:S04]  /*18180*/  LDL.LU.64 R14, [R1+0x10d0] ;  /* 0x0010d000010e7983 */ /* 0x001f280000300a00 */
[----:B------:R-:W3:Y:S01]  /*18190*/  LDL.LU.64 R12, [R1+0x10c8] ;  /* 0x0010c800010c7983 */ /* 0x000ee20000300a00 */
[----:B----4-:R-:W-:-:S03]  /*181a0*/  IMAD R15, R15, 0x100, R7 ;  /* 0x000001000f0f7824 */ /* 0x010fc600078e0207 */
[----:B------:R-:W2:Y:S02]  /*181b0*/  LDL.LU R7, [R1+0x10c0] ;  /* 0x0010c00001077983 */ /* 0x000ea40000300800 */
[----:B--2---:R-:W-:Y:S02]  /*181c0*/  HMMA.16816.F32 R8, R8, R6, R16 ;  /* 0x000000060808723c */ /* 0x004fe40000001810 */
[----:B------:R-:W2:Y:S04]  /*181d0*/  LDL.LU.64 R18, [R1+0x10b8] ;  /* 0x0010b80001127983 */ /* 0x000ea80000300a00 */
[----:B------:R-:W2:-:S15]  /*181e0*/  LDL.LU.64 R16, [R1+0x10b0] ;  /* 0x0010b00001107983 */ /* 0x000e9e0000300a00 */
[----:B------:R-:W-:-:S02]  /*181f0*/  NOP ;  /* 0x0000000000007918 */ /* 0x000fc40000000000 */
[----:B------:R0:W-:Y:S04]  /*18200*/  STL.64 [R1+0x120], R8 ;  /* 0x0001200801007387 */ /* 0x0001e80000100a00 */
[----:B------:R1:W-:Y:S04]  /*18210*/  STL.64 [R1+0x128], R10 ;  /* 0x0001280a01007387 */ /* 0x0003e80000100a00 */
[----:B0-----:R-:W4:Y:S04]  /*18220*/  LDL.LU R8, [R1+0x48c] ;  /* 0x00048c0001087983 */ /* 0x001f280000300800 */
[----:B------:R-:W4:Y:S04]  /*18230*/  LDL.LU R9, [R1+0x494] ;  /* 0x0004940001097983 */ /* 0x000f280000300800 */
[----:B-1----:R-:W4:Y:S04]  /*18240*/  LDL.LU R10, [R1+0x49c] ;  /* 0x00049c00010a7983 */ /* 0x002f280000300800 */
[----:B------:R-:W4:Y:S01]  /*18250*/  LDL.LU R11, [R1+0x4a4] ;  /* 0x0004a400010b7983 */ /* 0x000f220000300800 */
[----:B---3--:R-:W-:-:S02]  /*18260*/  F2FP.F16.E4M3.UNPACK_B R12, R12 ;  /* 0x0000000cff0c723e */ /* 0x008fc400020006ff */
[----:B------:R-:W-:Y:S02]  /*18270*/  F2FP.F16.E4M3.UNPACK_B R13, R13 ;  /* 0x0000000dff0d723e */ /* 0x000fe400020006ff */
[----:B------:R-:W-:Y:S02]  /*18280*/  F2FP.F16.E4M3.UNPACK_B R14, R14 ;  /* 0x0000000eff0e723e */ /* 0x000fe400020006ff */
[----:B------:R-:W-:-:S07]  /*18290*/  F2FP.F16.E4M3.UNPACK_B R15, R15 ;  /* 0x0000000fff0f723e */ /* 0x000fce00020006ff */
[----:B--2---:R-:W-:Y:S01]  /*182a0*/  HMMA.16816.F32 R16, R12, R4, R16 ;  /* 0x000000040c10723c */ /* 0x004fe20000001810 */
[----:B----4-:R-:W-:Y:S02]  /*182b0*/  IMAD R8, R8, 0x100, R22 ;  /* 0x0000010008087824 */ /* 0x010fe400078e0216 */
[----:B------:R-:W-:Y:S01]  /*182c0*/  IMAD R9, R9, 0x100, R23 ;  /* 0x0000010009097824 */ /* 0x000fe200078e0217 */
[----:B------:R-:W2:Y:S04]  /*182d0*/  LDL.LU R22, [R1+0x10ac] ;  /* 0x0010ac0001167983 */ /* 0x000ea80000300800 */
[----:B------:R-:W3:Y:S01]  /*182e0*/  LDL.LU R23, [R1+0x10a8] ;  /* 0x0010a80001177983 */ /* 0x000ee20000300800 */
[----:B------:R-:W-:Y:S02]  /*182f0*/  IMAD R10, R10, 0x100, R25 ;  /* 0x000001000a0a7824 */ /* 0x000fe400078e0219 */
[----:B------:R-:W-:Y:S01]  /*18300*/  IMAD R11, R11, 0x100, R26 ;  /* 0x000001000b0b7824 */ /* 0x000fe200078e021a */
[----:B------:R-:W4:Y:S04]  /*18310*/  LDL.LU R25, [R1+0x10a4] ;  /* 0x0010a40001197983 */ /* 0x000f280000300800 */
[----:B------:R-:W4:Y:S07]  /*18320*/  LDL.LU R26, [R1+0x10a0] ;  /* 0x0010a000011a7983 */ /* 0x000f2e0000300800 */
[----:B------:R-:W-:Y:S04]  /*18330*/  STL.64 [R1+0x1d0], R16 ;  /* 0x0001d01001007387 */ /* 0x000fe80000100a00 */
[----:B------:R0:W-:Y:S04]  /*18340*/  STL.64 [R1+0x1d8], R18 ;  /* 0x0001d81201007387 */ /* 0x0001e80000100a00 */
[----:B0-----:R-:W2:Y:S04]  /*18350*/  LDL.LU.64 R18, [R1+0x1098] ;  /* 0x0010980001127983 */ /* 0x001ea80000300a00 */
[----:B------:R-:W2:Y:S01]  /*18360*/  LDL.LU.64 R16, [R1+0x1090] ;  /* 0x0010900001107983 */ /* 0x000ea20000300a00 */
[----:B------:R-:W-:-:S02]  /*18370*/  F2FP.F16.E4M3.UNPACK_B R8, R8 ;  /* 0x00000008ff08723e */ /* 0x000fc400020006ff */
[----:B------:R-:W-:Y:S02]  /*18380*/  F2FP.F16.E4M3.UNPACK_B R9, R9 ;  /* 0x00000009ff09723e */ /* 0x000fe400020006ff */
[----:B------:R-:W-:Y:S02]  /*18390*/  F2FP.F16.E4M3.UNPACK_B R10, R10 ;  /* 0x0000000aff0a723e */ /* 0x000fe400020006ff */
[----:B------:R-:W-:Y:S01]  /*183a0*/  F2FP.F16.E4M3.UNPACK_B R11, R11 ;  /* 0x0000000bff0b723e */ /* 0x000fe200020006ff */
[----:B--2---:R-:W-:Y:S01]  /*183b0*/  HMMA.16816.F32 R12, R12, R6, R16 ;  /* 0x000000060c0c723c */ /* 0x004fe20000001810 */
[----:B------:R-:W2:Y:S04]  /*183c0*/  LDL.LU.64 R18, [R1+0x1088] ;  /* 0x0010880001127983 */ /* 0x000ea80000300a00 */
[----:B------:R-:W2:-:S15]  /*183d0*/  LDL.LU.64 R16, [R1+0x1080] ;  /* 0x0010800001107983 */ /* 0x000e9e0000300a00 */
[----:B------:R-:W-:-:S03]  /*183e0*/  NOP ;  /* 0x0000000000007918 */ /* 0x000fc60000000000 */
[----:B------:R0:W-:Y:S04]  /*183f0*/  STL.64 [R1+0x110], R12 ;  /* 0x0001100c01007387 */ /* 0x0001e80000100a00 */
[----:B------:R1:W-:Y:S04]  /*18400*/  STL.64 [R1+0x118], R14 ;  /* 0x0001180e01007387 */ /* 0x0003e80000100a00 */
[----:B0-----:R-:W3:Y:S04]  /*18410*/  LDL.LU R13, [R1+0x4b0] ;  /* 0x0004b000010d7983 */ /* 0x001ee80000300800 */
[----:B-1----:R-:W3:Y:S04]  /*18420*/  LDL.LU R14, [R1+0x4ac] ;  /* 0x0004ac00010e7983 */ /* 0x002ee80000300800 */
[----:B------:R-:W4:Y:S01]  /*18430*/  LDL.LU R15, [R1+0x4b8] ;  /* 0x0004b800010f7983 */ /* 0x000f220000300800 */
[----:B--2---:R-:W-:-:S15]  /*18440*/  HMMA.16816.F32 R16, R8, R4, R16 ;  /* 0x000000040810723c */ /* 0x004fde0000001810 */
[----:B------:R-:W-:-:S08]  /*18450*/  NOP ;  /* 0x0000000000007918 */ /* 0x000fd00000000000 */
[----:B------:R-:W-:Y:S04]  /*18460*/  STL.64 [R1+0x100], R16 ;  /* 0x0001001001007387 */ /* 0x000fe80000100a00 */
[----:B------:R0:W-:Y:S04]  /*18470*/  STL.64 [R1+0x108], R18 ;  /* 0x0001081201007387 */ /* 0x0001e80000100a00 */
[----:B0-----:R-:W2:Y:S04]  /*18480*/  LDL.LU.64 R18, [R1+0x1078] ;  /* 0x0010780001127983 */ /* 0x001ea80000300a00 */
[----:B------:R-:W2:Y:S02]  /*18490*/  LDL.LU.64 R16, [R1+0x1070] ;  /* 0x0010700001107983 */ /* 0x000ea40000300a00 */
[----:B--2---:R-:W-:-:S15]  /*184a0*/  HMMA.16816.F32 R16, R8, R6, R16 ;  /* 0x000000060810723c */ /* 0x004fde0000001810 */
[----:B------:R-:W-:-:S08]  /*184b0*/  NOP ;  /* 0x0000000000007918 */ /* 0x000fd00000000000 */
[----:B------:R0:W-:Y:S04]  /*184c0*/  STL.64 [R1+0xf0], R16 ;  /* 0x0000f01001007387 */ /* 0x0001e80000100a00 */
[----:B------:R1:W-:Y:S04]  /*184d0*/  STL.64 [R1+0xf8], R18 ;  /* 0x0000f81201007387 */ /* 0x0003e80000100a00 */
[----:B0-----:R-:W2:Y:S04]  /*184e0*/  LDL.LU R16, [R1+0xa0] ;  /* 0x0000a00001107983 */ /* 0x001ea80000300800 */
[----:B------:R-:W2:Y:S04]  /*184f0*/  LDL.LU R17, [R1+0xa4] ;  /* 0x0000a40001117983 */ /* 0x000ea80000300800 */
[----:B-1----:R-:W3:Y:S04]  /*18500*/  LDL.LU R18, [R1+0xa8] ;  /* 0x0000a80001127983 */ /* 0x002ee80000300800 */
[----:B------:R-:W3:Y:S01]  /*18510*/  LDL.LU R19, [R1+0xac] ;  /* 0x0000ac0001137983 */ /* 0x000ee20000300800 */
[----:B------:R-:W-:-:S03]  /*18520*/  IMAD R11, R20, 0x100, R2 ;  /* 0x00000100140b7824 */ /* 0x000fc600078e0202 */
[----:B---3--:R-:W-:Y:S04]  /*18530*/  STL.64 [R1+0x1000], R18 ;  /* 0x0010001201007387 */ /* 0x008fe80000100a00 */
[----:B--2---:R0:W-:Y:S04]  /*18540*/  STL.64 [R1+0xff8], R16 ;  /* 0x000ff81001007387 */ /* 0x0041e80000100a00 */
[----:B0-----:R-:W2:Y:S04]  /*18550*/  LDL.LU R16, [R1+0xb0] ;  /* 0x0000b00001107983 */ /* 0x001ea80000300800 */
[----:B------:R-:W2:Y:S04]  /*18560*/  LDL.LU R17, [R1+0xb4] ;  /* 0x0000b40001117983 */ /* 0x000ea80000300800 */
[----:B------:R-:W3:Y:S04]  /*18570*/  LDL.LU R18, [R1+0xb8] ;  /* 0x0000b80001127983 */ /* 0x000ee80000300800 */
[----:B------:R-:W3:Y:S04]  /*18580*/  LDL.LU R19, [R1+0xbc] ;  /* 0x0000bc0001137983 */ /* 0x000ee80000300800 */
[----:B------:R-:W2:Y:S01]  /*18590*/  LDL.LU R20, [R1+0x508] ;  /* 0x0005080001147983 */ /* 0x000ea20000300800 */
[----:B------:R-:W-:-:S02]  /*185a0*/  IMAD R12, R14, 0x100, R13 ;  /* 0x000001000e0c7824 */ /* 0x000fc400078e020d */
[----:B----4-:R-:W-:Y:S01]  /*185b0*/  IMAD R13, R23, 0x100, R15 ;  /* 0x00000100170d7824 */ /* 0x010fe200078e020f */
[----:B--2---:R-:W-:Y:S04]  /*185c0*/  STL [R1+0x1040], R20 ;  /* 0x0010401401007387 */ /* 0x004fe80000100800 */
[----:B------:R-:W2:Y:S01]  /*185d0*/  LDL.LU R23, [R1+0x520] ;  /* 0x0005200001177983 */ /* 0x000ea20000300800 */
[----:B------:R-:W-:-:S03]  /*185e0*/  IMAD R14, R27, 0x100, R22 ;  /* 0x000001001b0e7824 */ /* 0x000fc600078e0216 */
[----:B--2---:R-:W-:Y:S04]  /*185f0*/  STL [R1+0x1044], R23 ;  /* 0x0010441701007387 */ /* 0x004fe80000100800 */
[----:B------:R-:W2:Y:S01]  /*18600*/  LDL.LU R22, [R1+0x51c] ;  /* 0x00051c0001167983 */ /* 0x000ea20000300800 */
[----:B------:R-:W-:-:S03]  /*18610*/  IMAD R15, R25, 0x100, R26 ;  /* 0x00000100190f7824 */ /* 0x000fc600078e021a */
[----:B--2---:R-:W-:Y:S04]  /*18620*/  STL [R1+0x1048], R22 ;  /* 0x0010481601007387 */ /* 0x004fe80000100800 */
[----:B------:R-:W2:Y:S04]  /*18630*/  LDL.LU R27, [R1+0x528] ;  /* 0x00052800011b7983 */ /* 0x000ea80000300800 */
[----:B------:R-:W2:Y:S04]  /*18640*/  LDL.LU R26, [R1+0x524] ;  /* 0x00052400011a7983 */ /* 0x000ea80000300800 */
[----:B---3--:R-:W-:Y:S04]  /*18650*/  STL.64 [R1+0x1010], R18 ;  /* 0x0010101201007387 */ /* 0x008fe80000100a00 */
[----:B------:R0:W-:Y:S04]  /*18660*/  STL.64 [R1+0x1008], R16 ;  /* 0x0010081001007387 */ /* 0x0001e80000100a00 */
[----:B0-----:R-:W3:Y:S04]  /*18670*/  LDL.LU R16, [R1+0x1b0] ;  /* 0x0001b00001107983 */ /* 0x001ee80000300800 */
[----:B------:R-:W3:Y:S04]  /*18680*/  LDL.LU R17, [R1+0x1b4] ;  /* 0x0001b40001117983 */ /* 0x000ee80000300800 */
[----:B------:R-:W4:Y:S04]  /*18690*/  LDL.LU R18, [R1+0x1b8] ;  /* 0x0001b80001127983 */ /* 0x000f280000300800 */
[----:B------:R-:W4:Y:S04]  /*186a0*/  LDL.LU R19, [R1+0x1bc] ;  /* 0x0001bc0001137983 */ /* 0x000f280000300800 */
[----:B------:R-:W2:Y:S04]  /*186b0*/  LDL.LU R22, [R1+0x4f0] ;  /* 0x0004f00001167983 */ /* 0x000ea80000300800 */
[----:B------:R-:W2:Y:S04]  /*186c0*/  LDL.LU R23, [R1+0x4f8] ;  /* 0x0004f80001177983 */ /* 0x000ea80000300800 */
[----:B------:R-:W2:Y:S04]  /*186d0*/  LDL.LU R20, [R1+0x500] ;  /* 0x0005000001147983 */ /* 0x000ea80000300800 */
[----:B----4-:R-:W-:Y:S04]  /*186e0*/  STL.64 [R1+0x1020], R18 ;  /* 0x0010201201007387 */ /* 0x010fe80000100a00 */
[----:B---3--:R0:W-:Y:S04]  /*186f0*/  STL.64 [R1+0x1018], R16 ;  /* 0x0010181001007387 */ /* 0x0081e80000100a00 */
[----:B0-----:R-:W3:Y:S04]  /*18700*/  LDL.LU R16, [R1+0xc0] ;  /* 0x0000c00001107983 */ /* 0x001ee80000300800 */
[----:B------:R-:W3:Y:S04]  /*18710*/  LDL.LU R17, [R1+0xc4] ;  /* 0x0000c40001117983 */ /* 0x000ee80000300800 */
[----:B------:R-:W4:Y:S04]  /*18720*/  LDL.LU R18, [R1+0xc8] ;  /* 0x0000c80001127983 */ /* 0x000f280000300800 */
[----:B------:R-:W4:Y:S04]  /*18730*/  LDL.LU R19, [R1+0xcc] ;  /* 0x0000cc0001137983 */ /* 0x000f280000300800 */
        /* <DEDUP_REMOVED lines=11> */
[----:B------:R-:W4:Y:S01]  /*187f0*/  LDL.LU R19, [R1+0xec] ;  /* 0x0000ec0001137983 */ /* 0x000f220000300800 */
[----:B------:R-:W-:-:S02]  /*18800*/  F2FP.F16.E4M3.UNPACK_B R12, R12 ;  /* 0x0000000cff0c723e */ /* 0x000fc400020006ff */
[----:B------:R-:W-:Y:S01]  /*18810*/  F2FP.F16.E4M3.UNPACK_B R13, R13 ;  /* 0x0000000dff0d723e */ /* 0x000fe200020006ff */
[----:B----4-:R-:W-:Y:S04]  /*18820*/  STL.64 [R1+0x1068], R18 ;  /* 0x0010681201007387 */ /* 0x010fe80000100a00 */
[----:B---3--:R0:W-:Y:S04]  /*18830*/  STL.64 [R1+0x1060], R16 ;  /* 0x0010601001007387 */ /* 0x0081e80000100a00 */
[----:B0-----:R-:W3:Y:S04]  /*18840*/  LDL.LU R16, [R1+0x1c0] ;  /* 0x0001c00001107983 */ /* 0x001ee80000300800 */
[----:B------:R-:W3:Y:S04]  /*18850*/  LDL.LU R17, [R1+0x1c4] ;  /* 0x0001c40001117983 */ /* 0x000ee80000300800 */
[----:B------:R-:W3:Y:S04]  /*18860*/  LDL.LU R18, [R1+0x1c8] ;  /* 0x0001c80001127983 */ /* 0x000ee80000300800 */
[----:B------:R-:W3:Y:S01]  /*18870*/  LDL.LU R19, [R1+0x1cc] ;  /* 0x0001cc0001137983 */ /* 0x000ee20000300800 */
[----:B------:R-:W-:-:S02]  /*18880*/  F2FP.F16.E4M3.UNPACK_B R14, R14 ;  /* 0x0000000eff0e723e */ /* 0x000fc400020006ff */
[----:B------:R-:W-:Y:S01]  /*18890*/  F2FP.F16.E4M3.UNPACK_B R15, R15 ;  /* 0x0000000fff0f723e */ /* 0x000fe200020006ff */
[----:B------:R-:W-:Y:S01]  /*188a0*/  IMAD R8, R21, 0x100, R24 ;  /* 0x0000010015087824 */ /* 0x000fe200078e0218 */
[----:B------:R-:W4:Y:S04]  /*188b0*/  LDL.LU R25, [R1+0x530] ;  /* 0x0005300001197983 */ /* 0x000f280000300800 */
[----:B------:R-:W4:Y:S01]  /*188c0*/  LDL.LU R24, [R1+0x52c] ;  /* 0x00052c0001187983 */ /* 0x000f220000300800 */
[----:B------:R-:W-:-:S03]  /*188d0*/  IMAD R9, R28, 0x100, R29 ;  /* 0x000001001c097824 */ /* 0x000fc600078e021d */
[----:B------:R-:W4:Y:S04]  /*188e0*/  LDL.LU R21, [R1+0x538] ;  /* 0x0005380001157983 */ /* 0x000f280000300800 */
[----:B------:R-:W4:Y:S01]  /*188f0*/  LDL.LU R29, [R1+0x534] ;  /* 0x00053400011d7983 */ /* 0x000f220000300800 */
[----:B------:R-:W-:-:S03]  /*18900*/  IMAD R10, R0, 0x100, R3 ;  /* 0x00000100000a7824 */ /* 0x000fc600078e0203 */
        /* <DEDUP_REMOVED lines=9> */
[----:B------:R-:W3:Y:S01]  /*189a0*/  LDL.LU.64 R16, [R1+0x1060] ;  /* 0x0010600001107983 */ /* 0x000ee20000300a00 */
[----:B------:R-:W-:Y:S01]  /*189b0*/  F2FP.F16.E4M3.UNPACK_B R8, R8 ;  /* 0x00000008ff08723e */ /* 0x000fe200020006ff */
        /* <DEDUP_REMOVED lines=8> */
[----:B-1----:R-:W4:Y:S01]  /*18a40*/  LDL.LU R14, [R1+0x4fc] ;  /* 0x0004fc00010e7983 */ /* 0x002f220000300800 */
[----:B------:R-:W-:-:S02]  /*18a50*/  F2FP.F16.E4M3.UNPACK_B R9, R9 ;  /* 0x00000009ff09723e */ /* 0x000fc400020006ff */
[----:B------:R-:W-:Y:S02]  /*18a60*/  F2FP.F16.E4M3.UNPACK_B R10, R10 ;  /* 0x0000000aff0a723e */ /* 0x000fe400020006ff */
[----:B------:R-:W-:Y:S01]  /*18a70*/  F2FP.F16.E4M3.UNPACK_B R11, R11 ;  /* 0x0000000bff0b723e */ /* 0x000fe200020006ff */
[----:B------:R-:W4:Y:S06]  /*18a80*/  LDL.LU R15, [R1+0x504] ;  /* 0x00050400010f7983 */ /* 0x000f2c0000300800 */
[----:B---3--:R-:W-:Y:S01]  /*18a90*/  HMMA.16816.F32 R16, R8, R4, R16 ;  /* 0x000000040810723c */ /* 0x008fe20000001810 */
[----:B--2---:R-:W-:-:S02]  /*18aa0*/  IMAD R12, R12, 0x100, R22 ;  /* 0x000001000c0c7824 */ /* 0x004fc400078e0216 */
[----:B----4-:R-:W-:Y:S01]  /*18ab0*/  IMAD R13, R13, 0x100, R23 ;  /* 0x000001000d0d7824 */ /* 0x010fe200078e0217 */
[----:B------:R-:W2:Y:S04]  /*18ac0*/  LDL.LU R22, [R1+0x1048] ;  /* 0x0010480001167983 */ /* 0x000ea80000300800 */
[----:B------:R-:W2:Y:S01]  /*18ad0*/  LDL.LU R23, [R1+0x1044] ;  /* 0x0010440001177983 */ /* 0x000ea20000300800 */
[----:B------:R-:W-:-:S03]  /*18ae0*/  IMAD R14, R14, 0x100, R20 ;  /* 0x000001000e0e7824 */ /* 0x000fc600078e0214 */
[----:B------:R-:W3:Y:S11]  /*18af0*/  LDL.LU R20, [R1+0x1040] ;  /* 0x0010400001147983 */ /* 0x000ef60000300800 */
[----:B------:R-:W-:Y:S04]  /*18b00*/  STL.64 [R1+0x2c0], R16 ;  /* 0x0002c01001007387 */ /* 0x000fe80000100a00 */
[----:B------:R0:W-:Y:S04]  /*18b10*/  STL.64 [R1+0x2c8], R18 ;  /* 0x0002c81201007387 */ /* 0x0001e80000100a00 */
[----:B0-----:R-:W4:Y:S04]  /*18b20*/  LDL.LU.64 R18, [R1+0x1038] ;  /* 0x0010380001127983 */ /* 0x001f280000300a00 */
[----:B------:R-:W4:Y:S01]  /*18b30*/  LDL.LU.64 R16, [R1+0x1030] ;  /* 0x0010300001107983 */ /* 0x000f220000300a00 */
[----:B---3--:R-:W-:-:S03]  /*18b40*/  IMAD R15, R15, 0x100, R20 ;  /* 0x000001000f0f7824 */ /* 0x008fc600078e0214 */
[----:B------:R-:W3:Y:S01]  /*18b50*/  LDL.LU R20, [R1+0x1028] ;  /* 0x0010280001147983 */ /* 0x000ee20000300800 */
[----:B----4-:R-:W-:Y:S03]  /*18b60*/  HMMA.16816.F32 R8, R8, R6, R16 ;  /* 0x000000060808723c */ /* 0x010fe60000001810 */
[----:B------:R-:W4:Y:S04]  /*18b70*/  LDL.LU.64 R18, [R1+0x1020] ;  /* 0x0010200001127983 */ /* 0x000f280000300a00 */
[----:B------:R-:W4:Y:S01]  /*18b80*/  LDL.LU.64 R16, [R1+0x1018] ;  /* 0x0010180001107983 */ /* 0x000f220000300a00 */
[----:B------:R-:W-:Y:S02]  /*18b90*/  F2FP.F16.E4M3.UNPACK_B R12, R12 ;  /* 0x0000000cff0c723e */ /* 0x000fe400020006ff */
[----:B------:R-:W-:-:S02]  /*18ba0*/  F2FP.F16.E4M3.UNPACK_B R13, R13 ;  /* 0x0000000dff0d723e */ /* 0x000fc400020006ff */
[----:B------:R-:W-:Y:S02]  /*18bb0*/  F2FP.F16.E4M3.UNPACK_B R14, R14 ;  /* 0x0000000eff0e723e */ /* 0x000fe400020006ff */
[----:B------:R-:W-:-:S09]  /*18bc0*/  F2FP.F16.E4M3.UNPACK_B R15, R15 ;  /* 0x0000000fff0f723e */ /* 0x000fd200020006ff */
[----:B------:R0:W-:Y:S04]  /*18bd0*/  STL.64 [R1+0x250], R8 ;  /* 0x0002500801007387 */ /* 0x0001e80000100a00 */
[----:B------:R1:W-:Y:S04]  /*18be0*/  STL.64 [R1+0x258], R10 ;  /* 0x0002580a01007387 */ /* 0x0003e80000100a00 */
[----:B0-----:R-:W2:Y:S04]  /*18bf0*/  LDL.LU R8, [R1+0x510] ;  /* 0x0005100001087983 */ /* 0x001ea80000300800 */
[----:B------:R-:W2:Y:S04]  /*18c00*/  LDL.LU R9, [R1+0x50c] ;  /* 0x00050c0001097983 */ /* 0x000ea80000300800 */
[----:B-1----:R-:W3:Y:S04]  /*18c10*/  LDL.LU R10, [R1+0x518] ;  /* 0x00051800010a7983 */ /* 0x002ee80000300800 */
[----:B------:R-:W3:Y:S01]  /*18c20*/  LDL.LU R11, [R1+0x514] ;  /* 0x00051400010b7983 */ /* 0x000ee20000300800 */
[----:B----4-:R-:W-:-:S15]  /*18c30*/  HMMA.16816.F32 R16, R12, R4, R16 ;  /* 0x000000040c10723c */ /* 0x010fde0000001810 */
[----:B------:R-:W-:-:S08]  /*18c40*/  NOP ;  /* 0x0000000000007918 */ /* 0x000fd00000000000 */
[----:B------:R-:W-:Y:S04]  /*18c50*/  STL.64 [R1+0x1b0], R16 ;  /* 0x0001b01001007387 */ /* 0x000fe80000100a00 */
[----:B------:R0:W-:Y:S04]  /*18c60*/  STL.64 [R1+0x1b8], R18 ;  /* 0x0001b81201007387 */ /* 0x0001e80000100a00 */
[----:B0-----:R-:W4:Y:S04]  /*18c70*/  LDL.LU.64 R18, [R1+0x1010] ;  /* 0x0010100001127983 */ /* 0x001f280000300a00 */
[----:B------:R-:W4:Y:S01]  /*18c80*/  LDL.LU.64 R16, [R1+0x1008] ;  /* 0x0010080001107983 */ /* 0x000f220000300a00 */
[----:B--2---:R-:W-:-:S02]  /*18c90*/  IMAD R8, R9, 0x100, R8 ;  /* 0x0000010009087824 */ /* 0x004fc400078e0208 */
[----:B---3--:R-:W-:Y:S02]  /*18ca0*/  IMAD R9, R11, 0x100, R10 ;  /* 0x000001000b097824 */ /* 0x008fe400078e020a */
[----:B------:R-:W-:Y:S02]  /*18cb0*/  IMAD R10, R22, 0x100, R23 ;  /* 0x00000100160a7824 */ /* 0x000fe400078e0217 */
[----:B------:R-:W-:Y:S01]  /*18cc0*/  IMAD R11, R26, 0x100, R27 ;  /* 0x000001001a0b7824 */ /* 0x000fe200078e021b */
[----:B----4-:R-:W-:Y:S01]  /*18cd0*/  HMMA.16816.F32 R12, R12, R6, R16 ;  /* 0x000000060c0c723c */ /* 0x010fe20000001810 */
[----:B------:R-:W2:Y:S04]  /*18ce0*/  LDL.LU.64 R18, [R1+0x1000] ;  /* 0x0010000001127983 */ /* 0x000ea80000300a00 */
[----:B------:R-:W2:Y:S01]  /*18cf0*/  LDL.LU.64 R16, [R1+0xff8] ;  /* 0x000ff80001107983 */ /* 0x000ea20000300a00 */
[----:B------:R-:W-:-:S02]  /*18d00*/  F2FP.F16.E4M3.UNPACK_B R8, R8 ;  /* 0x00000008ff08723e */ /* 0x000fc400020006ff */
[----:B------:R-:W-:Y:S02]  /*18d10*/  F2FP.F16.E4M3.UNPACK_B R9, R9 ;  /* 0x00000009ff09723e */ /* 0x000fe400020006ff */
[----:B------:R-:W-:Y:S02]  /*18d20*/  F2FP.F16.E4M3.UNPACK_B R10, R10 ;  /* 0x0000000aff0a723e */ /* 0x000fe400020006ff */
[----:B------:R-:W-:-:S11]  /*18d30*/  F2FP.F16.E4M3.UNPACK_B R11, R11 ;  /* 0x0000000bff0b723e */ /* 0x000fd600020006ff */
[----:B------:R-:W-:Y:S04]  /*18d40*/  STL.64 [R1+0x240], R12 ;  /* 0x0002400c01007387 */ /* 0x000fe80000100a00 */
[----:B------:R-:W-:Y:S04]  /*18d50*/  STL.64 [R1+0x248], R14 ;  /* 0x0002480e01007387 */ /* 0x000fe80000100a00 */
[----:B------:R-:W3:Y:S01]  /*18d60*/  LDL.LU R23, [R1+0x5c0] ;  /* 0x0005c00001177983 */ /* 0x000ee20000300800 */
[----:B--2---:R-:W-:-:S15]  /*18d70*/  HMMA.16816.F32 R16, R8, R4, R16 ;  /* 0x000000040810723c */ /* 0x004fde0000001810 */
[----:B------:R-:W-:-:S08]  /*18d80*/  NOP ;  /* 0x0000000000007918 */ /* 0x000fd00000000000 */
[----:B------:R-:W-:Y:S04]  /*18d90*/  STL.64 [R1+0x2b0], R16 ;  /* 0x0002b01001007387 */ /* 0x000fe80000100a00 */
[----:B------:R0:W-:Y:S04]  /*18da0*/  STL.64 [R1+0x2b8], R18 ;  /* 0x0002b81201007387 */ /* 0x0001e80000100a00 */
[----:B------:R-:W3:Y:S04]  /*18db0*/  LDL.LU R22, [R1+0x57c] ;  /* 0x00057c0001167983 */ /* 0x000ee80000300800 */
[----:B------:R-:W2:Y:S04]  /*18dc0*/  LDL.LU R27, [R1+0x5c8] ;  /* 0x0005c800011b7983 */ /* 0x000ea80000300800 */
[----:B------:R-:W2:Y:S04]  /*18dd0*/  LDL.LU R26, [R1+0x5c4] ;  /* 0x0005c400011a7983 */ /* 0x000ea80000300800 */
[----:B0-----:R-:W4:Y:S01]  /*18de0*/  LDL.LU R19, [R1+0x5d0] ;  /* 0x0005d00001137983 */ /* 0x001f220000300800 */
[----:B------:R-:W-:-:S03]  /*18df0*/  IMAD R15, R2, 0x100, R0 ;  /* 0x00000100020f7824 */ /* 0x000fc600078e0200 */
[----:B----4-:R0:W-:Y:S04]  /*18e00*/  STL [R1+0xfa4], R19 ;  /* 0x000fa41301007387 */ /* 0x0101e80000100800 */
[----:B------:R-:W4:Y:S04]  /*18e10*/  LDL.LU R16, [R1+0x60] ;  /* 0x0000600001107983 */ /* 0x000f280000300800 */
[----:B------:R-:W4:Y:S04]  /*18e20*/  LDL.LU R17, [R1+0x64] ;  /* 0x0000640001117983 */ /* 0x000f280000300800 */
[----:B------:R-:W3:Y:S04]  /*18e30*/  LDL.LU R18, [R1+0x68] ;  /* 0x0000680001127983 */ /* 0x000ee80000300800 */
[----:B------:R-:W2:Y:S04]  /*18e40*/  LDL.LU R0, [R1+0x550] ;  /* 0x0005500001007983 */ /* 0x000ea80000300800 */
[----:B------:R-:W2:Y:S01]  /*18e50*/  LDL.LU R2, [R1+0x558] ;  /* 0x0005580001027983 */ /* 0x000ea20000300800 */
[----:B0-----:R-:W-:-:S03]  /*18e60*/  IMAD.MOV.U32 R19, RZ, RZ, R20 ;  /* 0x000000ffff137224 */ /* 0x001fc600078e0014 */
[----:B------:R-:W2:Y:S04]  /*18e70*/  LDL.LU R20, [R1+0x560] ;  /* 0x0005600001147983 */ /* 0x000ea80000300800 */
[----:B---3--:R-:W-:Y:S04]  /*18e80*/  STL.64 [R1+0xfb0], R18 ;  /* 0x000fb01201007387 */ /* 0x008fe80000100a00 */
[----:B----4-:R0:W-:Y:S04]  /*18e90*/  STL.64 [R1+0xfa8], R16 ;  /* 0x000fa81001007387 */ /* 0x0101e80000100a00 */
        /* <DEDUP_REMOVED lines=20> */
[----:B------:R-:W3:Y:S04]  /*18fe0*/  LDL.LU R18, [R1+0x98] ;  /* 0x0000980001127983 */ /* 0x000ee80000300800 */
[----:B------:R-:W3:Y:S01]  /*18ff0*/  LDL.LU R19, [R1+0x9c] ;  /* 0x00009c0001137983 */ /* 0x000ee20000300800 */
[----:B------:R-:W-:-:S02]  /*19000*/  IMAD R12, R24, 0x100, R25 ;  /* 0x00000100180c7824 */ /* 0x000fc400078e0219 */
[----:B------:R-:W-:Y:S01]  /*19010*/  IMAD R13, R29, 0x100, R21 ;  /* 0x000001001d0d7824 */ /* 0x000fe200078e0215 */
[----:B------:R-:W4:Y:S04]  /*19020*/  LDL.LU R25, [R1+0x5cc] ;  /* 0x0005cc0001197983 */ /* 0x000f280000300800 */
[----:B------:R-:W4:Y:S04]  /*19030*/  LDL.LU R24, [R1+0x5d8] ;  /* 0x0005d80001187983 */ /* 0x000f280000300800 */
[----:B------:R-:W4:Y:S01]  /*19040*/  LDL.LU R21, [R1+0x5e0] ;  /* 0x0005e00001157983 */ /* 0x000f220000300800 */
[----:B------:R-:W-:-:S03]  /*19050*/  IMAD R14, R3, 0x100, R28 ;  /* 0x00000100030e7824 */ /* 0x000fc600078e021c */
[----:B------:R-:W4:Y:S04]  /*19060*/  LDL.LU R29, [R1+0x5dc] ;  /* 0x0005dc00011d7983 */ /* 0x000f280000300800 */
[----:B------:R-:W4:Y:S04]  /*19070*/  LDL.LU R28, [R1+0x5e8] ;  /* 0x0005e800011c7983 */ /* 0x000f280000300800 */
[----:B------:R-:W4:Y:S01]  /*19080*/  LDL.LU R3, [R1+0x5e4] ;  /* 0x0005e40001037983 */ /* 0x000f220000300800 */
[----:B---3--:R-:W-:Y:S03]  /*19090*/  HMMA.16816.F32 R8, R8, R6, R16 ;  /* 0x000000060808723c */ /* 0x008fe60000001810 */
[----:B------:R-:W3:Y:S04]  /*190a0*/  LDL.LU.64 R18, [R1+0xff0] ;  /* 0x000ff00001127983 */ /* 0x000ee80000300a00 */
[----:B------:R-:W3:-:S15]  /*190b0*/  LDL.LU.64 R16, [R1+0xfe8] ;  /* 0x000fe80001107983 */ /* 0x000ede0000300a00 */
[----:B------:R-:W-:-:S01]  /*190c0*/  NOP ;  /* 0x0000000000007918 */ /* 0x000fc20000000000 */
[----:B------:R0:W-:Y:S04]  /*190d0*/  STL.64 [R1+0x230], R8 ;  /* 0x0002300801007387 */ /* 0x0001e80000100a00 */
[----:B------:R1:W-:Y:S04]  /*190e0*/  STL.64 [R1+0x238], R10 ;  /* 0x0002380a01007387 */ /* 0x0003e80000100a00 */
[----:B0-----:R-:W2:Y:S04]  /*190f0*/  LDL.LU R8, [R1+0x54c] ;  /* 0x00054c0001087983 */ /* 0x001ea80000300800 */
[----:B------:R-:W4:Y:S04]  /*19100*/  LDL.LU R9, [R1+0x554] ;  /* 0x0005540001097983 */ /* 0x000f280000300800 */
[----:B-1----:R-:W3:Y:S04]  /*19110*/  LDL.LU R10, [R1+0x55c] ;  /* 0x00055c00010a7983 */ /* 0x002ee80000300800 */
[----:B------:R-:W3:Y:S01]  /*19120*/  LDL.LU R11, [R1+0x568] ;  /* 0x00056800010b7983 */ /* 0x000ee20000300800 */
[----:B------:R-:W-:-:S02]  /*19130*/  F2FP.F16.E4M3.UNPACK_B R12, R12 ;  /* 0x0000000cff0c723e */ /* 0x000fc400020006ff */
[----:B------:R-:W-:Y:S02]  /*19140*/  F2FP.F16.E4M3.UNPACK_B R13, R13 ;  /* 0x0000000dff0d723e */ /* 0x000fe400020006ff */
[----:B------:R-:W-:Y:S02]  /*19150*/  F2FP.F16.E4M3.UNPACK_B R14, R14 ;  /* 0x0000000eff0e723e */ /* 0x000fe400020006ff */
[----:B------:R-:W-:Y:S01]  /*19160*/  F2FP.F16.E4M3.UNPACK_B R15, R15 ;  /* 0x0000000fff0f723e */ /* 0x000fe200020006ff */
[----:B--2---:R-:W-:Y:S02]  /*19170*/  IMAD R8, R8, 0x100, R0 ;  /* 0x0000010008087824 */ /* 0x004fe400078e0200 */
[----:B----4-:R-:W-:Y:S01]  /*19180*/  IMAD R9, R9, 0x100, R2 ;  /* 0x0000010009097824 */ /* 0x010fe200078e0202 */
[----:B------:R-:W2:Y:S04]  /*19190*/  LDL.LU R0, [R1+0xfe4] ;  /* 0x000fe40001007983 */ /* 0x000ea80000300800 */
[----:B------:R-:W4:Y:S01]  /*191a0*/  LDL.LU R2, [R1+0xfe0] ;  /* 0x000fe00001027983 */ /* 0x000f220000300800 */
[----:B---3--:R-:W-:-:S03]  /*191b0*/  IMAD R10, R10, 0x100, R20 ;  /* 0x000001000a0a7824 */ /* 0x008fc600078e0214 */
[----:B------:R-:W3:Y:S01]  /*191c0*/  LDL.LU R20, [R1+0xfdc] ;  /* 0x000fdc0001147983 */ /* 0x000ee20000300800 */
[----:B------:R-:W-:Y:S01]  /*191d0*/  HMMA.16816.F32 R16, R12, R4, R16 ;  /* 0x000000040c10723c */ /* 0x000fe20000001810 */
[----:B---3--:R-:W-:Y:S02]  /*191e0*/  IMAD R11, R20, 0x100, R11 ;  /* 0x00000100140b7824 */ /* 0x008fe400078e020b */
[----:B------:R-:W3:-:S15]  /*191f0*/  LDL.LU R20, [R1+0xfd8] ;  /* 0x000fd80001147983 */ /* 0x000ede0000300800 */
[----:B------:R-:W-:-:S05]  /*19200*/  NOP ;  /* 0x0000000000007918 */ /* 0x000fca0000000000 */
        /* <DEDUP_REMOVED lines=14> */
[----:B0-----:R-:W4:Y:S04]  /*192f0*/  LDL.LU R12, [R1+0x570] ;  /* 0x00057000010c7983 */ /* 0x001f280000300800 */
[----:B------:R-:W4:Y:S04]  /*19300*/  LDL.LU R13, [R1+0x56c] ;  /* 0x00056c00010d7983 */ /* 0x000f280000300800 */
[----:B-1----:R-:W4:Y:S04]  /*19310*/  LDL.LU R14, [R1+0x578] ;  /* 0x00057800010e7983 */ /* 0x002f280000300800 */
[----:B------:R-:W4:Y:S01]  /*19320*/  LDL.LU R15, [R1+0x574] ;  /* 0x00057400010f7983 */ /* 0x000f220000300800 */
[----:B--2---:R-:W-:-:S15]  /*19330*/  HMMA.16816.F32 R16, R8, R4, R16 ;  /* 0x000000040810723c */ /* 0x004fde0000001810 */
[----:B------:R-:W-:-:S08]  /*19340*/  NOP ;  /* 0x0000000000007918 */ /* 0x000fd00000000000 */
[----:B------:R-:W-:Y:S04]  /*19350*/  STL.64 [R1+0x2a0], R16 ;  /* 0x0002a01001007387 */ /* 0x000fe80000100a00 */
[----:B------:R0:W-:Y:S04]  /*19360*/  STL.64 [R1+0x2a8], R18 ;  /* 0x0002a81201007387 */ /* 0x0001e80000100a00 */
[----:B0-----:R-:W2:Y:S04]  /*19370*/  LDL.LU.64 R18, [R1+0xfb0] ;  /* 0x000fb00001127983 */ /* 0x001ea80000300a00 */
[----:B------:R-:W2:Y:S02]  /*19380*/  LDL.LU.64 R16, [R1+0xfa8] ;  /* 0x000fa80001107983 */ /* 0x000ea40000300a00 */
[----:B--2---:R-:W-:Y:S02]  /*19390*/  HMMA.16816.F32 R8, R8, R6, R16 ;  /* 0x000000060808723c */ /* 0x004fe40000001810 */
[----:B------:R-:W2:-:S15]  /*193a0*/  LDL.LU R19, [R1+0xfa4] ;  /* 0x000fa40001137983 */ /* 0x000e9e0000300800 */
[----:B------:R-:W-:-:S06]  /*193b0*/  NOP ;  /* 0x0000000000007918 */ /* 0x000fcc0000000000 */
[----:B------:R3:W-:Y:S04]  /*193c0*/  STL.64 [R1+0x210], R8 ;  /* 0x0002100801007387 */ /* 0x0007e80000100a00 */
[----:B------:R0:W-:Y:S01]  /*193d0*/  STL.64 [R1+0x218], R10 ;  /* 0x0002180a01007387 */ /* 0x0001e20000100a00 */
[----:B---3--:R-:W-:-:S03]  /*193e0*/  IMAD R9, R20, 0x100, R24 ;  /* 0x0000010014097824 */ /* 0x008fc600078e0218 */
[----:B------:R-:W3:Y:S01]  /*193f0*/  LDL.LU R20, [R1+0x5f8] ;  /* 0x0005f80001147983 */ /* 0x000ee20000300800 */
[----:B0-----:R-:W-:Y:S02]  /*19400*/  IMAD R11, R3, 0x100, R28 ;  /* 0x00000100030b7824 */ /* 0x001fe400078e021c */
[----:B----4-:R-:W-:Y:S02]  /*19410*/  IMAD R12, R13, 0x100, R12 ;  /* 0x000001000d0c7824 */ /* 0x010fe400078e020c */
[----:B------:R-:W-:Y:S02]  /*19420*/  IMAD R10, R29, 0x100, R21 ;  /* 0x000001001d0a7824 */ /* 0x000fe400078e0215 */
[----:B------:R-:W-:Y:S02]  /*19430*/  IMAD R13, R15, 0x100, R14 ;  /* 0x000001000f0d7824 */ /* 0x000fe400078e020e */
[----:B------:R-:W-:Y:S01]  /*19440*/  IMAD R14, R22, 0x100, R23 ;  /* 0x00000100160e7824 */ /* 0x000fe200078e0217 */
[----:B---3--:R0:W-:Y:S04]  /*19450*/  STL [R1+0xf78], R20 ;  /* 0x000f781401007387 */ /* 0x0081e80000100800 */
[----:B0-----:R-:W3:Y:S04]  /*19460*/  LDL.LU R20, [R1+0x5f0] ;  /* 0x0005f00001147983 */ /* 0x001ee80000300800 */
[----:B------:R-:W4:Y:S04]  /*19470*/  LDL.LU R3, [R1+0x5fc] ;  /* 0x0005fc0001037983 */ /* 0x000f280000300800 */
[----:B------:R-:W3:Y:S04]  /*19480*/  LDL.LU R21, [R1+0x5f4] ;  /* 0x0005f40001157983 */ /* 0x000ee80000300800 */
[----:B------:R-:W4:Y:S04]  /*19490*/  LDL.LU R28, [R1+0x604] ;  /* 0x00060400011c7983 */ /* 0x000f280000300800 */
[----:B------:R-:W2:Y:S04]  /*194a0*/  LDL.LU R23, [R1+0x600] ;  /* 0x0006000001177983 */ /* 0x000ea80000300800 */
[----:B------:R-:W4:Y:S04]  /*194b0*/  LDL.LU R29, [R1+0x60c] ;  /* 0x00060c00011d7983 */ /* 0x000f280000300800 */
[----:B------:R-:W2:Y:S04]  /*194c0*/  LDL.LU R22, [R1+0x61c] ;  /* 0x00061c0001167983 */ /* 0x000ea80000300800 */
[----:B--2---:R-:W-:Y:S04]  /*194d0*/  STL.64 [R1+0xf88], R22 ;  /* 0x000f881601007387 */ /* 0x004fe80000100a00 */
[----:B---3--:R0:W-:Y:S04]  /*194e0*/  STL.64 [R1+0xf80], R20 ;  /* 0x000f801401007387 */ /* 0x0081e80000100a00 */
[----:B0-----:R-:W2:Y:S04]  /*194f0*/  LDL.LU R20, [R1+0x50] ;  /* 0x0000500001147983 */ /* 0x001ea80000300800 */
[----:B------:R-:W2:Y:S04]  /*19500*/  LDL.LU R21, [R1+0x54] ;  /* 0x0000540001157983 */ /* 0x000ea80000300800 */
[----:B------:R-:W3:Y:S04]  /*19510*/  LDL.LU R22, [R1+0x58] ;  /* 0x0000580001167983 */ /* 0x000ee80000300800 */
[----:B------:R-:W3:Y:S01]  /*19520*/  LDL.LU R23, [R1+0x5c] ;  /* 0x00005c0001177983 */ /* 0x000ee20000300800 */
[----:B------:R-:W-:-:S02]  /*19530*/  IMAD R15, R26, 0x100, R27 ;  /* 0x000001001a0f7824 */ /* 0x000fc400078e021b */
[----:B------:R-:W-:Y:S01]  /*19540*/  IMAD R8, R25, 0x100, R19 ;  /* 0x0000010019087824 */ /* 0x000fe200078e0213 */
[----:B---3--:R-:W-:Y:S04]  /*19550*/  STL.64 [R1+0xf98], R22 ;  /* 0x000f981601007387 */ /* 0x008fe80000100a00 */
[----:B--2---:R0:W-:Y:S04]  /*19560*/  STL.64 [R1+0xf90], R20 ;  /* 0x000f901401007387 */ /* 0x0041e80000100a00 */
[----:B0-----:R-:W2:Y:S04]  /*19570*/  LDL.LU R20, [R1+0x190] ;  /* 0x0001900001147983 */ /* 0x001ea80000300800 */
[----:B------:R-:W2:Y:S04]  /*19580*/  LDL.LU R21, [R1+0x194] ;  /* 0x0001940001157983 */ /* 0x000ea80000300800 */
[----:B------:R-:W2:Y:S04]  /*19590*/  LDL.LU R22, [R1+0x198] ;  /* 0x0001980001167983 */ /* 0x000ea80000300800 */
[----:B------:R-:W3:Y:S01]  /*195a0*/  LDL.LU R27, [R1+0x618] ;  /* 0x00061800011b7983 */ /* 0x000ee20000300800 */
[----:B------:R-:W-:-:S03]  /*195b0*/  IMAD.MOV.U32 R23, RZ, RZ, R2 ;  /* 0x000000ffff177224 */ /* 0x000fc600078e0002 */
[----:B------:R-:W3:Y:S04]  /*195c0*/  LDL.LU R26, [R1+0x624] ;  /* 0x00062400011a7983 */ /* 0x000ee80000300800 */
[----:B------:R-:W4:Y:S04]  /*195d0*/  LDL.LU R2, [R1+0x620] ;  /* 0x0006200001027983 */ /* 0x000f280000300800 */
[----:B------:R-:W2:Y:S04]  /*195e0*/  LDL.LU R25, [R1+0x62c] ;  /* 0x00062c0001197983 */ /* 0x000ea80000300800 */
[----:B------:R-:W2:Y:S04]  /*195f0*/  LDL.LU R24, [R1+0x628] ;  /* 0x0006280001187983 */ /* 0x000ea80000300800 */
        /* <DEDUP_REMOVED lines=8> */
[----:B------:R-:W4:Y:S01]  /*19680*/  LDL.LU R18, [R1+0x38] ;  /* 0x0000380001127983 */ /* 0x000f220000300800 */
[----:B------:R-:W-:-:S03]  /*19690*/  IMAD.MOV.U32 R19, RZ, RZ, R0 ;  /* 0x000000ffff137224 */ /* 0x000fc600078e0000 */
[----:B------:R-:W2:Y:S01]  /*196a0*/  LDL.LU R0, [R1+0xfa0] ;  /* 0x000fa00001007983 */ /* 0x000ea20000300800 */
[----:B------:R-:W-:Y:S02]  /*196b0*/  F2FP.F16.E4M3.UNPACK_B R12, R12 ;  /* 0x0000000cff0c723e */ /* 0x000fe400020006ff */
[----:B------:R-:W-:Y:S02]  /*196c0*/  F2FP.F16.E4M3.UNPACK_B R13, R13 ;  /* 0x0000000dff0d723e */ /* 0x000fe400020006ff */
[----:B------:R-:W-:Y:S02]  /*196d0*/  F2FP.F16.E4M3.UNPACK_B R14, R14 ;  /* 0x0000000eff0e723e */ /* 0x000fe400020006ff */
[----:B------:R-:W-:Y:S01]  /*196e0*/  F2FP.F16.E4M3.UNPACK_B R15, R15 ;  /* 0x0000000fff0f723e */ /* 0x000fe200020006ff */
[----:B----4-:R-:W-:Y:S04]  /*196f0*/  STL.64 [R1+0xf40], R18 ;  /* 0x000f401201007387 */ /* 0x010fe80000100a00 */
[----:B---3--:R0:W-:Y:S04]  /*19700*/  STL.64 [R1+0xf38], R16 ;  /* 0x000f381001007387 */ /* 0x0081e80000100a00 */
[----:B0-----:R-:W3:Y:S04]  /*19710*/  LDL.LU R16, [R1+0x180] ;  /* 0x0001800001107983 */ /* 0x001ee80000300800 */
[----:B------:R-:W3:Y:S04]  /*19720*/  LDL.LU R17, [R1+0x184] ;  /* 0x0001840001117983 */ /* 0x000ee80000300800 */
[----:B------:R-:W4:Y:S04]  /*19730*/  LDL.LU R18, [R1+0x188] ;  /* 0x0001880001127983 */ /* 0x000f280000300800 */
[----:B------:R-:W4:Y:S01]  /*19740*/  LDL.LU R19, [R1+0x18c] ;  /* 0x00018c0001137983 */ /* 0x000f220000300800 */
[----:B------:R-:W-:Y:S03]  /*19750*/  HMMA.16816.F32 R20, R12, R4, R20 ;  /* 0x000000040c14723c */ /* 0x000fe60000001814 */
[----:B----4-:R-:W-:Y:S04]  /*19760*/  STL.64 [R1+0xf50], R18 ;  /* 0x000f501201007387 */ /* 0x010fe80000100a00 */
[----:B---3--:R0:W-:Y:S04]  /*19770*/  STL.64 [R1+0xf48], R16 ;  /* 0x000f481001007387 */ /* 0x0081e80000100a00 */
[----:B0-----:R-:W3:Y:S04]  /*19780*/  LDL.LU R16, [R1+0x20] ;  /* 0x0000200001107983 */ /* 0x001ee80000300800 */
[----:B------:R-:W3:Y:S04]  /*19790*/  LDL.LU R17, [R1+0x24] ;  /* 0x0000240001117983 */ /* 0x000ee80000300800 */
[----:B------:R-:W3:Y:S01]  /*197a0*/  LDL.LU R18, [R1+0x28] ;  /* 0x0000280001127983 */ /* 0x000ee20000300800 */
[----:B--2---:R-:W-:-:S03]  /*197b0*/  IMAD.MOV.U32 R19, RZ, RZ, R0 ;  /* 0x000000ffff137224 */ /* 0x004fc600078e0000 */
[----:B------:R-:W2:Y:S04]  /*197c0*/  LDL.LU R0, [R1+0x5bc] ;  /* 0x0005bc0001007983 */ /* 0x000ea80000300800 */
[----:B------:R-:W-:Y:S04]  /*197d0*/  STL.64 [R1+0x190], R20 ;  /* 0x0001901401007387 */ /* 0x000fe80000100a00 */
[----:B------:R0:W-:Y:S04]  /*197e0*/  STL.64 [R1+0x198], R22 ;  /* 0x0001981601007387 */ /* 0x0001e80000100a00 */
[----:B0-----:R-:W4:Y:S04]  /*197f0*/  LDL.LU.64 R22, [R1+0xf98] ;  /* 0x000f980001167983 */ /* 0x001f280000300a00 */
[----:B------:R-:W4:Y:S01]  /*19800*/  LDL.LU.64 R20, [R1+0xf90] ;  /* 0x000f900001147983 */ /* 0x000f220000300a00 */
[----:B------:R-:W-:Y:S01]  /*19810*/  F2FP.F16.E4M3.UNPACK_B R8, R8 ;  /* 0x00000008ff08723e */ /* 0x000fe200020006ff */
[----:B----4-:R-:W-:Y:S02]  /*19820*/  HMMA.16816.F32 R12, R12, R6, R20 ;  /* 0x000000060c0c723c */ /* 0x010fe40000001814 */
[----:B------:R-:W4:Y:S04]  /*19830*/  LDL.LU.64 R22, [R1+0xf88] ;  /* 0x000f880001167983 */ /* 0x000f280000300a00 */
[----:B------:R-:W3:-:S15]  /*19840*/  LDL.LU.64 R20, [R1+0xf80] ;  /* 0x000f800001147983 */ /* 0x000ede0000300a00 */
[----:B------:R-:W-:-:S02]  /*19850*/  NOP ;  /* 0x0000000000007918 */ /* 0x000fc40000000000 */
[----:B------:R-:W-:Y:S04]  /*19860*/  STL.64 [R1+0x200], R12 ;  /* 0x0002000c01007387 */ /* 0x000fe80000100a00 */
[----:B------:R0:W-:Y:S04]  /*19870*/  STL.64 [R1+0x208], R14 ;  /* 0x0002080e01007387 */ /* 0x0001e80000100a00 */
[----:B0-----:R-:W2:Y:S01]  /*19880*/  LDL.LU R14, [R1+0x5ec] ;  /* 0x0005ec00010e7983 */ /* 0x001ea20000300800 */
[----:B------:R-:W-:Y:S02]  /*19890*/  F2FP.F16.E4M3.UNPACK_B R9, R9 ;  /* 0x00000009ff09723e */ /* 0x000fe400020006ff */
[----:B------:R-:W-:-:S02]  /*198a0*/  F2FP.F16.E4M3.UNPACK_B R10, R10 ;  /* 0x0000000aff0a723e */ /* 0x000fc400020006ff */
[----:B------:R-:W-:Y:S01]  /*198b0*/  F2FP.F16.E4M3.UNPACK_B R11, R11 ;  /* 0x0000000bff0b723e */ /* 0x000fe200020006ff */
[----:B------:R-:W2:Y:S04]  /*198c0*/  LDL.LU R12, [R1+0x608] ;  /* 0x00060800010c7983 */ /* 0x000ea80000300800 */
[----:B------:R-:W2:Y:S04]  /*198d0*/  LDL.LU R13, [R1+0x614] ;  /* 0x00061400010d7983 */ /* 0x000ea80000300800 */
[----:B------:R-:W2:Y:S01]  /*198e0*/  LDL.LU R15, [R1+0x610] ;  /* 0x00061000010f7983 */ /* 0x000ea20000300800 */
[----:B------:R-:W-:Y:S01]  /*198f0*/  HMMA.16816.F32 R24, R8, R4, R24 ;  /* 0x000000040818723c */ /* 0x000fe20000001818 */
[----:B----4-:R-:W-:-:S02]  /*19900*/  IMAD R23, R23, 0x100, R28 ;  /* 0x0000010017177824 */ /* 0x010fc400078e021c */
[----:B---3--:R-:W-:Y:S02]  /*19910*/  IMAD R21, R21, 0x100, R3 ;  /* 0x0000010015157824 */ /* 0x008fe400078e0203 */
[----:B--2---:R-:W-:Y:S02]  /*19920*/  IMAD R14, R14, 0x100, R20 ;  /* 0x000001000e0e7824 */ /* 0x004fe400078e0214 */
[----:B------:R-:W2:Y:S04]  /*19930*/  LDL.LU R20, [R1+0xf78] ;  /* 0x000f780001147983 */ /* 0x000ea80000300800 */
[----:B------:R-:W3:Y:S04]  /*19940*/  LDL.LU R3, [R1+0xf74] ;  /* 0x000f740001037983 */ /* 0x000ee80000300800 */
[----:B------:R-:W4:Y:S08]  /*19950*/  LDL.LU R28, [R1+0xf70] ;  /* 0x000f7000011c7983 */ /* 0x000f300000300800 */
[----:B------:R-:W-:Y:S04]  /*19960*/  STL.64 [R1+0x290], R24 ;  /* 0x0002901801007387 */ /* 0x000fe80000100a00 */
[----:B------:R0:W-:Y:S04]  /*19970*/  STL.64 [R1+0x298], R26 ;  /* 0x0002981a01007387 */ /* 0x0001e80000100a00 */
[----:B0-----:R-:W2:Y:S01]  /*19980*/  LDL.LU.64 R26, [R1+0xf68] ;  /* 0x000f6800011a7983 */ /* 0x001ea20000300a00 */
[----:B------:R-:W-:-:S03]  /*19990*/  IMAD R13, R15, 0x100, R13 ;  /* 0x000001000f0d7824 */ /* 0x000fc600078e020d */
[----:B------:R-:W3:Y:S01]  /*199a0*/  LDL.LU.64 R24, [R1+0xf60] ;  /* 0x000f600001187983 */ /* 0x000ee20000300a00 */
[----:B------:R-:W-:Y:S01]  /*199b0*/  IMAD R12, R12, 0x100, R29 ;  /* 0x000001000c0c7824 */ /* 0x000fe200078e021d */
[----:B------:R-:W-:Y:S02]  /*199c0*/  HMMA.16816.F32 R8, R8, R6, R16 ;  /* 0x000000060808723c */ /* 0x000fe40000001810 */
[----:B------:R-:W4:Y:S01]  /*199d0*/  LDL.LU R29, [R1+0xf58] ;  /* 0x000f5800011d7983 */ /* 0x000f220000300800 */
[----:B--2---:R-:W-:Y:S02]  /*199e0*/  IMAD R15, R27, 0x100, R22 ;  /* 0x000001001b0f7824 */ /* 0x004fe400078e0216 */
[----:B------:R-:W-:Y:S02]  /*199f0*/  IMAD R22, R2, 0x100, R26 ;  /* 0x0000010002167824 */ /* 0x000fe400078e021a */
[----:B------:R-:W2:Y:S04]  /*19a00*/  LDL R2, [R1+0xe54] ;  /* 0x000e540001027983 */ /* 0x000ea80000100800 */
[----:B------:R-:W4:Y:S04]  /*19a10*/  LDL.LU.64 R18, [R1+0xf50] ;  /* 0x000f500001127983 */ /* 0x000f280000300a00 */
[----:B------:R-:W4:Y:S08]  /*19a20*/  LDL.LU.64 R16, [R1+0xf48] ;  /* 0x000f480001107983 */ /* 0x000f300000300a00 */
[----:B------:R0:W-:Y:S04]  /*19a30*/  STL.64 [R1+0x280], R8 ;  /* 0x0002800801007387 */ /* 0x0001e80000100a00 */
[----:B------:R1:W-:Y:S01]  /*19a40*/  STL.64 [R1+0x288], R10 ;  /* 0x0002880a01007387 */ /* 0x0003e20000100a00 */
[----:B0-----:R-:W-:-:S02]  /*19a50*/  F2FP.F16.E4M3.UNPACK_B R8, R14 ;  /* 0x0000000eff08723e */ /* 0x001fc400020006ff */
[----:B------:R-:W-:Y:S02]  /*19a60*/  F2FP.F16.E4M3.UNPACK_B R9, R21 ;  /* 0x00000015ff09723e */ /* 0x000fe400020006ff */
[----:B-1----:R-:W-:Y:S02]  /*19a70*/  F2FP.F16.E4M3.UNPACK_B R10, R23 ;  /* 0x00000017ff0a723e */ /* 0x002fe400020006ff */
[----:B------:R-:W-:Y:S01]  /*19a80*/  F2FP.F16.E4M3.UNPACK_B R11, R12 ;  /* 0x0000000cff0b723e */ /* 0x000fe200020006ff */
[----:B---3--:R-:W-:Y:S01]  /*19a90*/  IMAD R24, R24, 0x100, R25 ;  /* 0x0000010018187824 */ /* 0x008fe200078e0219 */
[----:B------:R-:W-:Y:S02]  /*19aa0*/  F2FP.F16.E4M3.UNPACK_B R12, R13 ;  /* 0x0000000dff0c723e */ /* 0x000fe400020006ff */
[----:B------:R-:W-:Y:S02]  /*19ab0*/  F2FP.F16.E4M3.UNPACK_B R13, R15 ;  /* 0x0000000fff0d723e */ /* 0x000fe400020006ff */
[----:B------:R-:W-:-:S02]  /*19ac0*/  F2FP.F16.E4M3.UNPACK_B R15, R24 ;  /* 0x00000018ff0f723e */ /* 0x000fc400020006ff */
[----:B------:R-:W3:Y:S01]  /*19ad0*/  LDL.LU R24, [R1+0x10] ;  /* 0x0000100001187983 */ /* 0x000ee20000300800 */
[----:B----4-:R-:W-:-:S15]  /*19ae0*/  HMMA.16816.F32 R16, R8, R4, R16 ;  /* 0x000000040810723c */ /* 0x010fde0000001810 */
[----:B------:R-:W-:-:S08]  /*19af0*/  NOP ;  /* 0x0000000000007918 */ /* 0x000fd00000000000 */
[----:B------:R-:W-:Y:S04]  /*19b00*/  STL.64 [R1+0x180], R16 ;  /* 0x0001801001007387 */ /* 0x000fe80000100a00 */
[----:B------:R0:W-:Y:S04]  /*19b10*/  STL.64 [R1+0x188], R18 ;  /* 0x0001881201007387 */ /* 0x0001e80000100a00 */
[----:B0-----:R-:W4:Y:S04]  /*19b20*/  LDL.LU.64 R18, [R1+0xf40] ;  /* 0x000f400001127983 */ /* 0x001f280000300a00 */
[----:B------:R-:W4:Y:S01]  /*19b30*/  LDL.LU.64 R16, [R1+0xf38] ;  /* 0x000f380001107983 */ /* 0x000f220000300a00 */
[----:B------:R-:W-:Y:S01]  /*19b40*/  F2FP.F16.E4M3.UNPACK_B R14, R22 ;  /* 0x00000016ff0e723e */ /* 0x000fe200020006ff */
[----:B------:R-:W-:-:S02]  /*19b50*/  IMAD.MOV.U32 R25, RZ, RZ, R29 ;  /* 0x000000ffff197224 */ /* 0x000fc400078e001d */
[----:B------:R-:W-:Y:S02]  /*19b60*/  IMAD.MOV.U32 R26, RZ, RZ, R28 ;  /* 0x000000ffff1a7224 */ /* 0x000fe400078e001c */
[----:B------:R-:W-:Y:S01]  /*19b70*/  IMAD.MOV.U32 R27, RZ, RZ, R3 ;  /* 0x000000ffff1b7224 */ /* 0x000fe200078e0003 */
[----:B----4-:R-:W-:Y:S01]  /*19b80*/  HMMA.16816.F32 R8, R8, R6, R16 ;  /* 0x000000060808723c */ /* 0x010fe20000001810 */
[----:B------:R-:W4:Y:S04]  /*19b90*/  LDL.LU.64 R18, [R1+0xf30] ;  /* 0x000f300001127983 */ /* 0x000f280000300a00 */
[----:B------:R-:W4:-:S15]  /*19ba0*/  LDL.LU.64 R16, [R1+0xf28] ;  /* 0x000f280001107983 */ /* 0x000f1e0000300a00 */
[----:B------:R-:W-:-:S03]  /*19bb0*/  NOP ;  /* 0x0000000000007918 */ /* 0x000fc60000000000 */
[----:B------:R-:W-:Y:S04]  /*19bc0*/  STL.64 [R1+0x270], R8 ;  /* 0x0002700801007387 */ /* 0x000fe80000100a00 */
[----:B------:R3:W-:Y:S02]  /*19bd0*/  STL.64 [R1+0x278], R10 ;  /* 0x0002780a01007387 */ /* 0x0007e40000100a00 */
[----:B---3--:R-:W-:Y:S01]  /*19be0*/  HMMA.16816.F32 R8, R12, R4, R24 ;  /* 0x000000040c08723c */ /* 0x008fe20000001818 */
[----:B------:R-:W-:-:S15]  /*19bf0*/  VIADD R20, R20, 0x1 ;  /* 0x0000000114147836 */ /* 0x000fde0000000000 */
[----:B------:R-:W-:-:S07]  /*19c00*/  NOP ;  /* 0x0000000000007918 */ /* 0x000fce0000000000 */
[----:B------:R-:W-:Y:S04]  /*19c10*/  STL.64 [R1+0x2e0], R8 ;  /* 0x0002e00801007387 */ /* 0x000fe80000100a00 */
[----:B------:R-:W-:Y:S04]  /*19c20*/  STL.64 [R1+0x2e8], R10 ;  /* 0x0002e80a01007387 */ /* 0x000fe80000100a00 */
[----:B------:R-:W-:Y:S01]  /*19c30*/  STL [R1+0x5f8], R20 ;  /* 0x0005f81401007387 */ /* 0x000fe20000100800 */
[----:B----4-:R-:W-:-:S15]  /*19c40*/  HMMA.16816.F32 R4, R12, R6, R16 ;  /* 0x000000060c04723c */ /* 0x010fde0000001810 */
[----:B------:R-:W-:-:S08]  /*19c50*/  NOP ;  /* 0x0000000000007918 */ /* 0x000fd00000000000 */
[----:B------:R-:W-:Y:S04]  /*19c60*/  STL.64 [R1+0x2d0], R4 ;  /* 0x0002d00401007387 */ /* 0x000fe80000100a00 */
[----:B------:R-:W-:Y:S04]  /*19c70*/  STL.64 [R1+0x2d8], R6 ;  /* 0x0002d80601007387 */ /* 0x000fe80000100a00 */
[----:B------:R-:W3:Y:S01]  /*19c80*/  LDL.LU R12, [R1+0x5a4] ;  /* 0x0005a400010c7983 */ /* 0x000ee20000300800 */
[----:B------:R-:W-:-:S03]  /*19c90*/  IADD3 R0, P4, R0, UR30, RZ ;  /* 0x0000001e00007c10 */ /* 0x000fc6000ff9e0ff */
[----:B---3--:R0:W-:Y:S04]  /*19ca0*/  STL [R1+0xf20], R12 ;  /* 0x000f200c01007387 */ /* 0x0081e80000100800 */
[----:B0-----:R-:W3:Y:S04]  /*19cb0*/  LDL.LU R12, [R1+0x5ac] ;  /* 0x0005ac00010c7983 */ /* 0x001ee80000300800 */
[----:B------:R-:W-:Y:S01]  /*19cc0*/  STL [R1+0x5bc], R0 ;  /* 0x0005bc0001007387 */ /* 0x000fe20000100800 */
[----:B--2---:R-:W-:-:S03]  /*19cd0*/  ISETP.NE.U32.AND P0, PT, R20, R2, PT ;  /* 0x000000021400720c */ /* 0x004fc60003f05070 */
[----:B---3--:R0:W-:Y:S04]  /*19ce0*/  STL [R1+0xf24], R12 ;  /* 0x000f240c01007387 */ /* 0x0081e80000100800 */
[----:B0-----:R-:W2:Y:S04]  /*19cf0*/  LDL.LU R12, [R1+0x5b4] ;  /* 0x0005b400010c7983 */ /* 0x001ea80000300800 */
[----:B------:R-:W3:Y:S04]  /*19d00*/  LDL.LU R13, [R1+0x59c] ;  /* 0x00059c00010d7983 */ /* 0x000ee80000300800 */
        /* <DEDUP_REMOVED lines=27> */
[----:B--2---:R-:W-:-:S05]  /*19ec0*/  IADD3 R12, P5, R12, UR30, RZ ;  /* 0x0000001e0c0c7c10 */ /* 0x004fca000ffbe0ff */
[----:B------:R0:W-:Y:S04]  /*19ed0*/  STL [R1+0x5b4], R12 ;  /* 0x0005b40c01007387 */ /* 0x0001e80000100800 */
[----:B0-----:R-:W2:Y:S02]  /*19ee0*/  LDL.LU R12, [R1+0xf24] ;  /* 0x000f2400010c7983 */ /* 0x001ea40000300800 */
[----:B--2---:R-:W-:-:S05]  /*19ef0*/  IADD3 R12, P6, R12, UR30, RZ ;  /* 0x0000001e0c0c7c10 */ /* 0x004fca000ffde0ff */
[----:B------:R0:W-:Y:S04]  /*19f00*/  STL [R1+0x5ac], R12 ;  /* 0x0005ac0c01007387 */ /* 0x0001e80000100800 */
[----:B0-----:R-:W2:Y:S01]  /*19f10*/  LDL.LU R12, [R1+0xf20] ;  /* 0x000f2000010c7983 */ /* 0x001ea20000300800 */
[----:B---3--:R-:W-:Y:S02]  /*19f20*/  IADD3 R13, P2, R13, UR30, RZ ;  /* 0x0000001e0d0d7c10 */ /* 0x008fe4000ff5e0ff */
[----:B----4-:R-:W-:Y:S02]  /*19f30*/  IADD3 R14, P3, R14, UR30, RZ ;  /* 0x0000001e0e0e7c10 */ /* 0x010fe4000ff7e0ff */
[----:B------:R-:W-:Y:S02]  /*19f40*/  IADD3.X R15, R15, UR32, RZ, P4, !PT ;  /* 0x000000200f0f7c10 */ /* 0x000fe4000a7fe4ff */
[----:B------:R-:W-:-:S02]  /*19f50*/  IADD3 R6, P4, R6, UR30, RZ ;  /* 0x0000001e06067c10 */ /* 0x000fc4000ff9e0ff */
[----:B------:R-:W-:Y:S02]  /*19f60*/  IADD3.X R7, R7, UR32, RZ, P5, !PT ;  /* 0x0000002007077c10 */ /* 0x000fe4000affe4ff */
[----:B------:R-:W-:Y:S02]  /*19f70*/  IADD3 R4, P5, R4, UR30, RZ ;  /* 0x0000001e04047c10 */ /* 0x000fe4000ffbe0ff */
[----:B------:R-:W-:Y:S02]  /*19f80*/  IADD3.X R5, R5, UR32, RZ, P6, !PT ;  /* 0x0000002005057c10 */ /* 0x000fe4000b7fe4ff */
[----:B------:R-:W-:Y:S02]  /*19f90*/  IADD3 R8, P6, R8, UR30, RZ ;  /* 0x0000001e08087c10 */ /* 0x000fe4000ffde0ff */
        /* <DEDUP_REMOVED lines=13> */
[----:B--2---:R-:W-:-:S05]  /*1a070*/  IADD3 R12, P1, R12, UR30, RZ ;  /* 0x0000001e0c0c7c10 */ /* 0x004fca000ff3e0ff */
[----:B------:R0:W-:Y:S04]  /*1a080*/  STL [R1+0x5a4], R12 ;  /* 0x0005a40c01007387 */ /* 0x0001e80000100800 */
[----:B------:R-:W-:Y:S04]  /*1a090*/  STL [R1+0x59c], R13 ;  /* 0x00059c0d01007387 */ /* 0x000fe80000100800 */
[----:B------:R-:W-:Y:S04]  /*1a0a0*/  STL [R1+0x594], R14 ;  /* 0x0005940e01007387 */ /* 0x000fe80000100800 */
[----:B------:R-:W-:Y:S04]  /*1a0b0*/  STL [R1+0x5b8], R15 ;  /* 0x0005b80f01007387 */ /* 0x000fe80000100800 */
[----:B------:R-:W-:Y:S01]  /*1a0c0*/  STL [R1+0x58c], R6 ;  /* 0x00058c0601007387 */ /* 0x000fe20000100800 */
[----:B------:R-:W-:-:S03]  /*1a0d0*/  IADD3.X R9, R9, UR32, RZ, P1, !PT ;  /* 0x0000002009097c10 */ /* 0x000fc60008ffe4ff */
[----:B------:R-:W-:Y:S01]  /*1a0e0*/  STL [R1+0x5b0], R7 ;  /* 0x0005b00701007387 */ /* 0x000fe20000100800 */
[----:B------:R-:W-:-:S03]  /*1a0f0*/  IADD3 R10, P1, R10, UR30, RZ ;  /* 0x0000001e0a0a7c10 */ /* 0x000fc6000ff3e0ff */
        /* <DEDUP_REMOVED lines=22> */
[----:B0-----:R-:W2:Y:S01]  /*1a260*/  LDL.LU R12, [R1+0xdd4] ;  /* 0x000dd400010c7983 */ /* 0x001ea20000300800 */
[----:B------:R-:W-:-:S02]  /*1a270*/  IADD3 R19, P3, R19, UR30, RZ ;  /* 0x0000001e13137c10 */ /* 0x000fc4000ff7e0ff */
[----:B------:R-:W-:-:S03]  /*1a280*/  IADD3.X R20, R20, UR32, RZ, P4, !PT ;  /* 0x0000002014147c10 */ /* 0x000fc6000a7fe4ff */
[----:B------:R-:W-:Y:S04]  /*1a290*/  STL [R1+0xdc0], R19 ;  /* 0x000dc01301007387 */ /* 0x000fe80000100800 */
[----:B--2---:R0:W-:Y:S04]  /*1a2a0*/  STL [R1+0xf18], R12 ;  /* 0x000f180c01007387 */ /* 0x0041e80000100800 */
[----:B------:R-:W-:Y:S04]  /*1a2b0*/  STL [R1+0xde4], R20 ;  /* 0x000de41401007387 */ /* 0x000fe80000100800 */
[----:B0-----:R-:W2:Y:S01]  /*1a2c0*/  LDL.LU R12, [R1+0xdb0] ;  /* 0x000db000010c7983 */ /* 0x001ea20000300800 */
[----:B------:R-:W-:-:S05]  /*1a2d0*/  IADD3 R0, P4, R0, UR30, RZ ;  /* 0x0000001e00007c10 */ /* 0x000fca000ff9e0ff */
[----:B------:R-:W-:Y:S04]  /*1a2e0*/  STL [R1+0xdb8], R0 ;  /* 0x000db80001007387 */ /* 0x000fe80000100800 */
[----:B--2---:R0:W-:Y:S04]  /*1a2f0*/  STL [R1+0xf1c], R12 ;  /* 0x000f1c0c01007387 */ /* 0x0041e80000100800 */
[----:B0-----:R-:W2:Y:S04]  /*1a300*/  LDL.LU R12, [R1+0xddc] ;  /* 0x000ddc00010c7983 */ /* 0x001ea80000300800 */
[----:B------:R-:W3:Y:S04]  /*1a310*/  LDL.LU R13, [R1+0xda8] ;  /* 0x000da800010d7983 */ /* 0x000ee80000300800 */
[----:B------:R-:W4:Y:S04]  /*1a320*/  LDL.LU R14, [R1+0xdcc] ;  /* 0x000dcc00010e7983 */ /* 0x000f280000300800 */
        /* <DEDUP_REMOVED lines=25> */
[----:B------:R-:W3:Y:S01]  /*1a4c0*/  LDL.LU R0, [R1+0xd64] ;  /* 0x000d640001007983 */ /* 0x000ee20000300800 */
[----:B--2---:R-:W-:-:S05]  /*1a4d0*/  IADD3.X R12, R12, UR32, RZ, P5, !PT ;  /* 0x000000200c0c7c10 */ /* 0x004fca000affe4ff */
[----:B------:R0:W-:Y:S04]  /*1a4e0*/  STL [R1+0xddc], R12 ;  /* 0x000ddc0c01007387 */ /* 0x0001e80000100800 */
[----:B0-----:R-:W2:Y:S02]  /*1a4f0*/  LDL.LU R12, [R1+0xf1c] ;  /* 0x000f1c00010c7983 */ /* 0x001ea40000300800 */
[----:B--2---:R-:W-:-:S05]  /*1a500*/  IADD3 R12, P5, R12, UR30, RZ ;  /* 0x0000001e0c0c7c10 */ /* 0x004fca000ffbe0ff */
[----:B------:R0:W-:Y:S04]  /*1a510*/  STL [R1+0xdb0], R12 ;  /* 0x000db00c01007387 */ /* 0x0001e80000100800 */
[----:B0-----:R-:W2:Y:S01]  /*1a520*/  LDL.LU R12, [R1+0xf18] ;  /* 0x000f1800010c7983 */ /* 0x001ea20000300800 */
[----:B----4-:R-:W-:Y:S02]  /*1a530*/  IADD3.X R14, R14, UR32, RZ, P1, !PT ;  /* 0x000000200e0e7c10 */ /* 0x010fe40008ffe4ff */
[----:B---3--:R-:W-:Y:S02]  /*1a540*/  IADD3 R15, P1, R15, UR30, RZ ;  /* 0x0000001e0f0f7c10 */ /* 0x008fe4000ff3e0ff */
        /* <DEDUP_REMOVED lines=18> */
[----:B--2---:R-:W-:Y:S02]  /*1a670*/  IADD3.X R12, R12, UR32, RZ, P6, !PT ;  /* 0x000000200c0c7c10 */ /* 0x004fe4000b7fe4ff */
[----:B------:R-:W-:-:S03]  /*1a680*/  IADD3 R13, P6, R13, UR30, RZ ;  /* 0x0000001e0d0d7c10 */ /* 0x000fc6000ffde0ff */
[----:B------:R0:W-:Y:S04]  /*1a690*/  STL [R1+0xdd4], R12 ;  /* 0x000dd40c01007387 */ /* 0x0001e80000100800 */
        /* <DEDUP_REMOVED lines=29> */
[----:B0-----:R-:W2:Y:S01]  /*1a870*/  LDL.LU R12, [R1+0xd30] ;  /* 0x000d3000010c7983 */ /* 0x001ea20000300800 */
[----:B------:R-:W-:-:S02]  /*1a880*/  IADD3.X R19, R19, UR32, RZ, P1, !PT ;  /* 0x0000002013137c10 */ /* 0x000fc40008ffe4ff */
[----:B------:R-:W-:-:S03]  /*1a890*/  IADD3 R20, P1, R20, UR30, RZ ;  /* 0x0000001e14147c10 */ /* 0x000fc6000ff3e0ff */
[----:B------:R-:W-:Y:S04]  /*1a8a0*/  STL [R1+0xd6c], R19 ;  /* 0x000d6c1301007387 */ /* 0x000fe80000100800 */
[----:B--2---:R0:W-:Y:S04]  /*1a8b0*/  STL [R1+0xf10], R12 ;  /* 0x000f100c01007387 */ /* 0x0041e80000100800 */
[----:B------:R-:W-:Y:S04]  /*1a8c0*/  STL [R1+0xd40], R20 ;  /* 0x000d401401007387 */ /* 0x000fe80000100800 */
[----:B0-----:R-:W2:Y:S01]  /*1a8d0*/  LDL.LU R12, [R1+0xd5c] ;  /* 0x000d5c00010c7983 */ /* 0x001ea20000300800 */
[----:B------:R-:W-:-:S05]  /*1a8e0*/  IADD3.X R0, R0, UR32, RZ, P2, !PT ;  /* 0x0000002000007c10 */ /* 0x000fca00097fe4ff */
[----:B------:R-:W-:Y:S04]  /*1a8f0*/  STL [R1+0xd64], R0 ;  /* 0x000d640001007387 */ /* 0x000fe80000100800 */
[----:B--2---:R0:W-:Y:S04]  /*1a900*/  STL [R1+0xf14], R12 ;  /* 0x000f140c01007387 */ /* 0x0041e80000100800 */
        /* <DEDUP_REMOVED lines=32> */
[----:B--2---:R-:W-:-:S05]  /*1ab10*/  IADD3.X R12, R12, UR32, RZ, P3, !PT ;  /* 0x000000200c0c7c10 */ /* 0x004fca0009ffe4ff */
[----:B------:R0:W-:Y:S04]  /*1ab20*/  STL [R1+0xd5c], R12 ;  /* 0x000d5c0c01007387 */ /* 0x0001e80000100800 */
[----:B0-----:R-:W2:Y:S01]  /*1ab30*/  LDL.LU R12, [R1+0xf10] ;  /* 0x000f1000010c7983 */ /* 0x001ea20000300800 */
[----:B---3--:R-:W-:Y:S02]  /*1ab40*/  IADD3.X R13, R13, UR32, RZ, P4, !PT ;  /* 0x000000200d0d7c10 */ /* 0x008fe4000a7fe4ff */
        /* <DEDUP_REMOVED lines=1307> */
[----:B------:R0:W-:Y:S04]  /*1fd00*/  STL [R1+0x690], R2 ;  /* 0x0006900201007387 */ /* 0x0001e80000100800 */
        /* <DEDUP_REMOVED lines=70> */
[----:B------:R-:W-:-:S02]  /*20170*/  IADD3.X R26, R26, UR48, RZ, P6, !PT ;  /* 0x000000301a1a7c10 */ /* 0x000fc4000b7fe4ff */
[----:B------:R-:W-:Y:S02]  /*20180*/  IADD3.X R25, R25, UR48, RZ, P1, !PT ;  /* 0x0000003019197c10 */ /* 0x000fe40008ffe4ff */
[----:B------:R-:W-:Y:S02]  /*20190*/  IADD3.X R28, R28, UR48, RZ, P3, !PT ;  /* 0x000000301c1c7c10 */ /* 0x000fe40009ffe4ff */
[----:B------:R-:W-:Y:S02]  /*201a0*/  IADD3.X R29, R29, UR48, RZ, P2, !PT ;  /* 0x000000301d1d7c10 */ /* 0x000fe400097fe4ff */
[----:B--2---:R-:W-:-:S05]  /*201b0*/  IADD3 R2, P4, R2, UR30, RZ ;  /* 0x0000001e02027c10 */ /* 0x004fca000ff9e0ff */
[----:B------:R0:W-:Y:S04]  /*201c0*/  STL [R1+0x668], R2 ;  /* 0x0006680201007387 */ /* 0x0001e80000100800 */
[----:B0-----:R0:W5:Y:S04]  /*201d0*/  LDL.LU R2, [R1+0xe9c] ;  /* 0x000e9c0001027983 */ /* 0x0011680000300800 */
[----:B------:R1:W-:Y:S04]  /*201e0*/  STL [R1+0x68c], R3 ;  /* 0x00068c0301007387 */ /* 0x0003e80000100800 */
[----:B-1----:R0:W5:Y:S04]  /*201f0*/  LDL.LU R3, [R1+0xe98] ;  /* 0x000e980001037983 */ /* 0x0021680000300800 */
[----:B------:R1:W-:Y:S01]  /*20200*/  STL [R1+0x660], R16 ;  /* 0x0006601001007387 */ /* 0x0003e20000100800 */
[----:B------:R-:W-:-:S03]  /*20210*/  IADD3.X R15, R15, UR32, RZ, P4, !PT ;  /* 0x000000200f0f7c10 */ /* 0x000fc6000a7fe4ff */
[----:B-1----:R0:W5:Y:S04]  /*20220*/  LDL.LU R16, [R1+0xe94] ;  /* 0x000e940001107983 */ /* 0x0021680000300800 */
[----:B------:R1:W-:Y:S01]  /*20230*/  STL [R1+0x684], R17 ;  /* 0x0006841101007387 */ /* 0x0003e20000100800 */
[----:B------:R-:W-:-:S03]  /*20240*/  IADD3 R6, P4, R6, UR5, RZ ;  /* 0x0000000506067c10 */ /* 0x000fc6000ff9e0ff */
[----:B-1----:R0:W5:Y:S04]  /*20250*/  LDL.LU R17, [R1+0xe90] ;  /* 0x000e900001117983 */ /* 0x0021680000300800 */
[----:B------:R1:W-:Y:S04]  /*20260*/  STL [R1+0x658], R18 ;  /* 0x0006581201007387 */ /* 0x0003e80000100800 */
        /* <DEDUP_REMOVED lines=17> */
[----:B------:R0:W-:Y:S01]  /*20380*/  STL [R1+0xe20], R10 ;  /* 0x000e200a01007387 */ /* 0x0001e20000100800 */
[----:B------:R-:W-:-:S03]  /*20390*/  IADD3.X R21, R21, UR48, RZ, P4, !PT ;  /* 0x0000003015157c10 */ /* 0x000fc6000a7fe4ff */
        /* <DEDUP_REMOVED lines=10> */
[----:B------:R-:W-:Y:S05]  /*20440*/  @P0 BRA `(.L_x_2) ;  /* 0xfffffe6c00080947 */ /* 0x000fea000383ffff */
.L_x_1:
[----:B0-----:R-:W1:Y:S01]  /*20450*/  LDL.LU R5, [R1+0x1f0] ;  /* 0x0001f00001057983 */ /* 0x001e620000300800 */
[----:B------:R-:W0:Y:S01]  /*20460*/  S2UR UR5, SR_CgaCtaId ;  /* 0x00000000000579c3 */ /* 0x000e220000008800 */
[----:B------:R-:W-:Y:S01]  /*20470*/  ULDC.64 UR6, c[0x0][0x228] ;  /* 0x00008a0000067ab9 */ /* 0x000fe20000000a00 */
[----:B------:R-:W-:Y:S01]  /*20480*/  UMOV UR4, 0x400 ;  /* 0x0000040000047882 */ /* 0x000fe20000000000 */
[----:B------:R-:W1:Y:S01]  /*20490*/  LDL.LU R4, [R1+0x1f4] ;  /* 0x0001f40001047983 */ /* 0x000e620000300800 */
[----:B------:R-:W-:Y:S01]  /*204a0*/  ULDC UR24, c[0x0][0x248] ;  /* 0x0000920000187ab9 */ /* 0x000fe20000000800 */
[----:B------:R-:W-:Y:S01]  /*204b0*/  ULDC.64 UR28, c[0x0][0x228] ;  /* 0x00008a00001c7ab9 */ /* 0x000fe20000000a00 */
[----:B------:R-:W-:Y:S01]  /*204c0*/  ULDC.64 UR14, c[0x0][0x220] ;  /* 0x00008800000e7ab9 */ /* 0x000fe20000000a00 */
[----:B------:R-:W2:Y:S01]  /*204d0*/  LDL.LU R22, [R1+0x1e4] ;  /* 0x0001e40001167983 */ /* 0x000ea20000300800 */
[----:B------:R-:W-:Y:S01]  /*204e0*/  ULDC.64 UR26, c[0x0][0x228] ;  /* 0x00008a00001a7ab9 */ /* 0x000fe20000000a00 */
[----:B------:R-:W-:Y:S01]  /*204f0*/  ULDC.64 UR10, c[0x0][0x228] ;  /* 0x00008a00000a7ab9 */ /* 0x000fe20000000a00 */
[----:B------:R-:W-:Y:S01]  /*20500*/  ULDC.64 UR8, c[0x0][0x228] ;  /* 0x00008a0000087ab9 */ /* 0x000fe20000000a00 */
[----:B------:R-:W-:Y:S01]  /*20510*/  ULDC.64 UR12, c[0x0][0x228] ;  /* 0x00008a00000c7ab9 */ /* 0x000fe20000000a00 */
[----:B------:R-:W-:Y:S01]  /*20520*/  ULDC.64 UR22, c[0x0][0x228] ;  /* 0x00008a0000167ab9 */ /* 0x000fe20000000a00 */
[----:B------:R-:W-:Y:S01]  /*20530*/  ULDC.64 UR18, c[0x0][0x228] ;  /* 0x00008a0000127ab9 */ /* 0x000fe20000000a00 */
[----:B------:R-:W-:Y:S01]  /*20540*/  ULDC.64 UR16, c[0x0][0x228] ;  /* 0x00008a0000107ab9 */ /* 0x000fe20000000a00 */
[----:B------:R-:W-:Y:S01]  /*20550*/  BAR.SYNC.DEFER_BLOCKING 0x0 ;  /* 0x0000000000007b1d */ /* 0x000fe20000010000 */
[----:B-1---5:R-:W-:-:S05]  /*20560*/  F2FP.SATFINITE.E4M3.F32.PACK_AB_MERGE_C R0, R4, R5, RZ ;  /* 0x000000050400723e */ /* 0x022fca00048070ff */
[----:B--2---:R1:W-:Y:S04]  /*20570*/  STL [R1+0xfd4], R22 ;  /* 0x000fd41601007387 */ /* 0x0043e80000100800 */
[----:B------:R-:W-:Y:S04]  /*20580*/  STL [R1+0x1c], R0 ;  /* 0x00001c0001007387 */ /* 0x000fe80000100800 */
[----:B-1----:R-:W2:Y:S04]  /*20590*/  LDL.LU R22, [R1+0x15c] ;  /* 0x00015c0001167983 */ /* 0x002ea80000300800 */
[----:B--2---:R1:W-:Y:S04]  /*205a0*/  STL [R1+0xfdc], R22 ;  /* 0x000fdc1601007387 */ /* 0x0043e80000100800 */
        /* <DEDUP_REMOVED lines=11> */
[----:B------:R-:W3:Y:S04]  /*20660*/  LDL.LU R0, [R1+0x1e8] ;  /* 0x0001e80001007983 */ /* 0x000ee80000300800 */
[----:B---3--:R1:W-:Y:S04]  /*20670*/  STL [R1+0xfd0], R0 ;  /* 0x000fd00001007387 */ /* 0x0083e80000100800 */
[----:B-1----:R-:W3:Y:S04]  /*20680*/  LDL.LU R0, [R1+0x1e0] ;  /* 0x0001e00001007983 */ /* 0x002ee80000300800 */
        /* <DEDUP_REMOVED lines=13> */
[----:B-1----:R-:W2:Y:S04]  /*20760*/  LDL.LU R0, [R1+0x1f8] ;  /* 0x0001f80001007983 */ /* 0x002ea80000300800 */
[----:B------:R-:W3:Y:S04]  /*20770*/  LDL.LU R21, [R1+0x1ec] ;  /* 0x0001ec0001157983 */ /* 0x000ee80000300800 */
[----:B------:R-:W4:Y:S04]  /*20780*/  LDL.LU R20, [R1+0x140] ;  /* 0x0001400001147983 */ /* 0x000f280000300800 */
        /* <DEDUP_REMOVED lines=25> */
[----:B--2---:R-:W-:-:S03]  /*20920*/  F2FP.SATFINITE.E4M3.F32.PACK_AB_MERGE_C R22, R22, R0, RZ ;  /* 0x000000001616723e */ /* 0x004fc600048070ff */
[----:B------:R-:W2:Y:S04]  /*20930*/  LDL.LU R0, [R1+0x1008] ;  /* 0x0010080001007983 */ /* 0x000ea80000300800 */
[----:B------:R1:W-:Y:S04]  /*20940*/  STL [R1+0x18], R22 ;  /* 0x0000181601007387 */ /* 0x0003e80000100800 */
[----:B-1----:R-:W2:Y:S02]  /*20950*/  LDL.LU R22, [R1+0x1004] ;  /* 0x0010040001167983 */ /* 0x002ea40000300800 */
[----:B--2---:R-:W-:-:S02]  /*20960*/  F2FP.SATFINITE.E4M3.F32.PACK_AB_MERGE_C R22, R22, R0, RZ ;  /* 0x000000001616723e */ /* 0x004fc400048070ff */
        /* <DEDUP_REMOVED lines=24> */
[----:B------:R-:W2:Y:S01]  /*20af0*/  LDL.LU R0, [R1+0xfd0] ;  /* 0x000fd00001007983 */ /* 0x000ea20000300800 */
[----:B----4-:R-:W-:Y:S02]  /*20b00*/  F2FP.SATFINITE.E4M3.F32.PACK_AB_MERGE_C R19, R19, R20, RZ ;  /* 0x000000141313723e */ /* 0x010fe400048070ff */
[----:B---3--:R-:W-:Y:S01]  /*20b10*/  F2FP.SATFINITE.E4M3.F32.PACK_AB_MERGE_C R20, R3, R16, RZ ;  /* 0x000000100314723e */ /* 0x008fe200048070ff */
[----:B------:R-:W-:Y:S01]  /*20b20*/  STL [R1+0xf38], R22 ;  /* 0x000f381601007387 */ /* 0x000fe20000100800 */
[----:B------:R-:W-:Y:S02]  /*20b30*/  F2FP.SATFINITE.E4M3.F32.PACK_AB_MERGE_C R28, R28, R2, RZ ;  /* 0x000000021c1c723e */ /* 0x000fe400048070ff */
[----:B------:R-:W-:Y:S02]  /*20b40*/  F2FP.SATFINITE.E4M3.F32.PACK_AB_MERGE_C R2, R27, R29, RZ ;  /* 0x0000001d1b02723e */ /* 0x000fe400048070ff */
[----:B------:R-:W-:Y:S02]  /*20b50*/  F2FP.SATFINITE.E4M3.F32.PACK_AB_MERGE_C R29, R10, R11, RZ ;  /* 0x0000000b0a1d723e */ /* 0x000fe400048070ff */
[----:B--2---:R-:W-:-:S02]  /*20b60*/  F2FP.SATFINITE.E4M3.F32.PACK_AB_MERGE_C R21, R21, R0, RZ ;  /* 0x000000001515723e */ /* 0x004fc400048070ff */
[----:B------:R-:W-:-:S03]  /*20b70*/  F2FP.SATFINITE.E4M3.F32.PACK_AB_MERGE_C R0, R17, R18, RZ ;  /* 0x000000121100723e */ /* 0x000fc600048070ff */
[----:B------:R-:W-:Y:S04]  /*20b80*/  STL [R1+0xf3c], R21 ;  /* 0x000f3c1501007387 */ /* 0x000fe80000100800 */
[----:B------:R1:W-:Y:S04]  /*20b90*/  STL [R1+0x48], R19 ;  /* 0x0000481301007387 */ /* 0x0003e80000100800 */
[----:B------:R-:W-:Y:S04]  /*20ba0*/  STL [R1+0xf40], R20 ;  /* 0x000f401401007387 */ /* 0x000fe80000100800 */
[----:B------:R2:W-:Y:S01]  /*20bb0*/  STL [R1+0x40], R0 ;  /* 0x0000400001007387 */ /* 0x0005e20000100800 */
[----:B-1----:R-:W-:-:S03]  /*20bc0*/  F2FP.SATFINITE.E4M3.F32.PACK_AB_MERGE_C R19, R23, R24, RZ ;  /* 0x000000181713723e */ /* 0x002fc600048070ff */
[----:B------:R-:W-:Y:S01]  /*20bd0*/  STL [R1+0xf44], R28 ;  /* 0x000f441c01007387 */ /* 0x000fe20000100800 */
[----:B------:R-:W-:Y:S02]  /*20be0*/  F2FP.SATFINITE.E4M3.F32.PACK_AB_MERGE_C R17, R14, R15, RZ ;  /* 0x0000000f0e11723e */ /* 0x000fe400048070ff */
[----:B--2---:R-:W-:Y:S01]  /*20bf0*/  F2FP.SATFINITE.E4M3.F32.PACK_AB_MERGE_C R0, R25, R26, RZ ;  /* 0x0000001a1900723e */ /* 0x004fe200048070ff */
[----:B------:R-:W-:Y:S01]  /*20c00*/  STL [R1+0x50], R2 ;  /* 0x0000500201007387 */ /* 0x000fe20000100800 */
[----:B------:R-:W-:-:S03]  /*20c10*/  F2FP.SATFINITE.E4M3.F32.PACK_AB_MERGE_C R15, R8, R9, RZ ;  /* 0x00000009080f723e */ /* 0x000fc600048070ff */
[----:B------:R-:W-:Y:S01]  /*20c20*/  STL [R1+0xf48], R19 ;  /* 0x000f481301007387 */ /* 0x000fe20000100800 */
[----:B------:R-:W-:-:S03]  /*20c30*/  F2FP.SATFINITE.E4M3.F32.PACK_AB_MERGE_C R24, R6, R7, RZ ;  /* 0x000000070618723e */ /* 0x000fc600048070ff */
[----:B------:R1:W-:Y:S04]  /*20c40*/  STL [R1+0x4c], R0 ;  /* 0x00004c0001007387 */ /* 0x0003e80000100800 */
[----:B------:R-:W-:Y:S01]  /*20c50*/  STL [R1+0xf4c], R17 ;  /* 0x000f4c1101007387 */ /* 0x000fe20000100800 */
[----:B-1----:R-:W-:-:S03]  /*20c60*/  F2FP.SATFINITE.E4M3.F32.PACK_AB_MERGE_C R0, R12, R13, RZ ;  /* 0x0000000d0c00723e */ /* 0x002fc600048070ff */
[----:B------:R-:W-:Y:S04]  /*20c70*/  STL [R1+0xf50], R29 ;  /* 0x000f501d01007387 */ /* 0x000fe80000100800 */
[----:B------:R-:W-:Y:S04]  /*20c80*/  STL [R1+0x28], R0 ;  /* 0x0000280001007387 */ /* 0x000fe80000100800 */
[----:B------:R-:W-:Y:S04]  /*20c90*/  STL [R1+0xf54], R15 ;  /* 0x000f540f01007387 */ /* 0x000fe80000100800 */
[----:B------:R1:W-:Y:S04]  /*20ca0*/  STL [R1+0xf58], R24 ;  /* 0x000f581801007387 */ /* 0x0003e80000100800 */
[----:B-1----:R-:W2:Y:S01]  /*20cb0*/  LDL.LU R24, [R1+0x25c] ;  /* 0x00025c0001187983 */ /* 0x002ea20000300800 */
[----:B------:R-:W-:-:S03]  /*20cc0*/  F2FP.SATFINITE.E4M3.F32.PACK_AB_MERGE_C R0, R4, R5, RZ ;  /* 0x000000050400723e */ /* 0x000fc600048070ff */
        /* <DEDUP_REMOVED lines=98> */
[----:B---3--:R-:W-:Y:S02]  /*212f0*/  F2FP.SATFINITE.E4M3.F32.PACK_AB_MERGE_C R17, R19, R17, RZ ;  /* 0x000000111311723e */ /* 0x008fe400048070ff */
[----:B------:R-:W-:Y:S02]  /*21300*/  F2FP.SATFINITE.E4M3.F32.PACK_AB_MERGE_C R27, R27, R21, RZ ;  /* 0x000000151b1b723e */ /* 0x000fe400048070ff */
[----:B------:R-:W-:Y:S02]  /*21310*/  F2FP.SATFINITE.E4M3.F32.PACK_AB_MERGE_C R26, R26, R22, RZ ;  /* 0x000000161a1a723e */ /* 0x000fe400048070ff */
[----:B------:R-:W-:Y:S02]  /*21320*/  F2FP.SATFINITE.E4M3.F32.PACK_AB_MERGE_C R13, R12, R13, RZ ;  /* 0x0000000d0c0d723e */ /* 0x000fe400048070ff */
[----:B--2---:R-:W-:-:S02]  /*21330*/  F2FP.SATFINITE.E4M3.F32.PACK_AB_MERGE_C R23, R23, R15, RZ ;  /* 0x0000000f1717723e */ /* 0x004fc400048070ff */
[----:B------:R-:W-:-:S03]  /*21340*/  F2FP.SATFINITE.E4M3.F32.PACK_AB_MERGE_C R15, R20, R28, RZ ;  /* 0x0000001c140f723e */ /* 0x000fc600048070ff */
[----:B------:R-:W-:Y:S04]  /*21350*/  STL [R1+0xf5c], R23 ;  /* 0x000f5c1701007387 */ /* 0x000fe80000100800 */
[----:B------:R-:W-:Y:S04]  /*21360*/  STL [R1+0xf8], R24 ;  /* 0x0000f81801007387 */ /* 0x000fe80000100800 */
[----:B------:R-:W-:Y:S04]  /*21370*/  STL [R1+0xf60], R25 ;  /* 0x000f601901007387 */ /* 0x000fe80000100800 */
[----:B------:R-:W-:Y:S04]  /*21380*/  STL [R1+0x10], R17 ;  /* 0x0000101101007387 */ /* 0x000fe80000100800 */
[----:B------:R-:W-:Y:S04]  /*21390*/  STL [R1+0xf64], R27 ;  /* 0x000f641b01007387 */ /* 0x000fe80000100800 */
[----:B------:R1:W-:Y:S04]  /*213a0*/  STL [R1+0x4], R15 ;  /* 0x0000040f01007387 */ /* 0x0003e80000100800 */
[----:B------:R-:W-:Y:S01]  /*213b0*/  STL [R1+0xf68], R26 ;  /* 0x000f681a01007387 */ /* 0x000fe20000100800 */
[----:B-1----:R-:W-:-:S02]  /*213c0*/  F2FP.SATFINITE.E4M3.F32.PACK_AB_MERGE_C R15, R18, R0, RZ ;  /* 0x00000000120f723e */ /* 0x002fc400048070ff */
[----:B------:R-:W-:Y:S02]  /*213d0*/  F2FP.SATFINITE.E4M3.F32.PACK_AB_MERGE_C R18, R14, R2, RZ ;  /* 0x000000020e12723e */ /* 0x000fe400048070ff */
[----:B------:R-:W-:Y:S01]  /*213e0*/  F2FP.SATFINITE.E4M3.F32.PACK_AB_MERGE_C R0, R3, R16, RZ ;  /* 0x000000100300723e */ /* 0x000fe200048070ff */
[----:B------:R-:W-:Y:S01]  /*213f0*/  STL [R1+0xc], R15 ;  /* 0x00000c0f01007387 */ /* 0x000fe20000100800 */
[----:B------:R-:W-:-:S03]  /*21400*/  F2FP.SATFINITE.E4M3.F32.PACK_AB_MERGE_C R16, R8, R9, RZ ;  /* 0x000000090810723e */ /* 0x000fc600048070ff */
[----:B------:R-:W-:Y:S04]  /*21410*/  STL [R1+0xf6c], R18 ;  /* 0x000f6c1201007387 */ /* 0x000fe80000100800 */
[----:B------:R1:W-:Y:S04]  /*21420*/  STL [R1+0x8], R0 ;  /* 0x0000080001007387 */ /* 0x0003e80000100800 */
[----:B------:R-:W-:Y:S01]  /*21430*/  STL [R1+0xf70], R13 ;  /* 0x000f700d01007387 */ /* 0x000fe20000100800 */
[----:B-1----:R-:W-:Y:S02]  /*21440*/  F2FP.SATFINITE.E4M3.F32.PACK_AB_MERGE_C R0, R10, R11, RZ ;  /* 0x0000000b0a00723e */ /* 0x002fe400048070ff */
[----:B------:R-:W-:Y:S01]  /*21450*/  F2FP.SATFINITE.E4M3.F32.PACK_AB_MERGE_C R10, R6, R7, RZ ;  /* 0x00000007060a723e */ /* 0x000fe200048070ff */
[----:B------:R-:W-:Y:S01]  /*21460*/  STL [R1+0xf2c], R16 ;  /* 0x000f2c1001007387 */ /* 0x000fe20000100800 */
[----:B------:R-:W-:-:S03]  /*21470*/  F2FP.SATFINITE.E4M3.F32.PACK_AB_MERGE_C R8, R4, R5, RZ ;  /* 0x000000050408723e */ /* 0x000fc600048070ff */
[----:B------:R-:W-:Y:S04]  /*21480*/  STL [R1], R0 ;  /* 0x0000000001007387 */ /* 0x000fe80000100800 */
[----:B------:R-:W-:Y:S04]  /*21490*/  STL [R1+0xf74], R10 ;  /* 0x000f740a01007387 */ /* 0x000fe80000100800 */
[----:B------:R-:W2:Y:S04]  /*214a0*/  LDL.LU R6, [R1+0x214] ;  /* 0x0002140001067983 */ /* 0x000ea80000300800 */
[----:B------:R-:W3:Y:S04]  /*214b0*/  LDL.LU R4, [R1+0x21c] ;  /* 0x00021c0001047983 */ /* 0x000ee80000300800 */
[----:B---3--:R1:W-:Y:S04]  /*214c0*/  STL [R1+0xf88], R4 ;  /* 0x000f880401007387 */ /* 0x0083e80000100800 */
[----:B-1----:R-:W2:Y:S04]  /*214d0*/  LDL.LU R4, [R1+0x210] ;  /* 0x0002100001047983 */ /* 0x002ea80000300800 */
[----:B------:R-:W3:Y:S04]  /*214e0*/  LDL.LU R2, [R1+0x194] ;  /* 0x0001940001027983 */ /* 0x000ee80000300800 */
[----:B---3--:R1:W-:Y:S04]  /*214f0*/  STL [R1+0xf84], R2 ;  /* 0x000f840201007387 */ /* 0x0083e80000100800 */
[----:B-1----:R-:W3:Y:S04]  /*21500*/  LDL.LU R2, [R1+0x218] ;  /* 0x0002180001027983 */ /* 0x002ee80000300800 */
[----:B------:R-:W4:Y:S04]  /*21510*/  LDL.LU R0, [R1+0x19c] ;  /* 0x00019c0001007983 */ /* 0x000f280000300800 */
[----:B----4-:R1:W-:Y:S04]  /*21520*/  STL [R1+0xf80], R0 ;  /* 0x000f800001007387 */ /* 0x0103e80000100800 */
[----:B-1----:R-:W4:Y:S04]  /*21530*/  LDL.LU R0, [R1+0x190] ;  /* 0x0001900001007983 */ /* 0x002f280000300800 */
[----:B------:R1:W-:Y:S04]  /*21540*/  STL [R1+0xf78], R8 ;  /* 0x000f780801007387 */ /* 0x0003e80000100800 */
[----:B-1----:R-:W3:Y:S01]  /*21550*/  LDL.LU R8, [R1+0x200] ;  /* 0x0002000001087983 */ /* 0x002ee20000300800 */
[----:B--2---:R-:W-:-:S03]  /*21560*/  F2FP.SATFINITE.E4M3.F32.PACK_AB_MERGE_C R6, R6, R4, RZ ;  /* 0x000000040606723e */ /* 0x004fc600048070ff */
[----:B---3--:R1:W-:Y:S04]  /*21570*/  STL [R1+0xf7c], R8 ;  /* 0x000f7c0801007387 */ /* 0x0083e80000100800 */
[----:B-1----:R-:W2:Y:S04]  /*21580*/  LDL.LU R8, [R1+0x198] ;  /* 0x0001980001087983 */ /* 0x002ea80000300800 */
        /* <DEDUP_REMOVED lines=24> */
[----:B------:R-:W4:Y:S04]  /*21710*/  LDL.LU R4, [R1+0xf88] ;  /* 0x000f880001047983 */ /* 0x000f280000300800 */
[----:B------:R1:W-:Y:S04]  /*21720*/  STL [R1+0xf1c], R6 ;  /* 0x000f1c0601007387 */ /* 0x0003e80000100800 */
[----:B-1----:R-:W3:Y:S01]  /*21730*/  LDL.LU R6, [R1+0x2ec] ;  /* 0x0002ec0001067983 */ /* 0x002ee20000300800 */
[----:B----4-:R-:W-:-:S03]  /*21740*/  F2FP.SATFINITE.E4M3.F32.PACK_AB_MERGE_C R4, R4, R2, RZ ;  /* 0x000000020404723e */ /* 0x010fc600048070ff */
[----:B------:R-:W4:Y:S04]  /*21750*/  LDL.LU R2, [R1+0xf84] ;  /* 0x000f840001027983 */ /* 0x000f280000300800 */
[----:B------:R1:W-:Y:S04]  /*21760*/  STL [R1+0xf20], R4 ;  /* 0x000f200401007387 */ /* 0x0003e80000100800 */
[----:B-1----:R-:W3:Y:S01]  /*21770*/  LDL.LU R4, [R1+0x14] ;  /* 0x0000140001047983 */ /* 0x002ee20000300800 */
[----:B----4-:R-:W-:-:S03]  /*21780*/  F2FP.SATFINITE.E4M3.F32.PACK_AB_MERGE_C R2, R2, R0, RZ ;  /* 0x000000000202723e */ /* 0x010fc600048070ff */
[----:B------:R-:W2:Y:S02]  /*21790*/  LDL.LU R0, [R1+0xf80] ;  /* 0x000f800001007983 */ /* 0x000ea40000300800 */
[----:B--2---:R-:W-:Y:S02]  /*217a0*/  F2FP.SATFINITE.E4M3.F32.PACK_AB_MERGE_C R0, R0, R8, RZ ;  /* 0x000000080000723e */ /* 0x004fe400048070ff */
[----:B------:R-:W2:Y:S01]  /*217b0*/  LDL.LU R8, [R1+0xf7c] ;  /* 0x000f7c0001087983 */ /* 0x000ea20000300800 */
[----:B---3--:R-:W-:Y:S02]  /*217c0*/  F2FP.SATFINITE.E4M3.F32.PACK_AB_MERGE_C R5, R5, R14, RZ ;  /* 0x0000000e0505723e */ /* 0x008fe400048070ff */
[----:B------:R-:W-:Y:S02]  /*217d0*/  F2FP.SATFINITE.E4M3.F32.PACK_AB_MERGE_C R11, R11, R18, RZ ;  /* 0x000000120b0b723e */ /* 0x000fe400048070ff */
[----:B------:R-:W-:Y:S02]  /*217e0*/  F2FP.SATFINITE.E4M3.F32.PACK_AB_MERGE_C R7, R7, R10, RZ ;  /* 0x0000000a0707723e */ /* 0x000fe400048070ff */
[----:B------:R-:W-:-:S02]  /*217f0*/  F2FP.SATFINITE.E4M3.F32.PACK_AB_MERGE_C R9, R9, R13, RZ ;  /* 0x0000000d0909723e */ /* 0x000fc400048070ff */
[----:B------:R-:W-:Y:S02]  /*21800*/  F2FP.SATFINITE.E4M3.F32.PACK_AB_MERGE_C R12, R12, R26, RZ ;  /* 0x0000001a0c0c723e */ /* 0x000fe400048070ff */
[----:B--2---:R-:W-:Y:S02]  /*21810*/  F2FP.SATFINITE.E4M3.F32.PACK_AB_MERGE_C R3, R3, R8, RZ ;  /* 0x000000080303723e */ /* 0x004fe400048070ff */
[----:B------:R-:W2:Y:S04]  /*21820*/  LDL.LU R8, [R1+0xf78] ;  /* 0x000f780001087983 */ /* 0x000ea80000300800 */
[----:B------:R1:W-:Y:S04]  /*21830*/  STL [R1+0xf30], R3 ;  /* 0x000f300301007387 */ /* 0x0003e80000100800 */
[----:B-1----:R-:W3:Y:S04]  /*21840*/  LDL.LU R3, [R1+0x18] ;  /* 0x0000180001037983 */ /* 0x002ee80000300800 */
[----:B------:R-:W4:Y:S04]  /*21850*/  LDL R14, [R1+0xe5c] ;  /* 0x000e5c00010e7983 */ /* 0x000f280000100800 */
[----:B------:R1:W-:Y:S04]  /*21860*/  STL [R1+0xf34], R5 ;  /* 0x000f340501007387 */ /* 0x0003e80000100800 */
[----:B-1----:R-:W2:Y:S04]  /*21870*/  LDL.LU R5, [R1+0x2dc] ;  /* 0x0002dc0001057983 */ /* 0x002ea80000300800 */
[----:B------:R-:W4:Y:S04]  /*21880*/  LDL.LU R10, [R1+0xf74] ;  /* 0x000f7400010a7983 */ /* 0x000f280000300800 */
[----:B------:R-:W4:Y:S04]  /*21890*/  LDL.LU R13, [R1+0xf70] ;  /* 0x000f7000010d7983 */ /* 0x000f280000300800 */
[----:B------:R-:W4:Y:S04]  /*218a0*/  LDL.LU R18, [R1+0xf6c] ;  /* 0x000f6c0001127983 */ /* 0x000f280000300800 */
[----:B------:R1:W-:Y:S04]  /*218b0*/  STL [R1+0xf24], R11 ;  /* 0x000f240b01007387 */ /* 0x0003e80000100800 */
[----:B-1----:R-:W2:Y:S04]  /*218c0*/  LDL.LU R11, [R1+0x2d8] ;  /* 0x0002d800010b7983 */ /* 0x002ea80000300800 */
[----:B------:R-:W4:Y:S04]  /*218d0*/  LDL.LU R26, [R1+0xf68] ;  /* 0x000f6800011a7983 */ /* 0x000f280000300800 */
[----:B------:R1:W-:Y:S04]  /*218e0*/  STL [R1+0xf28], R12 ;  /* 0x000f280c01007387 */ /* 0x0003e80000100800 */
[----:B-1----:R-:W3:Y:S01]  /*218f0*/  LDL.LU R12, [R1+0x2d4] ;  /* 0x0002d400010c7983 */ /* 0x002ee20000300800 */
[----:B------:R-:W-:-:S02]  /*21900*/  F2FP.SATFINITE.E4M3.F32.PACK_AB_MERGE_C R25, R25, R27, RZ ;  /* 0x0000001b1919723e */ /* 0x000fc400048070ff */
[----:B------:R-:W-:Y:S01]  /*21910*/  F2FP.SATFINITE.E4M3.F32.PACK_AB_MERGE_C R24, R24, R23, RZ ;  /* 0x000000171818723e */ /* 0x000fe200048070ff */
[----:B------:R-:W4:Y:S01]  /*21920*/  LDL.LU R27, [R1+0xf64] ;  /* 0x000f6400011b7983 */ /* 0x000f220000300800 */
[----:B------:R-:W-:-:S03]  /*21930*/  F2FP.SATFINITE.E4M3.F32.PACK_AB_MERGE_C R29, R29, R15, RZ ;  /* 0x0000000f1d1d723e */ /* 0x000fc600048070ff */
[----:B------:R1:W-:Y:S01]  /*21940*/  STL [R1+0x9c], R25 ;  /* 0x00009c1901007387 */ /* 0x0003e20000100800 */
[----:B------:R-:W-:Y:S02]  /*21950*/  F2FP.SATFINITE.E4M3.F32.PACK_AB_MERGE_C R19, R19, R17, RZ ;  /* 0x000000111313723e */ /* 0x000fe400048070ff */
[----:B------:R-:W-:Y:S01]  /*21960*/  F2FP.SATFINITE.E4M3.F32.PACK_AB_MERGE_C R20, R20, R28, RZ ;  /* 0x0000001c1414723e */ /* 0x000fe200048070ff */
[----:B-1----:R-:W4:Y:S04]  /*21970*/  LDL.LU R25, [R1+0xf60] ;  /* 0x000f600001197983 */ /* 0x002f280000300800 */
[----:B------:R-:W4:Y:S04]  /*21980*/  LDL.LU R23, [R1+0xf5c] ;  /* 0x000f5c0001177983 */ /* 0x000f280000300800 */
[----:B------:R1:W-:Y:S01]  /*21990*/  STL [R1+0x98], R24 ;  /* 0x0000981801007387 */ /* 0x0003e20000100800 */
[----:B------:R-:W-:-:S03]  /*219a0*/  F2FP.SATFINITE.E4M3.F32.PACK_AB_MERGE_C R6, R6, R21, RZ ;  /* 0x000000150606723e */ /* 0x000fc600048070ff */
[----:B-1----:R-:W4:Y:S04]  /*219b0*/  LDL.LU R24, [R1+0xf58] ;  /* 0x000f580001187983 */ /* 0x002f280000300800 */
[----:B------:R-:W4:Y:S04]  /*219c0*/  LDL.LU R15, [R1+0xf54] ;  /* 0x000f5400010f7983 */ /* 0x000f280000300800 */
[----:B------:R1:W-:Y:S04]  /*219d0*/  STL [R1+0xe4], R29 ;  /* 0x0000e41d01007387 */ /* 0x0003e80000100800 */
        /* <DEDUP_REMOVED lines=9> */
[----:B-1----:R-:W4:Y:S01]  /*21a70*/  LDL.LU R6, [R1+0x3c] ;  /* 0x00003c0001067983 */ /* 0x002f220000300800 */
[----:B--2---:R-:W-:-:S02]  /*21a80*/  F2FP.SATFINITE.E4M3.F32.PACK_AB_MERGE_C R5, R5, R11, RZ ;  /* 0x0000000b0505723e */ /* 0x004fc400048070ff */
[----:B---3--:R-:W-:Y:S02]  /*21a90*/  F2FP.SATFINITE.E4M3.F32.PACK_AB_MERGE_C R12, R12, R22, RZ ;  /* 0x000000160c0c723e */ /* 0x008fe400048070ff */
[----:B------:R-:W2:Y:S01]  /*21aa0*/  LDL.LU R22, [R1+0xf38] ;  /* 0x000f380001167983 */ /* 0x000ea20000300800 */
[----:B------:R-:W-:Y:S02]  /*21ab0*/  LOP3.LUT R11, R3, 0xffff, RZ, 0xc0, !PT ;  /* 0x0000ffff030b7812 */ /* 0x000fe400078ec0ff */
[----:B------:R-:W-:Y:S01]  /*21ac0*/  LOP3.LUT R3, R4, 0xffff, RZ, 0xc0, !PT ;  /* 0x0000ffff04037812 */ /* 0x000fe200078ec0ff */
[----:B------:R1:W-:Y:S04]  /*21ad0*/  STL [R1+0xd0], R12 ;  /* 0x0000d00c01007387 */ /* 0x0003e80000100800 */
[----:B------:R3:W-:Y:S04]  /*21ae0*/  STL [R1+0xc8], R5 ;  /* 0x0000c80501007387 */ /* 0x0007e80000100800 */
[----:B------:R-:W2:Y:S01]  /*21af0*/  LDL.LU R4, [R1+0xe7c] ;  /* 0x000e7c0001047983 */ /* 0x000ea20000300800 */
[----:B------:R-:W-:-:S05]  /*21b00*/  LOP3.LUT R16, R16, 0xffff, RZ, 0xc0, !PT ;  /* 0x0000ffff10107812 */ /* 0x000fca00078ec0ff */
[----:B------:R-:W-:Y:S04]  /*21b10*/  STL [R1+0x24], R16 ;  /* 0x0000241001007387 */ /* 0x000fe80000100800 */
[----:B------:R-:W-:Y:S04]  /*21b20*/  STL [R1+0x44], R11 ;  /* 0x0000440b01007387 */ /* 0x000fe80000100800 */
[----:B------:R-:W-:Y:S01]  /*21b30*/  STL [R1+0x38], R3 ;  /* 0x0000380301007387 */ /* 0x000fe20000100800 */
[----:B----4-:R-:W-:Y:S02]  /*21b40*/  LOP3.LUT R17, R17, 0xffff, RZ, 0xc0, !PT ;  /* 0x0000ffff11117812 */ /* 0x010fe400078ec0ff */
[----:B------:R-:W-:-:S02]  /*21b50*/  LOP3.LUT R19, R19, 0xffff, RZ, 0xc0, !PT ;  /* 0x0000ffff13137812 */ /* 0x000fc400078ec0ff */
[----:B-1----:R-:W-:Y:S02]  /*21b60*/  LOP3.LUT R12, R21, 0xffff, RZ, 0xc0, !PT ;  /* 0x0000ffff150c7812 */ /* 0x002fe400078ec0ff */
[----:B------:R-:W-:Y:S02]  /*21b70*/  LOP3.LUT R21, R15, 0xffff, RZ, 0xc0, !PT ;  /* 0x0000ffff0f157812 */ /* 0x000fe400078ec0ff */
[----:B---3--:R-:W-:Y:S02]  /*21b80*/  LOP3.LUT R5, R20, 0xffff, RZ, 0xc0, !PT ;  /* 0x0000ffff14057812 */ /* 0x008fe400078ec0ff */
[----:B------:R-:W-:Y:S02]  /*21b90*/  PRMT R15, R19, 0x3340, R1 ;  /* 0x00003340130f7816 */ /* 0x000fe40000000001 */
[----:B--2---:R-:W-:-:S05]  /*21ba0*/  LOP3.LUT R22, R22, 0xffff, RZ, 0xc0, !PT ;  /* 0x0000ffff16167812 */ /* 0x004fca00078ec0ff */
[----:B------:R1:W-:Y:S01]  /*21bb0*/  STL [R1+0x18], R22 ;  /* 0x0000181601007387 */ /* 0x0003e20000100800 */
[----:B------:R-:W-:-:S03]  /*21bc0*/  PRMT R20, R16, 0x3340, R22 ;  /* 0x0000334010147816 */ /* 0x000fc60000000016 */
[----:B------:R-:W-:Y:S04]  /*21bd0*/  STL [R1+0x34], R12 ;  /* 0x0000340c01007387 */ /* 0x000fe80000100800 */
[----:B------:R2:W-:Y:S04]  /*21be0*/  STL [R1+0x20], R19 ;  /* 0x0000201301007387 */ /* 0x0005e80000100800 */
[----:B------:R3:W-:Y:S01]  /*21bf0*/  STL [R1+0x1c], R17 ;  /* 0x00001c1101007387 */ /* 0x0007e20000100800 */
[----:B-1----:R-:W-:-:S03]  /*21c00*/  PRMT R22, R3, 0x3340, R5 ;  /* 0x0000334003167816 */ /* 0x002fc60000000005 */
[----:B------:R1:W-:Y:S01]  /*21c10*/  STL [R1+0x64], R21 ;  /* 0x0000641501007387 */ /* 0x0003e20000100800 */
[----:B--2---:R-:W-:Y:S02]  /*21c20*/  PRMT R19, R21, 0x3340, R1 ;  /* 0x0000334015137816 */ /* 0x004fe40000000001 */
[----:B------:R-:W-:Y:S02]  /*21c30*/  PRMT R3, R20, 0x5410, R15 ;  /* 0x0000541014037816 */ /* 0x000fe4000000000f */
[----:B---3--:R-:W-:Y:S02]  /*21c40*/  PRMT R17, R17, 0x3340, R1 ;  /* 0x0000334011117816 */ /* 0x008fe40000000001 */
[----:B-1----:R-:W-:Y:S01]  /*21c50*/  PRMT R21, R11, 0x3340, R12 ;  /* 0x000033400b157816 */ /* 0x002fe2000000000c */
[----:B------:R1:W-:Y:S01]  /*21c60*/  STL [R1+0x14], R5 ;  /* 0x0000140501007387 */ /* 0x0003e20000100800 */
[----:B------:R-:W-:Y:S02]  /*21c70*/  PRMT R11, R22, 0x5410, R19 ;  /* 0x00005410160b7816 */ /* 0x000fe40000000013 */
[----:B------:R-:W-:-:S02]  /*21c80*/  PRMT R12, R21, 0x5410, R17 ;  /* 0x00005410150c7816 */ /* 0x000fc40000000011 */
[----:B------:R-:W-:Y:S01]  /*21c90*/  LOP3.LUT R15, R4, 0xf0, RZ, 0xc0, !PT ;  /* 0x000000f0040f7812 */ /* 0x000fe200078ec0ff */
[----:B-1----:R-:W2:Y:S04]  /*21ca0*/  LDL.LU R5, [R1+0x58] ;  /* 0x0000580001057983 */ /* 0x002ea80000300800 */
[----:B------:R-:W3:Y:S04]  /*21cb0*/  LDL.LU R16, [R1+0x54] ;  /* 0x0000540001107983 */ /* 0x000ee80000300800 */
[----:B------:R1:W-:Y:S01]  /*21cc0*/  STL [R1+0xc4], R3 ;  /* 0x0000c40301007387 */ /* 0x0003e20000100800 */
[----:B------:R-:W-:-:S03]  /*21cd0*/  LOP3.LUT R22, R6, 0xffff, RZ, 0xc0, !PT ;  /* 0x0000ffff06167812 */ /* 0x000fc600078ec0ff */
[----:B-1----:R-:W4:Y:S04]  /*21ce0*/  LDL.LU R3, [R1+0x48] ;  /* 0x0000480001037983 */ /* 0x002f280000300800 */
[----:B------:R-:W-:Y:S04]  /*21cf0*/  STL [R1+0xc0], R12 ;  /* 0x0000c00c01007387 */ /* 0x000fe80000100800 */
[----:B------:R1:W-:Y:S04]  /*21d00*/  STL [R1+0xbc], R11 ;  /* 0x0000bc0b01007387 */ /* 0x0003e80000100800 */
[----:B------:R-:W4:Y:S04]  /*21d10*/  LDL.LU R4, [R1+0x40] ;  /* 0x0000400001047983 */ /* 0x000f280000300800 */
[----:B------:R-:W4:Y:S01]  /*21d20*/  LDL.LU R6, [R1+0x28] ;  /* 0x0000280001067983 */ /* 0x000f220000300800 */
[----:B------:R-:W0:Y:S01]  /*21d30*/  S2R R20, SR_TID.X ;  /* 0x0000000000147919 */ /* 0x000e220000002100 */
[----:B------:R-:W-:Y:S01]  /*21d40*/  VIADD R14, R14, 0x5 ;  /* 0x000000050e0e7836 */ /* 0x000fe20000000000 */
[----:B------:R-:W-:-:S02]  /*21d50*/  LOP3.LUT R19, R28, 0xffff, RZ, 0xc0, !PT ;  /* 0x0000ffff1c137812 */ /* 0x000fc400078ec0ff */
[----:B------:R-:W-:Y:S02]  /*21d60*/  LOP3.LUT R24, R24, 0xffff, RZ, 0xc0, !PT ;  /* 0x0000ffff18187812 */ /* 0x000fe400078ec0ff */
[----:B------:R-:W-:Y:S02]  /*21d70*/  ISETP.GE.AND P1, PT, R14, UR7, PT ;  /* 0x000000070e007c0c */ /* 0x000fe4000bf26270 */
[----:B------:R-:W-:Y:S02]  /*21d80*/  LOP3.LUT R23, R23, 0xffff, RZ, 0xc0, !PT ;  /* 0x0000ffff17177812 */ /* 0x000fe400078ec0ff */
[----:B-1----:R-:W-:Y:S02]  /*21d90*/  LOP3.LUT R11, R25, 0xffff, RZ, 0xc0, !PT ;  /* 0x0000ffff190b7812 */ /* 0x002fe400078ec0ff */
[----:B------:R-:W-:Y:S02]  /*21da0*/  LOP3.LUT R18, R18, 0xffff, RZ, 0xc0, !PT ;  /* 0x0000ffff12127812 */ /* 0x000fe400078ec0ff */
[----:B------:R-:W-:-:S02]  /*21db0*/  LOP3.LUT R14, R2, 0xffff, RZ, 0xc0, !PT ;  /* 0x0000ffff020e7812 */ /* 0x000fc400078ec0ff */
[----:B------:R-:W-:Y:S02]  /*21dc0*/  LOP3.LUT R12, R13, 0xffff, RZ, 0xc0, !PT ;  /* 0x0000ffff0d0c7812 */ /* 0x000fe400078ec0ff */
[----:B------:R-:W-:Y:S01]  /*21dd0*/  LOP3.LUT R21, R0, 0xffff, RZ, 0xc0, !PT ;  /* 0x0000ffff00157812 */ /* 0x000fe200078ec0ff */
[----:B0-----:R-:W-:Y:S01]  /*21de0*/  ULEA UR4, UR5, UR4, 0x18 ;  /* 0x0000000405047291 */ /* 0x001fe2000f8ec03f */
[----:B------:R-:W-:Y:S02]  /*21df0*/  PRMT R0, R24, 0x3340, R1 ;  /* 0x0000334018007816 */ /* 0x000fe40000000001 */
[----:B------:R-:W-:Y:S01]  /*21e00*/  PRMT R25, R22, 0x3340, R19 ;  /* 0x0000334016197816 */ /* 0x000fe20000000013 */
[----:B------:R0:W-:Y:S01]  /*21e10*/  STL [R1+0x6c], R11 ;  /* 0x00006c0b01007387 */ /* 0x0001e20000100800 */
[--C-:B------:R-:W-:Y:S02]  /*21e20*/  PRMT R2, R14, 0x3340, R1.reuse ;  /* 0x000033400e027816 */ /* 0x100fe40000000001 */
[----:B------:R-:W-:Y:S01]  /*21e30*/  PRMT R17, R23, 0x3340, R18 ;  /* 0x0000334017117816 */ /* 0x000fe20000000012 */
[----:B------:R1:W-:Y:S01]  /*21e40*/  STL [R1+0x5c], R12 ;  /* 0x00005c0c01007387 */ /* 0x0003e20000100800 */
[----:B------:R-:W-:Y:S01]  /*21e50*/  PRMT R13, R21, 0x3340, R1 ;  /* 0x00003340150d7816 */ /* 0x000fe20000000001 */
[----:B------:R-:W-:Y:S01]  /*21e60*/  IMAD.SHL.U32 R28, R20, 0x20, RZ ;  /* 0x00000020141c7824 */ /* 0x000fe200078e00ff */
[----:B------:R-:W-:-:S02]  /*21e70*/  PRMT R20, R11, 0x3340, R12 ;  /* 0x000033400b147816 */ /* 0x000fc4000000000c */
[----:B0-----:R-:W-:Y:S02]  /*21e80*/  PRMT R11, R17, 0x5410, R2 ;  /* 0x00005410110b7816 */ /* 0x001fe40000000002 */
[----:B------:R-:W-:Y:S02]  /*21e90*/  LOP3.LUT R28, R28, 0x200, RZ, 0xc0, !PT ;  /* 0x000002001c1c7812 */ /* 0x000fe400078ec0ff */
[----:B-1----:R-:W-:Y:S02]  /*21ea0*/  PRMT R12, R25, 0x5410, R0 ;  /* 0x00005410190c7816 */ /* 0x002fe40000000000 */
[----:B------:R-:W-:Y:S02]  /*21eb0*/  PRMT R2, R20, 0x5410, R13 ;  /* 0x0000541014027816 */ /* 0x000fe4000000000d */
[----:B------:R-:W-:Y:S01]  /*21ec0*/  IADD3 R0, R28, UR4, R15 ;  /* 0x000000041c007c10 */ /* 0x000fe2000fffe00f */
[----:B------:R-:W-:Y:S04]  /*21ed0*/  STL [R1+0xa0], R12 ;  /* 0x0000a00c01007387 */ /* 0x000fe80000100800 */
[----:B------:R0:W-:Y:S04]  /*21ee0*/  STL [R1+0xec], R11 ;  /* 0x0000ec0b01007387 */ /* 0x0001e80000100800 */
[----:B------:R1:W-:Y:S04]  /*21ef0*/  STL [R1+0xe0], R2 ;  /* 0x0000e00201007387 */ /* 0x0003e80000100800 */
[----:B0-----:R-:W4:Y:S01]  /*21f00*/  LDL.LU R11, [R1+0x4c] ;  /* 0x00004c00010b7983 */ /* 0x001f220000300800 */
[----:B------:R-:W-:-:S02]  /*21f10*/  LOP3.LUT R20, R27, 0xffff, RZ, 0xc0, !PT ;  /* 0x0000ffff1b147812 */ /* 0x000fc400078ec0ff */
[----:B------:R-:W-:Y:S02]  /*21f20*/  LOP3.LUT R13, R7, 0xffff, RZ, 0xc0, !PT ;  /* 0x0000ffff070d7812 */ /* 0x000fe400078ec0ff */
[----:B------:R-:W-:Y:S02]  /*21f30*/  LOP3.LUT R25, R10, 0xffff, RZ, 0xc0, !PT ;  /* 0x0000ffff0a197812 */ /* 0x000fe400078ec0ff */
[----:B------:R-:W-:Y:S02]  /*21f40*/  LOP3.LUT R17, R29, 0xffff, RZ, 0xc0, !PT ;  /* 0x0000ffff1d117812 */ /* 0x000fe400078ec0ff */
[----:B------:R-:W-:Y:S02]  /*21f50*/  PRMT R7, R13, 0x3340, R1 ;  /* 0x000033400d077816 */ /* 0x000fe40000000001 */
[----:B------:R-:W-:Y:S02]  /*21f60*/  LOP3.LUT R10, R8, 0xffff, RZ, 0xc0, !PT ;  /* 0x0000ffff080a7812 */ /* 0x000fe400078ec0ff */
[----:B------:R-:W-:-:S04]  /*21f70*/  LOP3.LUT R15, R9, 0xffff, RZ, 0xc0, !PT ;  /* 0x0000ffff090f7812 */ /* 0x000fc800078ec0ff */
[----:B------:R-:W-:Y:S02]  /*21f80*/  PRMT R8, R15, 0x3340, R1 ;  /* 0x000033400f087816 */ /* 0x000fe40000000001 */
[----:B--2---:R-:W-:Y:S02]  /*21f90*/  LOP3.LUT R28, R5, 0xffff, RZ, 0xc0, !PT ;  /* 0x0000ffff051c7812 */ /* 0x004fe400078ec0ff */
[----:B---3--:R-:W-:-:S03]  /*21fa0*/  LOP3.LUT R16, R16, 0xffff, RZ, 0xc0, !PT ;  /* 0x0000ffff10107812 */ /* 0x008fc600078ec0ff */
[----:B------:R0:W-:Y:S04]  /*21fb0*/  STL [R1+0x58], R28 ;  /* 0x0000581c01007387 */ /* 0x0001e80000100800 */
[----:B------:R-:W2:Y:S04]  /*21fc0*/  LDL.LU R12, [R1+0x2c] ;  /* 0x00002c00010c7983 */ /* 0x000ea80000300800 */
[----:B------:R-:W-:Y:S01]  /*21fd0*/  STL [R1+0x78], R16 ;  /* 0x0000781001007387 */ /* 0x000fe20000100800 */
[----:B----4-:R-:W-:-:S05]  /*21fe0*/  LOP3.LUT R5, R3, 0xffff, RZ, 0xc0, !PT ;  /* 0x0000ffff03057812 */ /* 0x010fca00078ec0ff */
[----:B------:R-:W-:Y:S01]  /*21ff0*/  STL [R1+0x3c], R5 ;  /* 0x00003c0501007387 */ /* 0x000fe20000100800 */
[----:B------:R-:W-:-:S03]  /*22000*/  LOP3.LUT R3, R4, 0xffff, RZ, 0xc0, !PT ;  /* 0x0000ffff04037812 */ /* 0x000fc600078ec0ff */
[----:B------:R-:W3:Y:S01]  /*22010*/  LDL.LU R4, [R1+0x4] ;  /* 0x0000040001047983 */ /* 0x000ee20000300800 */
[----:B-1----:R-:W-:-:S03]  /*22020*/  LOP3.LUT R2, R6, 0xffff, RZ, 0xc0, !PT ;  /* 0x0000ffff06027812 */ /* 0x002fc600078ec0ff */
[----:B------:R-:W4:Y:S02]  /*22030*/  LDL.LU R6, [R1] ;  /* 0x0000000001067983 */ /* 0x000f240000300800 */
[----:B------:R-:W-:Y:S02]  /*22040*/  IMAD.MOV.U32 R29, RZ, RZ, R2 ;  /* 0x000000ffff1d7224 */ /* 0x000fe400078e0002 */
[----:B------:R-:W-:Y:S04]  /*22050*/  STL [R1+0x74], R3 ;  /* 0x0000740301007387 */ /* 0x000fe80000100800 */
[----:B------:R1:W-:Y:S01]  /*22060*/  STL [R1+0x54], R2 ;  /* 0x0000540201007387 */ /* 0x0003e20000100800 */
[----:B------:R-:W-:Y:S02]  /*22070*/  PRMT R9, R29, 0x3340, R1 ;  /* 0x000033401d097816 */ /* 0x000fe40000000001 */
[----:B0-----:R-:W-:Y:S01]  /*22080*/  PRMT R28, R28, 0x3340, R5 ;  /* 0x000033401c1c7816 */ /* 0x001fe20000000005 */
[----:B------:R-:W-:Y:S01]  /*22090*/  STL [R1+0x70], R17 ;  /* 0x0000701101007387 */ /* 0x000fe20000100800 */
[----:B-1----:R-:W-:-:S03]  /*220a0*/  LOP3.LUT R2, R26, 0xffff, RZ, 0xc0, !PT ;  /* 0x0000ffff1a027812 */ /* 0x002fc600078ec0ff */
[----:B------:R-:W4:Y:S01]  /*220b0*/  LDL.LU R5, [R1+0xf34] ;  /* 0x000f340001057983 */ /* 0x000f220000300800 */
[----:B------:R-:W-:Y:S02]  /*220c0*/  PRMT R26, R20, 0x3340, R25 ;  /* 0x00003340141a7816 */ /* 0x000fe40000000019 */
[----:B------:R-:W-:Y:S02]  /*220d0*/  PRMT R27, R2, 0x3340, R10 ;  /* 0x00003340021b7816 */ /* 0x000fe4000000000a */
[----:B------:R-:W-:Y:S02]  /*220e0*/  PRMT R26, R26, 0x5410, R7 ;  /* 0x000054101a1a7816 */ /* 0x000fe40000000007 */
[----:B------:R-:W-:Y:S02]  /*220f0*/  PRMT R29, R16, 0x3340, R3 ;  /* 0x00003340101d7816 */ /* 0x000fe40000000003 */
[----:B------:R-:W4:Y:S01]  /*22100*/  LDL.LU R3, [R1+0xf30] ;  /* 0x000f300001037983 */ /* 0x000f220000300800 */
[----:B------:R-:W-:-:S03]  /*22110*/  PRMT R8, R27, 0x5410, R8 ;  /* 0x000054101b087816 */ /* 0x000fc60000000008 */
[----:B------:R-:W4:Y:S04]  /*22120*/  LDL.LU R16, [R1+0xf2c] ;  /* 0x000f2c0001107983 */ /* 0x000f280000300800 */
[----:B------:R-:W4:Y:S04]  /*22130*/  LDL.LU R7, [R1+0x68] ;  /* 0x0000680001077983 */ /* 0x000f280000300800 */
[----:B------:R0:W-:Y:S01]  /*22140*/  STL [R1+0xa8], R26 ;  /* 0x0000a81a01007387 */ /* 0x0001e20000100800 */
[----:B------:R-:W-:-:S03]  /*22150*/  PRMT R28, R28, 0x5410, R9 ;  /* 0x000054101c1c7816 */ /* 0x000fc60000000009 */
[----:B0-----:R-:W4:Y:S04]  /*22160*/  LDL.LU R26, [R1+0x10] ;  /* 0x00001000011a7983 */ /* 0x001f280000300800 */
[----:B------:R-:W4:Y:S04]  /*22170*/  LDL.LU R27, [R1+0x60] ;  /* 0x00006000011b7983 */ /* 0x000f280000300800 */
[----:B------:R0:W-:Y:S04]  /*22180*/  STL [R1+0xa4], R8 ;  /* 0x0000a40801007387 */ /* 0x0001e80000100800 */
[----:B0-----:R-:W4:Y:S04]  /*22190*/  LDL.LU R8, [R1+0x50] ;  /* 0x0000500001087983 */ /* 0x001f280000300800 */
[----:B------:R-:W4:Y:S01]  /*221a0*/  LDL.LU R9, [R1+0x30] ;  /* 0x0000300001097983 */ /* 0x000f220000300800 */
[----:B------:R-:W-:-:S02]  /*221b0*/  PRMT R17, R17, 0x3340, R1 ;  /* 0x0000334011117816 */ /* 0x000fc40000000001 */
[----:B------:R-:W-:Y:S02]  /*221c0*/  LOP3.LUT R11, R11, 0xffff, RZ, 0xc0, !PT ;  /* 0x0000ffff0b0b7812 */ /* 0x000fe400078ec0ff */
[----:B------:R-:W-:Y:S01]  /*221d0*/  PRMT R17, R29, 0x5410, R17 ;  /* 0x000054101d117816 */ /* 0x000fe20000000011 */
[----:B------:R-:W-:Y:S04]  /*221e0*/  STL [R1+0xf4], R28 ;  /* 0x0000f41c01007387 */ /* 0x000fe80000100800 */
[----:B------:R0:W-:Y:S01]  /*221f0*/  STL [R1+0xf0], R17 ;  /* 0x0000f01101007387 */ /* 0x0001e20000100800 */
[----:B--2---:R-:W-:Y:S02]  /*22200*/  LOP3.LUT R12, R12, 0xffff, RZ, 0xc0, !PT ;  /* 0x0000ffff0c0c7812 */ /* 0x004fe400078ec0ff */
[----:B---3--:R-:W-:-:S02]  /*22210*/  LOP3.LUT R29, R4, 0xffff, RZ, 0xc0, !PT ;  /* 0x0000ffff041d7812 */ /* 0x008fc400078ec0ff */
[----:B----4-:R-:W-:Y:S02]  /*22220*/  LOP3.LUT R4, R6, 0xffff, RZ, 0xc0, !PT ;  /* 0x0000ffff06047812 */ /* 0x010fe400078ec0ff */
[----:B0-----:R-:W-:Y:S02]  /*22230*/  LOP3.LUT R17, R5, 0xffff, RZ, 0xc0, !PT ;  /* 0x0000ffff05117812 */ /* 0x001fe400078ec0ff */
[----:B------:R-:W-:Y:S02]  /*22240*/  PRMT R5, R12, 0x3340, R1 ;  /* 0x000033400c057816 */ /* 0x000fe40000000001 */
[----:B------:R-:W-:Y:S02]  /*22250*/  LOP3.LUT R6, R16, 0xffff, RZ, 0xc0, !PT ;  /* 0x0000ffff10067812 */ /* 0x000fe400078ec0ff */
[----:B------:R-:W-:Y:S02]  /*22260*/  LOP3.LUT R7, R7, 0xffff, RZ, 0xc0, !PT ;  /* 0x0000ffff07077812 */ /* 0x000fe400078ec0ff */
[----:B------:R-:W-:-:S02]  /*22270*/  LOP3.LUT R28, R26, 0xffff, RZ, 0xc0, !PT ;  /* 0x0000ffff1a1c7812 */ /* 0x000fc400078ec0ff */
[----:B------:R-:W-:Y:S02]  /*22280*/  LOP3.LUT R27, R27, 0xffff, RZ, 0xc0, !PT ;  /* 0x0000ffff1b1b7812 */ /* 0x000fe400078ec0ff */
[----:B------:R-:W-:-:S03]  /*22290*/  LOP3.LUT R26, R3, 0xffff, RZ, 0xc0, !PT ;  /* 0x0000ffff031a7812 */ /* 0x000fc600078ec0ff */
[----:B------:R0:W-:Y:S04]  /*222a0*/  STL [R1+0x48], R27 ;  /* 0x0000481b01007387 */ /* 0x0001e80000100800 */
[----:B------:R-:W-:Y:S04]  /*222b0*/  STL [R1+0x40], R11 ;  /* 0x0000400b01007387 */ /* 0x000fe80000100800 */
[----:B------:R-:W-:Y:S01]  /*222c0*/  STL [R1+0x30], R12 ;  /* 0x0000300c01007387 */ /* 0x000fe20000100800 */
[----:B------:R-:W-:-:S03]  /*222d0*/  LOP3.LUT R8, R8, 0xffff, RZ, 0xc0, !PT ;  /* 0x0000ffff08087812 */ /* 0x000fc600078ec0ff */
[----:B------:R1:W-:Y:S01]  /*222e0*/  STL [R1+0x2c], R28 ;  /* 0x00002c1c01007387 */ /* 0x0003e20000100800 */
[----:B------:R-:W-:-:S03]  /*222f0*/  LOP3.LUT R9, R9, 0xffff, RZ, 0xc0, !PT ;  /* 0x0000ffff09097812 */ /* 0x000fc600078ec0ff */
[----:B------:R-:W-:Y:S01]  /*22300*/  STL [R1+0x28], R4 ;  /* 0x0000280401007387 */ /* 0x000fe20000100800 */
[----:B------:R-:W-:-:S03]  /*22310*/  PRMT R16, R26, 0x3340, R1 ;  /* 0x000033401a107816 */ /* 0x000fc60000000001 */
[----:B------:R-:W-:Y:S01]  /*22320*/  STL [R1+0x80], R29 ;  /* 0x0000801d01007387 */ /* 0x000fe20000100800 */
[----:B------:R-:W-:-:S03]  /*22330*/  PRMT R3, R9, 0x3340, R1 ;  /* 0x0000334009037816 */ /* 0x000fc60000000001 */
[----:B------:R2:W-:Y:S01]  /*22340*/  STL [R1+0x4c], R26 ;  /* 0x00004c1a01007387 */ /* 0x0005e20000100800 */
[----:B0-----:R-:W-:-:S03]  /*22350*/  PRMT R27, R27, 0x3340, R11 ;  /* 0x000033401b1b7816 */ /* 0x001fc6000000000b */
[----:B------:R0:W-:Y:S01]  /*22360*/  STL [R1+0x60], R6 ;  /* 0x0000600601007387 */ /* 0x0001e20000100800 */
[----:B-1----:R-:W-:-:S03]  /*22370*/  PRMT R28, R28, 0x3340, R4 ;  /* 0x000033401c1c7816 */ /* 0x002fc60000000004 */
[----:B------:R-:W3:Y:S01]  /*22380*/  LDL.LU R12, [R1+0xf28] ;  /* 0x000f2800010c7983 */ /* 0x000ee20000300800 */
[----:B--2---:R-:W-:-:S03]  /*22390*/  PRMT R26, R7, 0x3340, R8 ;  /* 0x00003340071a7816 */ /* 0x004fc60000000008 */
[----:B------:R-:W-:Y:S01]  /*223a0*/  STL [R1+0x50], R17 ;  /* 0x0000501101007387 */ /* 0x000fe20000100800 */
[----:B------:R-:W-:-:S03]  /*223b0*/  PRMT R26, R26, 0x5410, R3 ;  /* 0x000054101a1a7816 */ /* 0x000fc60000000003 */
[----:B------:R-:W2:Y:S01]  /*223c0*/  LDL.LU R11, [R1+0xf24] ;  /* 0x000f2400010b7983 */ /* 0x000ea20000300800 */
[----:B------:R-:W-:Y:S02]  /*223d0*/  PRMT R29, R29, 0x3340, R6 ;  /* 0x000033401d1d7816 */ /* 0x000fe40000000006 */
[----:B------:R-:W-:Y:S01]  /*223e0*/  PRMT R27, R27, 0x5410, R5 ;  /* 0x000054101b1b7816 */ /* 0x000fe20000000005 */
[----:B------:R-:W4:Y:S04]  /*223f0*/  LDL.LU R4, [R1+0xf20] ;  /* 0x000f200001047983 */ /* 0x000f280000300800 */
[----:B0-----:R-:W2:Y:S04]  /*22400*/  LDL.LU R6, [R1+0xf1c] ;  /* 0x000f1c0001067983 */ /* 0x001ea80000300800 */
[----:B------:R-:W2:Y:S04]  /*22410*/  LDL.LU R3, [R1+0x8] ;  /* 0x0000080001037983 */ /* 0x000ea80000300800 */
[----:B------:R0:W-:Y:S01]  /*22420*/  STL [R1+0xb8], R26 ;  /* 0x0000b81a01007387 */ /* 0x0001e20000100800 */
[----:B------:R-:W-:-:S03]  /*22430*/  PRMT R28, R28, 0x5410, R16 ;  /* 0x000054101c1c7816 */ /* 0x000fc60000000010 */
[----:B0-----:R-:W2:Y:S04]  /*22440*/  LDL.LU R26, [R1+0x18] ;  /* 0x00001800011a7983 */ /* 0x001ea80000300800 */
[----:B------:R-:W2:Y:S04]  /*22450*/  LDL.LU R5, [R1+0x24] ;  /* 0x0000240001057983 */ /* 0x000ea80000300800 */
[----:B------:R0:W-:Y:S04]  /*22460*/  STL [R1+0xb4], R27 ;  /* 0x0000b41b01007387 */ /* 0x0001e80000100800 */
[----:B0-----:R-:W2:Y:S04]  /*22470*/  LDL.LU R27, [R1+0x14] ;  /* 0x00001400011b7983 */ /* 0x001ea80000300800 */
[----:B------:R-:W2:Y:S01]  /*22480*/  LDL.LU R16, [R1+0xc] ;  /* 0x00000c0001107983 */ /* 0x000ea20000300800 */
[----:B------:R-:W-:-:S04]  /*22490*/  PRMT R17, R17, 0x3340, R1 ;  /* 0x0000334011117816 */ /* 0x000fc80000000001 */
[----:B------:R-:W-:Y:S01]  /*224a0*/  PRMT R17, R29, 0x5410, R17 ;  /* 0x000054101d117816 */ /* 0x000fe20000000011 */
[----:B------:R-:W-:Y:S04]  /*224b0*/  STL [R1+0xb0], R28 ;  /* 0x0000b01c01007387 */ /* 0x000fe80000100800 */
[----:B------:R4:W-:Y:S02]  /*224c0*/  STL [R1+0xac], R17 ;  /* 0x0000ac1101007387 */ /* 0x0009e40000100800 */
[----:B----4-:R-:W-:Y:S02]  /*224d0*/  LOP3.LUT R17, R4, 0xffff, RZ, 0xc0, !PT ;  /* 0x0000ffff04117812 */ /* 0x010fe400078ec0ff */
[----:B---3--:R-:W-:Y:S02]  /*224e0*/  LOP3.LUT R12, R12, 0xffff, RZ, 0xc0, !PT ;  /* 0x0000ffff0c0c7812 */ /* 0x008fe400078ec0ff */
[----:B--2---:R-:W-:-:S02]  /*224f0*/  LOP3.LUT R29, R11, 0xffff, RZ, 0xc0, !PT ;  /* 0x0000ffff0b1d7812 */ /* 0x004fc400078ec0ff */
[----:B------:R-:W-:Y:S02]  /*22500*/  PRMT R11, R12, 0x3340, R1 ;  /* 0x000033400c0b7816 */ /* 0x000fe40000000001 */
[----:B------:R-:W-:Y:S02]  /*22510*/  LOP3.LUT R28, R16, 0xffff, RZ, 0xc0, !PT ;  /* 0x0000ffff101c7812 */ /* 0x000fe400078ec0ff */
[----:B------:R-:W-:-:S05]  /*22520*/  LOP3.LUT R16, R3, 0xffff, RZ, 0xc0, !PT ;  /* 0x0000ffff03107812 */ /* 0x000fca00078ec0ff */
[----:B------:R0:W-:Y:S04]  /*22530*/  STL [R1+0x84], R16 ;  /* 0x0000841001007387 */ /* 0x0001e80000100800 */
[----:B------:R1:W-:Y:S01]  /*22540*/  STL [R1+0x7c], R17 ;  /* 0x00007c1101007387 */ /* 0x0003e20000100800 */
[----:B0-----:R-:W-:Y:S02]  /*22550*/  PRMT R16, R16, 0x3340, R17 ;  /* 0x0000334010107816 */ /* 0x001fe40000000011 */
[----:B-1----:R-:W0:Y:S01]  /*22560*/  S2R R17, SR_TID.X ;  /* 0x0000000000117919 */ /* 0x002e220000002100 */
[----:B------:R-:W-:Y:S02]  /*22570*/  LOP3.LUT R3, R6, 0xffff, RZ, 0xc0, !PT ;  /* 0x0000ffff06037812 */ /* 0x000fe400078ec0ff */
[----:B------:R-:W-:Y:S01]  /*22580*/  PRMT R6, R29, 0x3340, R1 ;  /* 0x000033401d067816 */ /* 0x000fe20000000001 */
[----:B------:R1:W-:Y:S01]  /*22590*/  STL [R1+0x68], R12 ;  /* 0x0000680c01007387 */ /* 0x0003e20000100800 */
[----:B------:R-:W-:-:S02]  /*225a0*/  SHF.R.U32.HI R4, RZ, 0x8, R26 ;  /* 0x00000008ff047819 */ /* 0x000fc4000001161a */
[----:B------:R-:W-:Y:S01]  /*225b0*/  PRMT R11, R16, 0x5410, R11 ;  /* 0x00005410100b7816 */ /* 0x000fe2000000000b */
[----:B------:R-:W2:Y:S01]  /*225c0*/  LDL.LU R26, [R1+0x64] ;  /* 0x00006400011a7983 */ /* 0x000ea20000300800 */
[----:B-1----:R-:W-:-:S04]  /*225d0*/  PRMT R12, R28, 0x3340, R3 ;  /* 0x000033401c0c7816 */ /* 0x002fc80000000003 */
[----:B------:R-:W-:Y:S02]  /*225e0*/  PRMT R12, R12, 0x5410, R6 ;  /* 0x000054100c0c7816 */ /* 0x000fe40000000006 */
[----:B------:R-:W3:Y:S04]  /*225f0*/  LDL.LU R6, [R1+0x34] ;  /* 0x0000340001067983 */ /* 0x000ee80000300800 */
[----:B------:R1:W-:Y:S01]  /*22600*/  STL [R1+0x94], R12 ;  /* 0x0000940c01007387 */ /* 0x0003e20000100800 */
[----:B0-----:R-:W-:-:S03]  /*22610*/  LOP3.LUT R17, R17, 0x20, RZ, 0xc0, !PT ;  /* 0x0000002011117812 */ /* 0x001fc600078ec0ff */
[----:B-1----:R-:W4:Y:S04]  /*22620*/  LDL.LU R12, [R1+0x38] ;  /* 0x00003800010c7983 */ /* 0x002f280000300800 */
[----:B------:R-:W2:Y:S01]  /*22630*/  LDL.LU R16, [R1+0x44] ;  /* 0x0000440001107983 */ /* 0x000ea20000300800 */
[----:B------:R-:W-:-:S03]  /*22640*/  IMAD R0, R17, 0x8, R0 ;  /* 0x0000000811007824 */ /* 0x000fc600078e0200 */
[----:B------:R0:W-:Y:S04]  /*22650*/  STL [R1+0x88], R11 ;  /* 0x0000880b01007387 */ /* 0x0001e80000100800 */
[----:B0-----:R-:W4:Y:S04]  /*22660*/  LDL.LU R11, [R1+0x1c] ;  /* 0x00001c00010b7983 */ /* 0x001f280000300800 */
[----:B------:R-:W4:Y:S01]  /*22670*/  LDL.LU R17, [R1+0x20] ;  /* 0x0000200001117983 */ /* 0x000f220000300800 */
[----:B------:R-:W-:Y:S02]  /*22680*/  SHF.R.U32.HI R5, RZ, 0x8, R5 ;  /* 0x00000008ff057819 */ /* 0x000fe40000011605 */
[----:B------:R-:W-:-:S02]  /*22690*/  LOP3.LUT R4, R4, 0xffff, RZ, 0xc0, !PT ;  /* 0x0000ffff04047812 */ /* 0x000fc400078ec0ff */
[----:B------:R-:W-:Y:S01]  /*226a0*/  LOP3.LUT R5, R5, 0xffff, RZ, 0xc0, !PT ;  /* 0x0000ffff05057812 */ /* 0x000fe200078ec0ff */
[----:B------:R0:W-:Y:S03]  /*226b0*/  STL [R1+0xf0c], R0 ;  /* 0x000f0c0001007387 */ /* 0x0001e60000100800 */
[----:B0-----:R-:W-:-:S05]  /*226c0*/  PRMT R0, R5, 0x3340, R4 ;  /* 0x0000334005007816 */ /* 0x001fca0000000004 */
[----:B------:R0:W-:Y:S04]  /*226d0*/  STL [R1+0x18], R0 ;  /* 0x0000180001007387 */ /* 0x0001e80000100800 */
[----:B0-----:R-:W4:Y:S01]  /*226e0*/  LDL.LU R0, [R1+0x6c] ;  /* 0x00006c0001007983 */ /* 0x001f220000300800 */
[----:B------:R-:W-:Y:S02]  /*226f0*/  SHF.R.U32.HI R18, RZ, 0x8, R18 ;  /* 0x00000008ff127819 */ /* 0x000fe40000011612 */
[----:B------:R-:W-:Y:S02]  /*22700*/  SHF.R.U32.HI R22, RZ, 0x8, R22 ;  /* 0x00000008ff167819 */ /* 0x000fe40000011616 */
[----:B------:R-:W-:Y:S02]  /*22710*/  SHF.R.U32.HI R19, RZ, 0x8, R19 ;  /* 0x00000008ff137819 */ /* 0x000fe40000011613 */
[----:B------:R-:W-:-:S02]  /*22720*/  SHF.R.U32.HI R24, RZ, 0x8, R24 ;  /* 0x00000008ff187819 */ /* 0x000fc40000011618 */
[----:B------:R-:W-:Y:S02]  /*22730*/  SHF.R.U32.HI R23, RZ, 0x8, R23 ;  /* 0x00000008ff177819 */ /* 0x000fe40000011617 */
[----:B------:R-:W-:Y:S02]  /*22740*/  LOP3.LUT R19, R19, 0xffff, RZ, 0xc0, !PT ;  /* 0x0000ffff13137812 */ /* 0x000fe400078ec0ff */
[----:B------:R-:W-:Y:S02]  /*22750*/  LOP3.LUT R22, R22, 0xffff, RZ, 0xc0, !PT ;  /* 0x0000ffff16167812 */ /* 0x000fe400078ec0ff */
[----:B------:R-:W-:Y:S02]  /*22760*/  LOP3.LUT R24, R24, 0xffff, RZ, 0xc0, !PT ;  /* 0x0000ffff18187812 */ /* 0x000fe400078ec0ff */
[----:B------:R-:W-:Y:S02]  /*22770*/  LOP3.LUT R23, R23, 0xffff, RZ, 0xc0, !PT ;  /* 0x0000ffff17177812 */ /* 0x000fe400078ec0ff */
[----:B---3--:R-:W-:-:S04]  /*22780*/  SHF.R.U32.HI R6, RZ, 0x8, R6 ;  /* 0x00000008ff067819 */ /* 0x008fc80000011606 */
[----:B------:R-:W-:Y:S02]  /*22790*/  LOP3.LUT R6, R6, 0xffff, RZ, 0xc0, !PT ;  /* 0x0000ffff06067812 */ /* 0x000fe400078ec0ff */
[----:B--2---:R-:W-:Y:S02]  /*227a0*/  SHF.R.U32.HI R5, RZ, 0x8, R16 ;  /* 0x00000008ff057819 */ /* 0x004fe40000011610 */
[----:B------:R-:W-:Y:S02]  /*227b0*/  SHF.R.U32.HI R16, RZ, 0x8, R27 ;  /* 0x00000008ff107819 */ /* 0x000fe4000001161b */
[----:B----4-:R-:W-:Y:S01]  /*227c0*/  SHF.R.U32.HI R12, RZ, 0x8, R12 ;  /* 0x00000008ff0c7819 */ /* 0x010fe2000001160c */
[----:B------:R-:W2:Y:S01]  /*227d0*/  LDL.LU R27, [R1+0x5c] ;  /* 0x00005c00011b7983 */ /* 0x000ea20000300800 */
[----:B------:R-:W-:Y:S02]  /*227e0*/  SHF.R.U32.HI R11, RZ, 0x8, R11 ;  /* 0x00000008ff0b7819 */ /* 0x000fe4000001160b */
[----:B------:R-:W-:-:S02]  /*227f0*/  SHF.R.U32.HI R4, RZ, 0x8, R17 ;  /* 0x00000008ff047819 */ /* 0x000fc40000011611 */
[----:B------:R-:W-:Y:S02]  /*22800*/  LOP3.LUT R17, R5, 0xffff, RZ, 0xc0, !PT ;  /* 0x0000ffff05117812 */ /* 0x000fe400078ec0ff */
[----:B------:R-:W-:Y:S02]  /*22810*/  LOP3.LUT R4, R4, 0xffff, RZ, 0xc0, !PT ;  /* 0x0000ffff04047812 */ /* 0x000fe400078ec0ff */
[----:B------:R-:W-:Y:S02]  /*22820*/  LOP3.LUT R11, R11, 0xffff, RZ, 0xc0, !PT ;  /* 0x0000ffff0b0b7812 */ /* 0x000fe400078ec0ff */
[----:B------:R-:W-:Y:S02]  /*22830*/  LOP3.LUT R5, R16, 0xffff, RZ, 0xc0, !PT ;  /* 0x0000ffff10057812 */ /* 0x000fe400078ec0ff */
[----:B------:R-:W-:Y:S02]  /*22840*/  PRMT R16, R4, 0x3340, R1 ;  /* 0x0000334004107816 */ /* 0x000fe40000000001 */
[----:B------:R-:W-:-:S02]  /*22850*/  PRMT R4, R17, 0x3340, R6 ;  /* 0x0000334011047816 */ /* 0x000fc40000000006 */
[----:B------:R-:W-:Y:S01]  /*22860*/  PRMT R17, R11, 0x3340, R1 ;  /* 0x000033400b117816 */ /* 0x000fe20000000001 */
[----:B------:R-:W-:Y:S01]  /*22870*/  STL [R1+0xf10], R16 ;  /* 0x000f101001007387 */ /* 0x000fe20000100800 */
[----:B------:R-:W-:-:S03]  /*22880*/  LOP3.LUT R12, R12, 0xffff, RZ, 0xc0, !PT ;  /* 0x0000ffff0c0c7812 */ /* 0x000fc600078ec0ff */
[----:B------:R-:W-:Y:S01]  /*22890*/  STL [R1+0xf08], R17 ;  /* 0x000f081101007387 */ /* 0x000fe20000100800 */
[----:B------:R-:W-:-:S03]  /*228a0*/  PRMT R5, R12, 0x3340, R5 ;  /* 0x000033400c057816 */ /* 0x000fc60000000005 */
[----:B------:R0:W-:Y:S04]  /*228b0*/  STL [R1+0x1c], R4 ;  /* 0x00001c0401007387 */ /* 0x0001e80000100800 */
[----:B------:R1:W-:Y:S01]  /*228c0*/  STL [R1+0x20], R5 ;  /* 0x0000200501007387 */ /* 0x0003e20000100800 */
[----:B0-----:R-:W-:-:S04]  /*228d0*/  SHF.R.U32.HI R4, RZ, 0x8, R26 ;  /* 0x00000008ff047819 */ /* 0x001fc8000001161a */
[----:B------:R-:W-:Y:S02]  /*228e0*/  LOP3.LUT R4, R4, 0xffff, RZ, 0xc0, !PT ;  /* 0x0000ffff04047812 */ /* 0x000fe400078ec0ff */
[----:B-1----:R-:W-:Y:S02]  /*228f0*/  LOP3.LUT R5, R18, 0xffff, RZ, 0xc0, !PT ;  /* 0x0000ffff12057812 */ /* 0x002fe400078ec0ff */
[----:B------:R-:W-:-:S05]  /*22900*/  PRMT R18, R4, 0x3340, R1 ;  /* 0x0000334004127816 */ /* 0x000fca0000000001 */
[----:B------:R-:W-:Y:S04]  /*22910*/  STL [R1+0xf04], R18 ;  /* 0x000f041201007387 */ /* 0x000fe80000100800 */
[----:B------:R-:W3:Y:S04]  /*22920*/  LDL.LU R17, [R1+0x58] ;  /* 0x0000580001117983 */ /* 0x000ee80000300800 */
[----:B------:R-:W4:Y:S01]  /*22930*/  LDL.LU R26, [R1+0x3c] ;  /* 0x00003c00011a7983 */ /* 0x000f220000300800 */
[----:B------:R-:W-:Y:S02]  /*22940*/  PRMT R4, R22, 0x3340, R19 ;  /* 0x0000334016047816 */ /* 0x000fe40000000013 */
[----:B------:R-:W-:-:S02]  /*22950*/  PRMT R19, R24, 0x3340, R1 ;  /* 0x0000334018137816 */ /* 0x000fc40000000001 */
[----:B------:R-:W-:Y:S01]  /*22960*/  PRMT R5, R23, 0x3340, R5 ;  /* 0x0000334017057816 */ /* 0x000fe20000000005 */
[----:B------:R0:W-:Y:S04]  /*22970*/  STL [R1+0x10], R4 ;  /* 0x0000100401007387 */ /* 0x0001e80000100800 */
[----:B------:R-:W-:Y:S04]  /*22980*/  STL [R1+0xf00], R19 ;  /* 0x000f001301007387 */ /* 0x000fe80000100800 */
[----:B------:R-:W-:Y:S01]  /*22990*/  STL [R1+0x14], R5 ;  /* 0x0000140501007387 */ /* 0x000fe20000100800 */
[----:B0-----:R-:W-:-:S03]  /*229a0*/  SHF.R.U32.HI R4, RZ, 0x8, R0 ;  /* 0x00000008ff047819 */ /* 0x001fc60000011600 */
[----:B------:R-:W4:Y:S04]  /*229b0*/  LDL.LU R24, [R1+0x54] ;  /* 0x0000540001187983 */ /* 0x000f280000300800 */
[----:B------:R-:W4:Y:S04]  /*229c0*/  LDL.LU R22, [R1+0x78] ;  /* 0x0000780001167983 */ /* 0x000f280000300800 */
[----:B------:R-:W4:Y:S04]  /*229d0*/  LDL.LU R16, [R1+0x74] ;  /* 0x0000740001107983 */ /* 0x000f280000300800 */
[----:B------:R-:W4:Y:S01]  /*229e0*/  LDL.LU R0, [R1+0x70] ;  /* 0x0000700001007983 */ /* 0x000f220000300800 */
[----:B------:R-:W-:-:S02]  /*229f0*/  SHF.R.U32.HI R6, RZ, 0x8, R14 ;  /* 0x00000008ff067819 */ /* 0x000fc4000001160e */
[----:B------:R-:W-:Y:S02]  /*22a00*/  SHF.R.U32.HI R21, RZ, 0x8, R21 ;  /* 0x00000008ff157819 */ /* 0x000fe40000011615 */
[----:B------:R-:W-:Y:S02]  /*22a10*/  LOP3.LUT R6, R6, 0xffff, RZ, 0xc0, !PT ;  /* 0x0000ffff06067812 */ /* 0x000fe400078ec0ff */
[----:B------:R-:W-:Y:S02]  /*22a20*/  SHF.R.U32.HI R20, RZ, 0x8, R20 ;  /* 0x00000008ff147819 */ /* 0x000fe40000011614 */
[----:B------:R-:W-:Y:S02]  /*22a30*/  SHF.R.U32.HI R25, RZ, 0x8, R25 ;  /* 0x00000008ff197819 */ /* 0x000fe40000011619 */
[----:B------:R-:W-:Y:S02]  /*22a40*/  LOP3.LUT R11, R4, 0xffff, RZ, 0xc0, !PT ;  /* 0x0000ffff040b7812 */ /* 0x000fe400078ec0ff */
[----:B------:R-:W-:-:S02]  /*22a50*/  PRMT R4, R6, 0x3340, R1 ;  /* 0x0000334006047816 */ /* 0x000fc40000000001 */
[----:B------:R-:W-:Y:S02]  /*22a60*/  LOP3.LUT R21, R21, 0xffff, RZ, 0xc0, !PT ;  /* 0x0000ffff15157812 */ /* 0x000fe400078ec0ff */
[----:B------:R-:W-:Y:S02]  /*22a70*/  LOP3.LUT R25, R25, 0xffff, RZ, 0xc0, !PT ;  /* 0x0000ffff19197812 */ /* 0x000fe400078ec0ff */
[----:B------:R-:W-:Y:S01]  /*22a80*/  LOP3.LUT R20, R20, 0xffff, RZ, 0xc0, !PT ;  /* 0x0000ffff14147812 */ /* 0x000fe200078ec0ff */
[----:B------:R0:W-:Y:S01]  /*22a90*/  STL [R1+0xefc], R4 ;  /* 0x000efc0401007387 */ /* 0x0001e20000100800 */
[----:B------:R-:W-:Y:S02]  /*22aa0*/  SHF.R.U32.HI R13, RZ, 0x8, R13 ;  /* 0x00000008ff0d7819 */ /* 0x000fe4000001160d */
[----:B0-----:R-:W-:Y:S02]  /*22ab0*/  PRMT R4, R20, 0x3340, R25 ;  /* 0x0000334014047816 */ /* 0x001fe40000000019 */
[----:B------:R-:W-:-:S02]  /*22ac0*/  LOP3.LUT R13, R13, 0xffff, RZ, 0xc0, !PT ;  /* 0x0000ffff0d0d7812 */ /* 0x000fc400078ec0ff */
[----:B------:R-:W-:Y:S02]  /*22ad0*/  SHF.R.U32.HI R2, RZ, 0x8, R2 ;  /* 0x00000008ff027819 */ /* 0x000fe40000011602 */
[----:B------:R-:W-:Y:S02]  /*22ae0*/  SHF.R.U32.HI R10, RZ, 0x8, R10 ;  /* 0x00000008ff0a7819 */ /* 0x000fe4000001160a */
[----:B------:R-:W-:Y:S02]  /*22af0*/  SHF.R.U32.HI R15, RZ, 0x8, R15 ;  /* 0x00000008ff0f7819 */ /* 0x000fe4000001160f */
[----:B------:R-:W-:Y:S02]  /*22b00*/  LOP3.LUT R10, R10, 0xffff, RZ, 0xc0, !PT ;  /* 0x0000ffff0a0a7812 */ /* 0x000fe400078ec0ff */
[----:B------:R-:W-:Y:S02]  /*22b10*/  LOP3.LUT R2, R2, 0xffff, RZ, 0xc0, !PT ;  /* 0x0000ffff02027812 */ /* 0x000fe400078ec0ff */
[----:B------:R-:W-:-:S02]  /*22b20*/  LOP3.LUT R15, R15, 0xffff, RZ, 0xc0, !PT ;  /* 0x0000ffff0f0f7812 */ /* 0x000fc400078ec0ff */
[----:B------:R-:W-:Y:S02]  /*22b30*/  PRMT R2, R2, 0x3340, R10 ;  /* 0x0000334002027816 */ /* 0x000fe4000000000a */
[----:B--2---:R-:W-:-:S04]  /*22b40*/  SHF.R.U32.HI R5, RZ, 0x8, R27 ;  /* 0x00000008ff057819 */ /* 0x004fc8000001161b */
[----:B------:R-:W-:Y:S02]  /*22b50*/  LOP3.LUT R5, R5, 0xffff, RZ, 0xc0, !PT ;  /* 0x0000ffff05057812 */ /* 0x000fe400078ec0ff */
[----:B------:R-:W-:Y:S02]  /*22b60*/  PRMT R27, R21, 0x3340, R1 ;  /* 0x00003340151b7816 */ /* 0x000fe40000000001 */
[----:B------:R-:W-:-:S05]  /*22b70*/  PRMT R5, R11, 0x3340, R5 ;  /* 0x000033400b057816 */ /* 0x000fca0000000005 */
[----:B------:R-:W-:Y:S04]  /*22b80*/  STL [R1+0xef8], R5 ;  /* 0x000ef80501007387 */ /* 0x000fe80000100800 */
[----:B------:R-:W-:Y:S04]  /*22b90*/  STL [R1+0xf14], R27 ;  /* 0x000f141b01007387 */ /* 0x000fe80000100800 */
[----:B------:R0:W-:Y:S04]  /*22ba0*/  STL [R1+0xc], R4 ;  /* 0x00000c0401007387 */ /* 0x0001e80000100800 */
[----:B0-----:R-:W2:Y:S04]  /*22bb0*/  LDL.LU R4, [R1+0x48] ;  /* 0x0000480001047983 */ /* 0x001ea80000300800 */
[----:B------:R-:W2:Y:S04]  /*22bc0*/  LDL.LU R23, [R1+0x40] ;  /* 0x0000400001177983 */ /* 0x000ea80000300800 */
[----:B------:R-:W2:Y:S04]  /*22bd0*/  LDL.LU R19, [R1+0x30] ;  /* 0x0000300001137983 */ /* 0x000ea80000300800 */
[----:B------:R-:W2:Y:S01]  /*22be0*/  LDL.LU R18, [R1+0x2c] ;  /* 0x00002c0001127983 */ /* 0x000ea20000300800 */
[----:B---3--:R-:W-:-:S03]  /*22bf0*/  SHF.R.U32.HI R6, RZ, 0x8, R17 ;  /* 0x00000008ff067819 */ /* 0x008fc60000011611 */
[----:B------:R-:W3:Y:S01]  /*22c00*/  LDL.LU R17, [R1+0x28] ;  /* 0x0000280001117983 */ /* 0x000ee20000300800 */
[----:B----4-:R-:W-:Y:S02]  /*22c10*/  SHF.R.U32.HI R11, RZ, 0x8, R26 ;  /* 0x00000008ff0b7819 */ /* 0x010fe4000001161a */
[----:B------:R-:W-:Y:S02]  /*22c20*/  LOP3.LUT R12, R6, 0xffff, RZ, 0xc0, !PT ;  /* 0x0000ffff060c7812 */ /* 0x000fe400078ec0ff */
[----:B------:R-:W-:Y:S02]  /*22c30*/  LOP3.LUT R11, R11, 0xffff, RZ, 0xc0, !PT ;  /* 0x0000ffff0b0b7812 */ /* 0x000fe400078ec0ff */
[----:B------:R-:W-:Y:S02]  /*22c40*/  PRMT R6, R13, 0x3340, R1 ;  /* 0x000033400d067816 */ /* 0x000fe40000000001 */
[----:B------:R-:W-:-:S03]  /*22c50*/  PRMT R5, R12, 0x3340, R11 ;  /* 0x000033400c057816 */ /* 0x000fc6000000000b */
[----:B------:R-:W-:Y:S04]  /*22c60*/  STL [R1+0xf18], R6 ;  /* 0x000f180601007387 */ /* 0x000fe80000100800 */
[----:B------:R0:W-:Y:S01]  /*22c70*/  STL [R1+0x8], R5 ;  /* 0x0000080501007387 */ /* 0x0001e20000100800 */
[----:B------:R-:W-:Y:S02]  /*22c80*/  PRMT R26, R15, 0x3340, R1 ;  /* 0x000033400f1a7816 */ /* 0x000fe40000000001 */
[----:B------:R-:W-:Y:S02]  /*22c90*/  SHF.R.U32.HI R13, RZ, 0x8, R22 ;  /* 0x00000008ff0d7819 */ /* 0x000fe40000011616 */
[----:B------:R-:W4:Y:S01]  /*22ca0*/  LDL.LU R22, [R1+0x4c] ;  /* 0x00004c0001167983 */ /* 0x000f220000300800 */
[----:B------:R-:W-:-:S03]  /*22cb0*/  SHF.R.U32.HI R12, RZ, 0x8, R16 ;  /* 0x00000008ff0c7819 */ /* 0x000fc60000011610 */
[----:B------:R-:W4:Y:S01]  /*22cc0*/  LDL.LU R16, [R1+0x80] ;  /* 0x0000800001107983 */ /* 0x000f220000300800 */
[----:B------:R-:W-:-:S03]  /*22cd0*/  SHF.R.U32.HI R10, RZ, 0x8, R0 ;  /* 0x00000008ff0a7819 */ /* 0x000fc60000011600 */
[----:B------:R-:W4:Y:S01]  /*22ce0*/  LDL.LU R0, [R1+0x60] ;  /* 0x0000600001007983 */ /* 0x000f220000300800 */
[----:B------:R-:W-:-:S03]  /*22cf0*/  SHF.R.U32.HI R15, RZ, 0x8, R24 ;  /* 0x00000008ff0f7819 */ /* 0x000fc60000011618 */
[----:B------:R-:W4:Y:S01]  /*22d00*/  LDL.LU R24, [R1+0x50] ;  /* 0x0000500001187983 */ /* 0x000f220000300800 */
[----:B------:R-:W-:Y:S02]  /*22d10*/  SHF.R.U32.HI R14, RZ, 0x8, R8 ;  /* 0x00000008ff0e7819 */ /* 0x000fe40000011608 */
[----:B------:R-:W-:Y:S02]  /*22d20*/  LOP3.LUT R8, R10, 0xffff, RZ, 0xc0, !PT ;  /* 0x0000ffff0a087812 */ /* 0x000fe400078ec0ff */
[----:B------:R-:W-:Y:S02]  /*22d30*/  LOP3.LUT R12, R12, 0xffff, RZ, 0xc0, !PT ;  /* 0x0000ffff0c0c7812 */ /* 0x000fe400078ec0ff */
[----:B------:R-:W-:Y:S02]  /*22d40*/  LOP3.LUT R13, R13, 0xffff, RZ, 0xc0, !PT ;  /* 0x0000ffff0d0d7812 */ /* 0x000fe400078ec0ff */
[----:B------:R-:W-:Y:S02]  /*22d50*/  SHF.R.U32.HI R11, RZ, 0x8, R7 ;  /* 0x00000008ff0b7819 */ /* 0x000fe40000011607 */
[----:B------:R-:W-:-:S02]  /*22d60*/  PRMT R8, R8, 0x3340, R1 ;  /* 0x0000334008087816 */ /* 0x000fc40000000001 */
[----:B0-----:R-:W-:Y:S02]  /*22d70*/  PRMT R5, R13, 0x3340, R12 ;  /* 0x000033400d057816 */ /* 0x001fe4000000000c */
[----:B------:R-:W-:Y:S02]  /*22d80*/  SHF.R.U32.HI R9, RZ, 0x8, R9 ;  /* 0x00000008ff097819 */ /* 0x000fe40000011609 */
[----:B------:R-:W-:Y:S02]  /*22d90*/  LOP3.LUT R10, R14, 0xffff, RZ, 0xc0, !PT ;  /* 0x0000ffff0e0a7812 */ /* 0x000fe400078ec0ff */
[----:B------:R-:W-:Y:S01]  /*22da0*/  LOP3.LUT R11, R11, 0xffff, RZ, 0xc0, !PT ;  /* 0x0000ffff0b0b7812 */ /* 0x000fe200078ec0ff */
[----:B------:R-:W-:Y:S01]  /*22db0*/  STL [R1+0xef4], R8 ;  /* 0x000ef40801007387 */ /* 0x000fe20000100800 */
[----:B------:R-:W-:-:S03]  /*22dc0*/  LOP3.LUT R9, R9, 0xffff, RZ, 0xc0, !PT ;  /* 0x0000ffff09097812 */ /* 0x000fc600078ec0ff */
[----:B------:R0:W-:Y:S01]  /*22dd0*/  STL [R1+0x4], R5 ;  /* 0x0000040501007387 */ /* 0x0001e20000100800 */
[----:B------:R-:W-:Y:S02]  /*22de0*/  PRMT R9, R9, 0x3340, R1 ;  /* 0x0000334009097816 */ /* 0x000fe40000000001 */
[----:B0-----:R-:W-:-:S05]  /*22df0*/  PRMT R5, R11, 0x3340, R10 ;  /* 0x000033400b057816 */ /* 0x001fca000000000a */
[----:B------:R-:W-:Y:S01]  /*22e00*/  STL [R1], R5 ;  /* 0x0000000501007387 */ /* 0x000fe20000100800 */
[----:B------:R-:W-:Y:S02]  /*22e10*/  SHF.R.U32.HI R28, RZ, 0x8, R28 ;  /* 0x00000008ff1c7819 */ /* 0x000fe4000001161c */
[----:B------:R-:W-:Y:S02]  /*22e20*/  LOP3.LUT R7, R15, 0xffff, RZ, 0xc0, !PT ;  /* 0x0000ffff0f077812 */ /* 0x000fe400078ec0ff */
[----:B--2---:R-:W-:Y:S02]  /*22e30*/  SHF.R.U32.HI R13, RZ, 0x8, R4 ;  /* 0x00000008ff0d7819 */ /* 0x004fe40000011604 */
[----:B------:R-:W-:Y:S02]  /*22e40*/  SHF.R.U32.HI R10, RZ, 0x8, R23 ;  /* 0x00000008ff0a7819 */ /* 0x000fe40000011617 */
[----:B------:R-:W-:Y:S02]  /*22e50*/  SHF.R.U32.HI R12, RZ, 0x8, R18 ;  /* 0x00000008ff0c7819 */ /* 0x000fe40000011612 */
[----:B------:R-:W2:Y:S02]  /*22e60*/  LDL.LU R18, [R1+0xe8] ;  /* 0x0000e80001127983 */ /* 0x000ea40000300800 */
[----:B------:R-:W-:-:S02]  /*22e70*/  LOP3.LUT R12, R12, 0xffff, RZ, 0xc0, !PT ;  /* 0x0000ffff0c0c7812 */ /* 0x000fc400078ec0ff */
[----:B------:R-:W-:Y:S02]  /*22e80*/  LOP3.LUT R13, R13, 0xffff, RZ, 0xc0, !PT ;  /* 0x0000ffff0d0d7812 */ /* 0x000fe400078ec0ff */
[----:B------:R-:W-:Y:S02]  /*22e90*/  LOP3.LUT R10, R10, 0xffff, RZ, 0xc0, !PT ;  /* 0x0000ffff0a0a7812 */ /* 0x000fe400078ec0ff */
[----:B---3--:R-:W-:Y:S02]  /*22ea0*/  SHF.R.U32.HI R20, RZ, 0x8, R17 ;  /* 0x00000008ff147819 */ /* 0x008fe40000011611 */
[----:B------:R-:W3:Y:S02]  /*22eb0*/  LDL.LU R17, [R1+0xdc] ;  /* 0x0000dc0001117983 */ /* 0x000ee40000300800 */
[----:B------:R-:W-:Y:S02]  /*22ec0*/  LOP3.LUT R20, R20, 0xffff, RZ, 0xc0, !PT ;  /* 0x0000ffff14147812 */ /* 0x000fe400078ec0ff */
[----:B------:R0:W-:Y:S02]  /*22ed0*/  STL [R1+0xef0], R9 ;  /* 0x000ef00901007387 */ /* 0x0001e40000100800 */
[----:B------:R-:W-:-:S02]  /*22ee0*/  PRMT R20, R12, 0x3340, R20 ;  /* 0x000033400c147816 */ /* 0x000fc40000000014 */
[----:B------:R-:W-:Y:S02]  /*22ef0*/  PRMT R10, R13, 0x3340, R10 ;  /* 0x000033400d0a7816 */ /* 0x000fe4000000000a */
[----:B----4-:R-:W-:Y:S02]  /*22f00*/  SHF.R.U32.HI R21, RZ, 0x8, R22 ;  /* 0x00000008ff157819 */ /* 0x010fe40000011616 */
[----:B------:R-:W-:Y:S02]  /*22f10*/  SHF.R.U32.HI R12, RZ, 0x8, R16 ;  /* 0x00000008ff0c7819 */ /* 0x000fe40000011610 */
[----:B------:R-:W4:Y:S01]  /*22f20*/  LDL.LU R16, [R1+0xd4] ;  /* 0x0000d40001107983 */ /* 0x000f220000300800 */
[----:B------:R-:W-:-:S03]  /*22f30*/  SHF.R.U32.HI R22, RZ, 0x8, R0 ;  /* 0x00000008ff167819 */ /* 0x000fc60000011600 */
[----:B------:R-:W4:Y:S01]  /*22f40*/  LDL.LU R0, [R1+0xcc] ;  /* 0x0000cc0001007983 */ /* 0x000f220000300800 */
[----:B------:R-:W-:-:S03]  /*22f50*/  LOP3.LUT R12, R12, 0xffff, RZ, 0xc0, !PT ;  /* 0x0000ffff0c0c7812 */ /* 0x000fc600078ec0ff */
[----:B------:R-:W4:Y:S01]  /*22f60*/  LDL.LU R8, [R1+0x84] ;  /* 0x0000840001087983 */ /* 0x000f220000300800 */
[----:B------:R-:W-:-:S03]  /*22f70*/  SHF.R.U32.HI R23, RZ, 0x8, R24 ;  /* 0x00000008ff177819 */ /* 0x000fc60000011618 */
[----:B0-----:R-:W4:Y:S01]  /*22f80*/  LDL.LU R9, [R1+0x68] ;  /* 0x0000680001097983 */ /* 0x001f220000300800 */
[----:B------:R-:W-:Y:S02]  /*22f90*/  SHF.R.U32.HI R24, RZ, 0x8, R3 ;  /* 0x00000008ff187819 */ /* 0x000fe40000011603 */
[----:B------:R-:W-:Y:S01]  /*22fa0*/  LOP3.LUT R22, R22, 0xffff, RZ, 0xc0, !PT ;  /* 0x0000ffff16167812 */ /* 0x000fe200078ec0ff */
[----:B------:R-:W4:Y:S01]  /*22fb0*/  LDL.LU R13, [R1+0xc0] ;  /* 0x0000c000010d7983 */ /* 0x000f220000300800 */
[----:B------:R-:W-:-:S03]  /*22fc0*/  LOP3.LUT R3, R28, 0xffff, RZ, 0xc0, !PT ;  /* 0x0000ffff1c037812 */ /* 0x000fc600078ec0ff */
[----:B------:R-:W4:Y:S01]  /*22fd0*/  LDL.LU R14, [R1+0xbc] ;  /* 0x0000bc00010e7983 */ /* 0x000f220000300800 */
[----:B------:R-:W-:-:S03]  /*22fe0*/  PRMT R22, R12, 0x3340, R22 ;  /* 0x000033400c167816 */ /* 0x000fc60000000016 */
[----:B------:R-:W4:Y:S04]  /*22ff0*/  LDL.LU R15, [R1+0xa0] ;  /* 0x0000a000010f7983 */ /* 0x000f280000300800 */
[----:B------:R-:W4:Y:S04]  /*23000*/  LDL.LU R28, [R1+0x7c] ;  /* 0x00007c00011c7983 */ /* 0x000f280000300800 */
[----:B------:R-:W4:Y:S01]  /*23010*/  LDL.LU R12, [R1+0xc4] ;  /* 0x0000c400010c7983 */ /* 0x000f220000300800 */
[----:B------:R-:W-:Y:S02]  /*23020*/  SHF.R.U32.HI R11, RZ, 0x8, R19 ;  /* 0x00000008ff0b7819 */ /* 0x000fe40000011613 */
[----:B------:R-:W-:-:S02]  /*23030*/  LOP3.LUT R24, R24, 0xffff, RZ, 0xc0, !PT ;  /* 0x0000ffff18187812 */ /* 0x000fc400078ec0ff */
[----:B------:R-:W-:Y:S02]  /*23040*/  SHF.R.U32.HI R25, RZ, 0x8, R29 ;  /* 0x00000008ff197819 */ /* 0x000fe4000001161d */
[----:B------:R-:W-:Y:S02]  /*23050*/  PRMT R24, R3, 0x3340, R24 ;  /* 0x0000334003187816 */ /* 0x000fe40000000018 */
[----:B--2---:R-:W-:Y:S02]  /*23060*/  LOP3.LUT R6, R18, 0xffff, RZ, 0xc0, !PT ;  /* 0x0000ffff12067812 */ /* 0x004fe400078ec0ff */
[----:B---3--:R-:W-:Y:S02]  /*23070*/  LOP3.LUT R27, R17, 0xffff, RZ, 0xc0, !PT ;  /* 0x0000ffff111b7812 */ /* 0x008fe400078ec0ff */
[----:B------:R-:W2:Y:S04]  /*23080*/  LDL.LU R17, [R1+0x18] ;  /* 0x0000180001117983 */ /* 0x000ea80000300800 */
[----:B------:R-:W3:Y:S04]  /*23090*/  LDL.LU R18, [R1+0x1c] ;  /* 0x00001c0001127983 */ /* 0x000ee80000300800 */
[----:B------:R0:W-:Y:S04]  /*230a0*/  STL [R1+0x24], R6 ;  /* 0x0000240601007387 */ /* 0x0001e80000100800 */
[----:B------:R-:W3:Y:S04]  /*230b0*/  LDL.LU R19, [R1+0x20] ;  /* 0x0000200001137983 */ /* 0x000ee80000300800 */
[----:B------:R1:W-:Y:S04]  /*230c0*/  STL [R1+0x28], R27 ;  /* 0x0000281b01007387 */ /* 0x0003e80000100800 */
[----:B------:R-:W3:Y:S04]  /*230d0*/  LDL.LU R4, [R1+0x10] ;  /* 0x0000100001047983 */ /* 0x000ee80000300800 */
[----:B------:R-:W3:Y:S01]  /*230e0*/  LDL.LU R5, [R1+0x14] ;  /* 0x0000140001057983 */ /* 0x000ee20000300800 */
[----:B----4-:R-:W-:-:S02]  /*230f0*/  LOP3.LUT R16, R16, 0xffff, RZ, 0xc0, !PT ;  /* 0x0000ffff10107812 */ /* 0x010fc400078ec0ff */
[----:B------:R-:W-:-:S03]  /*23100*/  LOP3.LUT R0, R0, 0xffff, RZ, 0xc0, !PT ;  /* 0x0000ffff00007812 */ /* 0x000fc600078ec0ff */
[----:B------:R4:W-:Y:S04]  /*23110*/  STL [R1+0x2c], R16 ;  /* 0x00002c1001007387 */ /* 0x0009e80000100800 */
[----:B------:R4:W-:Y:S01]  /*23120*/  STL [R1+0x30], R0 ;  /* 0x0000300001007387 */ /* 0x0009e20000100800 */
[----:B------:R-:W-:Y:S02]  /*23130*/  SHF.R.U32.HI R29, RZ, 0x8, R9 ;  /* 0x00000008ff1d7819 */ /* 0x000fe40000011609 */
[----:B------:R-:W-:Y:S02]  /*23140*/  PRMT R13, R13, 0x4210, R27 ;  /* 0x000042100d0d7816 */ /* 0x000fe4000000001b */
[----:B------:R-:W-:Y:S02]  /*23150*/  PRMT R14, R14, 0x4210, R16 ;  /* 0x000042100e0e7816 */ /* 0x000fe40000000010 */
[----:B------:R-:W-:-:S02]  /*23160*/  SHF.R.U32.HI R3, RZ, 0x8, R28 ;  /* 0x00000008ff037819 */ /* 0x000fc4000001161c */
[----:B------:R-:W-:Y:S02]  /*23170*/  SHF.R.U32.HI R28, RZ, 0x8, R8 ;  /* 0x00000008ff1c7819 */ /* 0x000fe40000011608 */
[----:B------:R-:W3:Y:S01]  /*23180*/  LDL.LU R8, [R1+0x8] ;  /* 0x0000080001087983 */ /* 0x000ee20000300800 */
[----:B------:R-:W-:-:S03]  /*23190*/  PRMT R12, R12, 0x4210, R6 ;  /* 0x000042100c0c7816 */ /* 0x000fc60000000006 */
[----:B------:R-:W3:Y:S01]  /*231a0*/  LDL.LU R9, [R1+0x4] ;  /* 0x0000040001097983 */ /* 0x000ee20000300800 */
[----:B------:R-:W-:-:S03]  /*231b0*/  PRMT R15, R15, 0x4210, R0 ;  /* 0x000042100f0f7816 */ /* 0x000fc60000000000 */
[----:B0-----:R-:W3:Y:S04]  /*231c0*/  LDL.LU R6, [R1+0xf18] ;  /* 0x000f180001067983 */ /* 0x001ee80000300800 */
[----:B-1----:R-:W3:Y:S04]  /*231d0*/  LDL.LU R27, [R1+0xf14] ;  /* 0x000f1400011b7983 */ /* 0x002ee80000300800 */
[----:B----4-:R-:W2:Y:S04]  /*231e0*/  LDL.LU R16, [R1+0xf10] ;  /* 0x000f100001107983 */ /* 0x010ea80000300800 */
[----:B------:R-:W4:Y:S01]  /*231f0*/  LDL.LU R0, [R1+0xf0c] ;  /* 0x000f0c0001007983 */ /* 0x000f220000300800 */
[----:B------:R-:W-:-:S02]  /*23200*/  LOP3.LUT R3, R3, 0xffff, RZ, 0xc0, !PT ;  /* 0x0000ffff03037812 */ /* 0x000fc400078ec0ff */
[----:B------:R-:W-:Y:S02]  /*23210*/  LOP3.LUT R28, R28, 0xffff, RZ, 0xc0, !PT ;  /* 0x0000ffff1c1c7812 */ /* 0x000fe400078ec0ff */
[----:B------:R-:W-:Y:S02]  /*23220*/  LOP3.LUT R29, R29, 0xffff, RZ, 0xc0, !PT ;  /* 0x0000ffff1d1d7812 */ /* 0x000fe400078ec0ff */
[----:B------:R-:W-:Y:S02]  /*23230*/  PRMT R28, R28, 0x3340, R3 ;  /* 0x000033401c1c7816 */ /* 0x000fe40000000003 */
[----:B------:R-:W-:Y:S02]  /*23240*/  PRMT R3, R29, 0x3340, R1 ;  /* 0x000033401d037816 */ /* 0x000fe40000000001 */
[----:B------:R-:W3:Y:S01]  /*23250*/  LDL.LU R29, [R1+0xc] ;  /* 0x00000c00011d7983 */ /* 0x000ee20000300800 */
[----:B--2---:R-:W-:-:S03]  /*23260*/  PRMT R16, R17, 0x5410, R16 ;  /* 0x0000541011107816 */ /* 0x004fc60000000010 */
[----:B----4-:R0:W-:Y:S04]  /*23270*/  STSM.16.M88.4 [R0], R12 ;  /* 0x0000000c00007844 */ /* 0x0101e80000000200 */
[----:B0-----:R-:W2:Y:S04]  /*23280*/  LDL.LU R12, [R1+0x8c] ;  /* 0x00008c00010c7983 */ /* 0x001ea80000300800 */
[----:B------:R-:W4:Y:S04]  /*23290*/  LDL.LU R13, [R1+0xe0] ;  /* 0x0000e000010d7983 */ /* 0x000f280000300800 */
[----:B------:R-:W4:Y:S04]  /*232a0*/  LDL.LU R14, [R1+0xa8] ;  /* 0x0000a800010e7983 */ /* 0x000f280000300800 */
[----:B------:R-:W4:Y:S04]  /*232b0*/  LDL.LU R15, [R1+0xa4] ;  /* 0x0000a400010f7983 */ /* 0x000f280000300800 */
[----:B------:R-:W2:Y:S01]  /*232c0*/  LDL.LU R17, [R1+0xf08] ;  /* 0x000f080001117983 */ /* 0x000ea20000300800 */
[----:B------:R-:W-:-:S02]  /*232d0*/  PRMT R7, R7, 0x3340, R1 ;  /* 0x0000334007077816 */ /* 0x000fc40000000001 */
[----:B---3--:R-:W-:Y:S02]  /*232e0*/  PRMT R6, R29, 0x5410, R6 ;  /* 0x000054101d067816 */ /* 0x008fe40000000006 */
[----:B------:R-:W-:Y:S02]  /*232f0*/  PRMT R2, R2, 0x5410, R26 ;  /* 0x0000541002027816 */ /* 0x000fe4000000001a */
[----:B------:R-:W-:Y:S02]  /*23300*/  LOP3.LUT R11, R11, 0xffff, RZ, 0xc0, !PT ;  /* 0x0000ffff0b0b7812 */ /* 0x000fe400078ec0ff */
[----:B------:R-:W-:Y:S02]  /*23310*/  LOP3.LUT R21, R21, 0xffff, RZ, 0xc0, !PT ;  /* 0x0000ffff15157812 */ /* 0x000fe400078ec0ff */
[----:B------:R-:W-:Y:S02]  /*23320*/  LOP3.LUT R23, R23, 0xffff, RZ, 0xc0, !PT ;  /* 0x0000ffff17177812 */ /* 0x000fe400078ec0ff */
[----:B------:R-:W-:-:S02]  /*23330*/  LOP3.LUT R25, R25, 0xffff, RZ, 0xc0, !PT ;  /* 0x0000ffff19197812 */ /* 0x000fc400078ec0ff */
[----:B------:R-:W-:Y:S01]  /*23340*/  PRMT R3, R28, 0x5410, R3 ;  /* 0x000054101c037816 */ /* 0x000fe20000000003 */
[----:B------:R-:W-:Y:S01]  /*23350*/  BAR.SYNC.DEFER_BLOCKING 0x0 ;  /* 0x0000000000007b1d */ /* 0x000fe20000010000 */
[----:B--2---:R-:W-:-:S05]  /*23360*/  PRMT R17, R18, 0x5410, R17 ;  /* 0x0000541012117816 */ /* 0x004fca0000000011 */
[----:B------:R-:W2:Y:S02]  /*23370*/  LDL.LU R18, [R1+0xf04] ;  /* 0x000f040001127983 */ /* 0x000ea40000300800 */
[----:B--2---:R-:W-:Y:S02]  /*23380*/  PRMT R18, R19, 0x5410, R18 ;  /* 0x0000541013127816 */ /* 0x004fe40000000012 */
[----:B------:R-:W2:Y:S02]  /*23390*/  LDL.LU R19, [R1+0xf00] ;  /* 0x000f000001137983 */ /* 0x000ea40000300800 */
[----:B--2---:R-:W-:Y:S02]  /*233a0*/  PRMT R19, R4, 0x5410, R19 ;  /* 0x0000541004137816 */ /* 0x004fe40000000013 */
[----:B------:R-:W2:Y:S02]  /*233b0*/  LDL.LU R4, [R1+0xefc] ;  /* 0x000efc0001047983 */ /* 0x000ea40000300800 */
[----:B--2---:R-:W-:-:S02]  /*233c0*/  PRMT R4, R5, 0x5410, R4 ;  /* 0x0000541005047816 */ /* 0x004fc40000000004 */
[----:B------:R-:W2:Y:S01]  /*233d0*/  LDL.LU R5, [R1+0xef8] ;  /* 0x000ef80001057983 */ /* 0x000ea20000300800 */
[----:B------:R-:W-:Y:S02]  /*233e0*/  PRMT R7, R8, 0x5410, R7 ;  /* 0x0000541008077816 */ /* 0x000fe40000000007 */
[----:B--2---:R-:W-:Y:S02]  /*233f0*/  PRMT R5, R5, 0x5410, R27 ;  /* 0x0000541005057816 */ /* 0x004fe4000000001b */
[----:B------:R-:W2:Y:S04]  /*23400*/  LDL.LU R27, [R1+0x2c] ;  /* 0x00002c00011b7983 */ /* 0x000ea80000300800 */
[----:B------:R-:W3:Y:S04]  /*23410*/  LDL.LU R29, [R1+0x30] ;  /* 0x00003000011d7983 */ /* 0x000ee80000300800 */
[----:B------:R-:W2:Y:S04]  /*23420*/  LDL.LU R26, [R1+0x28] ;  /* 0x00002800011a7983 */ /* 0x000ea80000300800 */
[----:B------:R-:W4:Y:S04]  /*23430*/  LDL.LU R8, [R1+0xef4] ;  /* 0x000ef40001087983 */ /* 0x000f280000300800 */
[----:B------:R0:W-:Y:S04]  /*23440*/  STL [R1+0x18], R7 ;  /* 0x0000180701007387 */ /* 0x0001e80000100800 */
[----:B0-----:R-:W3:Y:S01]  /*23450*/  LDL.LU R7, [R1+0x90] ;  /* 0x0000900001077983 */ /* 0x001ee20000300800 */
[----:B----4-:R-:W-:-:S03]  /*23460*/  PRMT R8, R9, 0x5410, R8 ;  /* 0x0000541009087816 */ /* 0x010fc60000000008 */
[----:B------:R-:W4:Y:S04]  /*23470*/  LDL.LU R9, [R1+0xef0] ;  /* 0x000ef00001097983 */ /* 0x000f280000300800 */
[----:B------:R0:W-:Y:S04]  /*23480*/  STL [R1+0x10], R8 ;  /* 0x0000100801007387 */ /* 0x0001e80000100800 */
[----:B0-----:R-:W4:Y:S01]  /*23490*/  LDL.LU R8, [R1] ;  /* 0x0000000001087983 */ /* 0x001f220000300800 */
[--C-:B------:R-:W-:Y:S02]  /*234a0*/  PRMT R11, R11, 0x3340, R1.reuse ;  /* 0x000033400b0b7816 */ /* 0x100fe40000000001 */
[----:B------:R-:W-:-:S02]  /*234b0*/  PRMT R21, R21, 0x3340, R1 ;  /* 0x0000334015157816 */ /* 0x000fc40000000001 */
[----:B------:R-:W-:Y:S02]  /*234c0*/  PRMT R23, R23, 0x3340, R1 ;  /* 0x0000334017177816 */ /* 0x000fe40000000001 */
[----:B------:R-:W-:Y:S02]  /*234d0*/  PRMT R21, R20, 0x5410, R21 ;  /* 0x0000541014157816 */ /* 0x000fe40000000015 */
[----:B----4-:R-:W-:Y:S02]  /*234e0*/  PRMT R8, R8, 0x5410, R9 ;  /* 0x0000541008087816 */ /* 0x010fe40000000009 */
[----:B------:R-:W4:Y:S04]  /*234f0*/  LDL.LU R9, [R1+0xec] ;  /* 0x0000ec0001097983 */ /* 0x000f280000300800 */
[----:B------:R0:W-:Y:S02]  /*23500*/  STL [R1+0x4], R8 ;  /* 0x0000040801007387 */ /* 0x0001e40000100800 */
[----:B0-----:R-:W-:-:S02]  /*23510*/  PRMT R8, R10, 0x5410, R11 ;  /* 0x000054100a087816 */ /* 0x001fc4000000000b */
[----:B------:R-:W2:Y:S04]  /*23520*/  LDL.LU R10, [R1+0x9c] ;  /* 0x00009c00010a7983 */ /* 0x000ea80000300800 */
[----:B------:R-:W4:Y:S04]  /*23530*/  LDL.LU R11, [R1+0x98] ;  /* 0x00009800010b7983 */ /* 0x000f280000300800 */
[----:B------:R0:W-:Y:S02]  /*23540*/  STL [R1], R8 ;  /* 0x0000000801007387 */ /* 0x0001e40000100800 */
[----:B0-----:R-:W0:Y:S01]  /*23550*/  S2R R8, SR_TID.X ;  /* 0x0000000000087919 */ /* 0x001e220000002100 */
[----:B------:R-:W-:-:S02]  /*23560*/  PRMT R20, R22, 0x5410, R23 ;  /* 0x0000541016147816 */ /* 0x000fc40000000017 */
[----:B------:R-:W-:Y:S01]  /*23570*/  PRMT R25, R25, 0x3340, R1 ;  /* 0x0000334019197816 */ /* 0x000fe20000000001 */
[----:B------:R-:W-:Y:S04]  /*23580*/  STL [R1+0x14], R21 ;  /* 0x0000141501007387 */ /* 0x000fe80000100800 */
[----:B------:R-:W4:Y:S04]  /*23590*/  LDL.LU R23, [R1+0x24] ;  /* 0x0000240001177983 */ /* 0x000f280000300800 */
[----:B------:R1:W-:Y:S02]  /*235a0*/  STL [R1+0xc], R20 ;  /* 0x00000c1401007387 */ /* 0x0003e40000100800 */
[----:B-1----:R-:W-:-:S05]  /*235b0*/  PRMT R20, R24, 0x5410, R25 ;  /* 0x0000541018147816 */ /* 0x002fca0000000019 */
[----:B------:R3:W-:Y:S01]  /*235c0*/  STL [R1+0x50], R20 ;  /* 0x0000501401007387 */ /* 0x0007e20000100800 */
[----:B0-----:R-:W-:Y:S02]  /*235d0*/  LOP3.LUT R8, R8, 0x3f, RZ, 0xc0, !PT ;  /* 0x0000003f08087812 */ /* 0x001fe400078ec0ff */
[----:B---3--:R-:W-:Y:S02]  /*235e0*/  LOP3.LUT R20, R7, 0xffff, RZ, 0xc0, !PT ;  /* 0x0000ffff07147812 */ /* 0x008fe400078ec0ff */
[----:B------:R-:W-:Y:S02]  /*235f0*/  LOP3.LUT R7, R12, 0xffff, RZ, 0xc0, !PT ;  /* 0x0000ffff0c077812 */ /* 0x000fe400078ec0ff */
[----:B------:R-:W-:Y:S01]  /*23600*/  LEA R12, R8, UR4, 0x4 ;  /* 0x00000004080c7c11 */ /* 0x000fe2000f8e20ff */
[----:B------:R-:W-:-:S04]  /*23610*/  ULDC.64 UR4, c[0x0][0x228] ;  /* 0x00008a0000047ab9 */ /* 0x000fc80000000a00 */
[----:B------:R-:W-:Y:S04]  /*23620*/  STL [R1+0x3c], R12 ;  /* 0x00003c0c01007387 */ /* 0x000fe80000100800 */
[----:B------:R-:W-:Y:S01]  /*23630*/  STL [R1+0x34], R3 ;  /* 0x0000340301007387 */ /* 0x000fe20000100800 */
[----:B--2---:R-:W-:Y:S02]  /*23640*/  LOP3.LUT R22, R10, 0xffff, RZ, 0xc0, !PT ;  /* 0x0000ffff0a167812 */ /* 0x004fe400078ec0ff */
[----:B----4-:R-:W-:Y:S02]  /*23650*/  LOP3.LUT R21, R11, 0xffff, RZ, 0xc0, !PT ;  /* 0x0000ffff0b157812 */ /* 0x010fe400078ec0ff */
[----:B------:R-:W-:Y:S02]  /*23660*/  PRMT R8, R9, 0x4210, R22 ;  /* 0x0000421009087816 */ /* 0x000fe40000000016 */
[----:B------:R-:W-:-:S02]  /*23670*/  PRMT R9, R13, 0x4210, R21 ;  /* 0x000042100d097816 */ /* 0x000fc40000000015 */
[----:B------:R-:W-:Y:S02]  /*23680*/  PRMT R10, R14, 0x4210, R20 ;  /* 0x000042100e0a7816 */ /* 0x000fe40000000014 */
[----:B------:R-:W-:Y:S02]  /*23690*/  PRMT R11, R15, 0x4210, R7 ;  /* 0x000042100f0b7816 */ /* 0x000fe40000000007 */
[----:B------:R-:W0:Y:S01]  /*236a0*/  LDS.128 R12, [R12] ;  /* 0x000000000c0c7984 */ /* 0x000e220000000c00 */
[----:B------:R-:W-:Y:S06]  /*236b0*/  BAR.SYNC.DEFER_BLOCKING 0x0 ;  /* 0x0000000000007b1d */ /* 0x000fec0000010000 */
[----:B0-----:R-:W-:Y:S04]  /*236c0*/  STL [R1+0xed8], R12 ;  /* 0x000ed80c01007387 */ /* 0x001fe80000100800 */
[----:B------:R0:W-:Y:S04]  /*236d0*/  STL [R1+0xeb4], R13 ;  /* 0x000eb40d01007387 */ /* 0x0001e80000100800 */
[----:B0-----:R-:W2:Y:S04]  /*236e0*/  LDL R13, [R1+0x3c] ;  /* 0x00003c00010d7983 */ /* 0x001ea80000100800 */
[----:B------:R-:W-:Y:S01]  /*236f0*/  STSM.16.M88.4 [R0], R8 ;  /* 0x0000000800007844 */ /* 0x000fe20000000200 */
[----:B------:R-:W-:Y:S01]  /*23700*/  BAR.SYNC.DEFER_BLOCKING 0x0 ;  /* 0x0000000000007b1d */ /* 0x000fe20000010000 */
[----:B------:R-:W-:-:S05]  /*23710*/  PRMT R19, R19, 0x5210, R29 ;  /* 0x0000521013137816 */ /* 0x000fca000000001d */
[----:B------:R0:W-:Y:S04]  /*23720*/  STL [R1+0xea4], R14 ;  /* 0x000ea40e01007387 */ /* 0x0001e80000100800 */
[----:B------:R1:W-:Y:S04]  /*23730*/  STL [R1+0xe94], R15 ;  /* 0x000e940f01007387 */ /* 0x0003e80000100800 */
[----:B------:R-:W3:Y:S01]  /*23740*/  LDL.LU R3, [R1+0x100] ;  /* 0x0001000001037983 */ /* 0x000ee20000300800 */
[----:B------:R-:W-:Y:S01]  /*23750*/  PRMT R16, R16, 0x5210, R23 ;  /* 0x0000521010107816 */ /* 0x000fe20000000017 */
[----:B0-----:R-:W0:Y:S02]  /*23760*/  LDC R14, c[0x0][0x244] ;  /* 0x00009100ff0e7b82 */ /* 0x001e240000000800 */
[----:B------:R-:W4:Y:S04]  /*23770*/  LDL.LU R28, [R1+0xfc] ;  /* 0x0000fc00011c7983 */ /* 0x000f280000300800 */
[----:B------:R-:W4:Y:S04]  /*23780*/  LDL.LU R29, [R1+0xf8] ;  /* 0x0000f800011d7983 */ /* 0x000f280000300800 */
[----:B------:R-:W4:Y:S01]  /*23790*/  LDL.LU R12, [R1+0xe4] ;  /* 0x0000e400010c7983 */ /* 0x000f220000300800 */
[----:B------:R-:W-:-:S03]  /*237a0*/  PRMT R17, R17, 0x5210, R26 ;  /* 0x0000521011117816 */ /* 0x000fc6000000001a */
[----:B-1----:R-:W4:Y:S01]  /*237b0*/  LDL.LU R15, [R1+0xb8] ;  /* 0x0000b800010f7983 */ /* 0x002f220000300800 */
[----:B------:R-:W-:-:S03]  /*237c0*/  PRMT R18, R18, 0x5210, R27 ;  /* 0x0000521012127816 */ /* 0x000fc6000000001b */
[----:B------:R-:W4:Y:S01]  /*237d0*/  LDL.LU R23, [R1+0xb4] ;  /* 0x0000b40001177983 */ /* 0x000f220000300800 */
[----:B------:R-:W-:-:S03]  /*237e0*/  PRMT R4, R4, 0x5210, R22 ;  /* 0x0000521004047816 */ /* 0x000fc60000000016 */
[----:B------:R-:W4:Y:S01]  /*237f0*/  LDL.LU R24, [R1+0xb0] ;  /* 0x0000b00001187983 */ /* 0x000f220000300800 */
[----:B------:R-:W-:-:S03]  /*23800*/  PRMT R5, R5, 0x5210, R21 ;  /* 0x0000521005057816 */ /* 0x000fc60000000015 */
[----:B------:R-:W4:Y:S01]  /*23810*/  LDL.LU R25, [R1+0xac] ;  /* 0x0000ac0001197983 */ /* 0x000f220000300800 */
[----:B------:R-:W-:-:S03]  /*23820*/  PRMT R6, R6, 0x5210, R20 ;  /* 0x0000521006067816 */ /* 0x000fc60000000014 */
[----:B------:R-:W4:Y:S01]  /*23830*/  LDL.LU R26, [R1+0x94] ;  /* 0x00009400011a7983 */ /* 0x000f220000300800 */
[----:B------:R-:W-:-:S03]  /*23840*/  PRMT R7, R2, 0x5210, R7 ;  /* 0x0000521002077816 */ /* 0x000fc60000000007 */
[----:B------:R-:W4:Y:S04]  /*23850*/  LDL.LU R27, [R1+0x88] ;  /* 0x00008800011b7983 */ /* 0x000f280000300800 */
[----:B------:R-:W4:Y:S04]  /*23860*/  LDL.LU R22, [R1+0xf0] ;  /* 0x0000f00001167983 */ /* 0x000f280000300800 */
[----:B------:R-:W4:Y:S04]  /*23870*/  LDL.LU R21, [R1+0xf4] ;  /* 0x0000f40001157983 */ /* 0x000f280000300800 */
[----:B------:R-:W4:Y:S04]  /*23880*/  LDL.LU R20, [R1+0xc8] ;  /* 0x0000c80001147983 */ /* 0x000f280000300800 */
[----:B------:R-:W3:Y:S04]  /*23890*/  LDL.LU R2, [R1+0x104] ;  /* 0x0001040001027983 */ /* 0x000ee80000300800 */
[----:B--2---:R-:W1:Y:S01]  /*238a0*/  LDS.128 R8, [R13] ;  /* 0x000000000d087984 */ /* 0x004e620000000c00 */
[----:B------:R-:W-:Y:S06]  /*238b0*/  BAR.SYNC.DEFER_BLOCKING 0x0 ;  /* 0x0000000000007b1d */ /* 0x000fec0000010000 */
[----:B-1----:R1:W-:Y:S04]  /*238c0*/  STL [R1+0xeb0], R9 ;  /* 0x000eb00901007387 */ /* 0x0023e80000100800 */
[----:B-1----:R-:W2:Y:S04]  /*238d0*/  LDL.LU R9, [R1+0xd0] ;  /* 0x0000d00001097983 */ /* 0x002ea80000300800 */
[----:B------:R-:W-:Y:S01]  /*238e0*/  STSM.16.M88.4 [R0], R16 ;  /* 0x0000001000007844 */ /* 0x000fe20000000200 */
[----:B------:R-:W-:Y:S06]  /*238f0*/  BAR.SYNC.DEFER_BLOCKING 0x0 ;  /* 0x0000000000007b1d */ /* 0x000fec0000010000 */
[----:B------:R-:W1:Y:S04]  /*23900*/  LDS.128 R16, [R13] ;  /* 0x000000000d107984 */ /* 0x000e680000000c00 */
[----:B------:R0:W-:Y:S01]  /*23910*/  STL [R1+0xea0], R10 ;  /* 0x000ea00a01007387 */ /* 0x0001e20000100800 */
[----:B------:R-:W-:Y:S06]  /*23920*/  BAR.SYNC.DEFER_BLOCKING 0x0 ;  /* 0x0000000000007b1d */ /* 0x000fec0000010000 */
[----:B0-----:R-:W4:Y:S04]  /*23930*/  LDL.LU R10, [R1+0xd8] ;  /* 0x0000d800010a7983 */ /* 0x001f280000300800 */
[----:B------:R-:W-:Y:S04]  /*23940*/  STL [R1+0xe90], R11 ;  /* 0x000e900b01007387 */ /* 0x000fe80000100800 */
[----:B-1----:R0:W-:Y:S04]  /*23950*/  STL [R1+0xecc], R16 ;  /* 0x000ecc1001007387 */ /* 0x0021e80000100800 */
[----:B------:R-:W-:Y:S04]  /*23960*/  STL [R1+0xeac], R17 ;  /* 0x000eac1101007387 */ /* 0x000fe80000100800 */
[----:B------:R2:W-:Y:S04]  /*23970*/  STL [R1+0xe9c], R18 ;  /* 0x000e9c1201007387 */ /* 0x0005e80000100800 */
[----:B------:R1:W-:Y:S04]  /*23980*/  STL [R1+0xe8c], R19 ;  /* 0x000e8c1301007387 */ /* 0x0003e80000100800 */
[----:B0-----:R-:W4:Y:S01]  /*23990*/  LDL R16, [R1+0xe5c] ;  /* 0x000e5c0001107983 */ /* 0x001f220000100800 */
[----:B--2---:R-:W-:-:S03]  /*239a0*/  LOP3.LUT R18, R9, 0xffff, RZ, 0xc0, !PT ;  /* 0x0000ffff09127812 */ /* 0x004fc600078ec0ff */
[----:B------:R-:W2:Y:S04]  /*239b0*/  LDL.LU R9, [R1+0xc] ;  /* 0x00000c0001097983 */ /* 0x000ea80000300800 */
[----:B------:R-:W-:Y:S01]  /*239c0*/  STSM.16.M88.4 [R0], R4 ;  /* 0x0000000400007844 */ /* 0x000fe20000000200 */
[----:B------:R-:W-:Y:S01]  /*239d0*/  BAR.SYNC.DEFER_BLOCKING 0x0 ;  /* 0x0000000000007b1d */ /* 0x000fe20000010000 */
[----:B---3--:R-:W-:Y:S02]  /*239e0*/  LOP3.LUT R2, R2, 0xffff, RZ, 0xc0, !PT ;  /* 0x0000ffff02027812 */ /* 0x008fe400078ec0ff */
[----:B------:R-:W-:Y:S02]  /*239f0*/  LOP3.LUT R3, R3, 0xffff, RZ, 0xc0, !PT ;  /* 0x0000ffff03037812 */ /* 0x000fe400078ec0ff */
[----:B----4-:R-:W-:-:S02]  /*23a00*/  LOP3.LUT R28, R28, 0xffff, RZ, 0xc0, !PT ;  /* 0x0000ffff1c1c7812 */ /* 0x010fc400078ec0ff */
[----:B------:R-:W-:Y:S01]  /*23a10*/  LOP3.LUT R29, R29, 0xffff, RZ, 0xc0, !PT ;  /* 0x0000ffff1d1d7812 */ /* 0x000fe200078ec0ff */
[----:B------:R-:W0:Y:S01]  /*23a20*/  LDS.128 R4, [R13] ;  /* 0x000000000d047984 */ /* 0x000e220000000c00 */
[----:B------:R-:W-:Y:S02]  /*23a30*/  LOP3.LUT R11, R20, 0xffff, RZ, 0xc0, !PT ;  /* 0x0000ffff140b7812 */ /* 0x000fe400078ec0ff */
[----:B------:R-:W-:Y:S02]  /*23a40*/  PRMT R20, R21, 0x4210, R2 ;  /* 0x0000421015147816 */ /* 0x000fe40000000002 */
[----:B------:R-:W-:Y:S02]  /*23a50*/  PRMT R21, R22, 0x4210, R3 ;  /* 0x0000421016157816 */ /* 0x000fe40000000003 */
[----:B------:R-:W-:Y:S02]  /*23a60*/  PRMT R22, R15, 0x4210, R28 ;  /* 0x000042100f167816 */ /* 0x000fe4000000001c */
[----:B------:R-:W-:Y:S01]  /*23a70*/  PRMT R23, R23, 0x4210, R29 ;  /* 0x0000421017177816 */ /* 0x000fe2000000001d */
[----:B------:R-:W-:Y:S01]  /*23a80*/  BAR.SYNC.DEFER_BLOCKING 0x0 ;  /* 0x0000000000007b1d */ /* 0x000fe20000010000 */
[----:B------:R-:W-:-:S05]  /*23a90*/  LOP3.LUT R10, R10, 0xffff, RZ, 0xc0, !PT ;  /* 0x0000ffff0a0a7812 */ /* 0x000fca00078ec0ff */
[----:B------:R-:W-:Y:S01]  /*23aa0*/  STSM.16.M88.4 [R0], R20 ;  /* 0x0000001400007844 */ /* 0x000fe20000000200 */
[----:B------:R-:W-:Y:S02]  /*23ab0*/  PRMT R25, R25, 0x4210, R10 ;  /* 0x0000421019197816 */ /* 0x000fe4000000000a */
[----:B------:R-:W-:Y:S01]  /*23ac0*/  PRMT R27, R27, 0x4210, R11 ;  /* 0x000042101b1b7816 */ /* 0x000fe2000000000b */
[----:B------:R-:W-:Y:S01]  /*23ad0*/  STL.64 [R1+0xee8], R10 ;  /* 0x000ee80a01007387 */ /* 0x000fe20000100a00 */
[----:B------:R-:W-:Y:S06]  /*23ae0*/  BAR.SYNC.DEFER_BLOCKING 0x0 ;  /* 0x0000000000007b1d */ /* 0x000fec0000010000 */
[----:B--2---:R-:W-:Y:S04]  /*23af0*/  STL.64 [R1+0xee0], R8 ;  /* 0x000ee00801007387 */ /* 0x004fe80000100a00 */
[----:B------:R-:W2:Y:S04]  /*23b00*/  LDS.128 R8, [R13] ;  /* 0x000000000d087984 */ /* 0x000ea80000000c00 */
[----:B-1----:R-:W3:Y:S04]  /*23b10*/  LDL R19, [R1+0xe50] ;  /* 0x000e500001137983 */ /* 0x002ee80000100800 */
[----:B0-----:R0:W-:Y:S04]  /*23b20*/  STL [R1+0xec4], R4 ;  /* 0x000ec40401007387 */ /* 0x0011e80000100800 */
[----:B0-----:R-:W4:Y:S04]  /*23b30*/  LDL R4, [R1+0xe60] ;  /* 0x000e600001047983 */ /* 0x001f280000100800 */
[----:B------:R0:W-:Y:S04]  /*23b40*/  STL [R1+0xea8], R5 ;  /* 0x000ea80501007387 */ /* 0x0001e80000100800 */
[----:B0-----:R-:W4:Y:S04]  /*23b50*/  LDL.LU R5, [R1+0x14] ;  /* 0x0000140001057983 */ /* 0x001f280000300800 */
[----:B------:R0:W-:Y:S04]  /*23b60*/  STL [R1+0xe98], R6 ;  /* 0x000e980601007387 */ /* 0x0001e80000100800 */
[----:B0-----:R-:W4:Y:S04]  /*23b70*/  LDL.LU R6, [R1] ;  /* 0x0000000001067983 */ /* 0x001f280000300800 */
[----:B------:R0:W-:Y:S04]  /*23b80*/  STL [R1+0xe88], R7 ;  /* 0x000e880701007387 */ /* 0x0001e80000100800 */
[----:B0-----:R-:W4:Y:S04]  /*23b90*/  LDL.LU R7, [R1+0x4] ;  /* 0x0000040001077983 */ /* 0x001f280000300800 */
[----:B------:R-:W4:Y:S04]  /*23ba0*/  LDL.LU R22, [R1+0x18] ;  /* 0x0000180001167983 */ /* 0x000f280000300800 */
[----:B------:R-:W4:Y:S04]  /*23bb0*/  LDL.LU R23, [R1+0x10] ;  /* 0x0000100001177983 */ /* 0x000f280000300800 */
[----:B--2---:R-:W-:Y:S04]  /*23bc0*/  STL.64 [R1+0x20], R8 ;  /* 0x0000200801007387 */ /* 0x004fe80000100a00 */
[----:B------:R0:W-:Y:S04]  /*23bd0*/  STL.64 [R1+0x28], R10 ;  /* 0x0000280a01007387 */ /* 0x0001e80000100a00 */
[----:B0-----:R-:W2:Y:S04]  /*23be0*/  LDL.LU.64 R10, [R1+0xee8] ;  /* 0x000ee800010a7983 */ /* 0x001ea80000300a00 */
[----:B------:R-:W2:Y:S04]  /*23bf0*/  LDL.LU.64 R8, [R1+0xee0] ;  /* 0x000ee00001087983 */ /* 0x000ea80000300a00 */
[----:B------:R-:W2:Y:S04]  /*23c00*/  LDL.LU R17, [R1+0x50] ;  /* 0x0000500001117983 */ /* 0x000ea80000300800 */
[----:B------:R-:W2:Y:S01]  /*23c10*/  LDL.LU R15, [R1+0x34] ;  /* 0x00003400010f7983 */ /* 0x000ea20000300800 */
[----:B------:R-:W-:-:S02]  /*23c20*/  LOP3.LUT R12, R12, 0xffff, RZ, 0xc0, !PT ;  /* 0x0000ffff0c0c7812 */ /* 0x000fc400078ec0ff */
[----:B------:R-:W-:Y:S02]  /*23c30*/  PRMT R26, R26, 0x4210, R18 ;  /* 0x000042101a1a7816 */ /* 0x000fe40000000012 */
[----:B------:R-:W-:Y:S01]  /*23c40*/  PRMT R24, R24, 0x4210, R12 ;  /* 0x0000421018187816 */ /* 0x000fe2000000000c */
[----:B------:R-:W-:Y:S06]  /*23c50*/  BAR.SYNC.DEFER_BLOCKING 0x0 ;  /* 0x0000000000007b1d */ /* 0x000fec0000010000 */
[----:B------:R-:W-:Y:S02]  /*23c60*/  STSM.16.M88.4 [R0], R24 ;  /* 0x0000001800007844 */ /* 0x000fe40000000200 */
[----:B------:R-:W-:Y:S06]  /*23c70*/  BAR.SYNC.DEFER_BLOCKING 0x0 ;  /* 0x0000000000007b1d */ /* 0x000fec0000010000 */
[----:B------:R-:W0:Y:S02]  /*23c80*/  LDS.128 R24, [R13] ;  /* 0x000000000d187984 */ /* 0x000e240000000c00 */
[----:B------:R-:W-:Y:S01]  /*23c90*/  BAR.SYNC.DEFER_BLOCKING 0x0 ;  /* 0x0000000000007b1d */ /* 0x000fe20000010000 */
[----:B------:R-:W-:-:S05]  /*23ca0*/  ISETP.GE.AND P0, PT, R16, UR5, PT ;  /* 0x0000000510007c0c */ /* 0x000fca000bf06270 */
[----:B0-----:R-:W-:Y:S04]  /*23cb0*/  STL.64 [R1+0x40], R24 ;  /* 0x0000401801007387 */ /* 0x001fe80000100a00 */
[----:B------:R0:W-:Y:S02]  /*23cc0*/  STL.64 [R1+0x48], R26 ;  /* 0x0000481a01007387 */ /* 0x0001e40000100a00 */
[----:B0-----:R-:W-:Y:S01]  /*23cd0*/  IMAD R26, R16, UR24, RZ ;  /* 0x00000018101a7c24 */ /* 0x001fe2000f8e02ff */
[----:B---3--:R-:W-:Y:S01]  /*23ce0*/  ISETP.GE.AND P2, PT, R19, UR4, PT ;  /* 0x0000000413007c0c */ /* 0x008fe2000bf46270 */
[----:B------:R-:W-:-:S03]  /*23cf0*/  ULDC.64 UR4, c[0x0][0x228] ;  /* 0x00008a0000047ab9 */ /* 0x000fc60000000a00 */
[----:B------:R-:W-:Y:S02]  /*23d00*/  ISETP.LT.AND P2, PT, R16, UR29, !P2 ;  /* 0x0000001d10007c0c */ /* 0x000fe4000d741270 */
[----:B----4-:R-:W-:Y:S02]  /*23d10*/  PRMT R20, R22, 0x5210, R2 ;  /* 0x0000521016147816 */ /* 0x010fe40000000002 */
[----:B------:R-:W-:Y:S02]  /*23d20*/  PRMT R22, R7, 0x5210, R28 ;  /* 0x0000521007167816 */ /* 0x000fe4000000001c */
[----:B------:R-:W-:Y:S02]  /*23d30*/  PRMT R21, R23, 0x5210, R3 ;  /* 0x0000521017157816 */ /* 0x000fe40000000003 */
[----:B------:R-:W-:-:S05]  /*23d40*/  PRMT R23, R6, 0x5210, R29 ;  /* 0x0000521006177816 */ /* 0x000fca000000001d */
[----:B------:R0:W-:Y:S01]  /*23d50*/  STSM.16.M88.4 [R0], R20 ;  /* 0x0000001400007844 */ /* 0x0001e20000000200 */
[----:B------:R-:W-:Y:S01]  /*23d60*/  IMAD R2, R19, R14, RZ ;  /* 0x0000000e13027224 */ /* 0x000fe200078e02ff */
[----:B0-----:R-:W-:Y:S02]  /*23d70*/  PRMT R20, R5, 0x5210, R12 ;  /* 0x0000521005147816 */ /* 0x001fe4000000000c */
[----:B------:R-:W3:Y:S01]  /*23d80*/  LDL.LU R12, [R1+0xed8] ;  /* 0x000ed800010c7983 */ /* 0x000ee20000300800 */
[----:B--2---:R-:W-:-:S03]  /*23d90*/  PRMT R22, R17, 0x5210, R18 ;  /* 0x0000521011167816 */ /* 0x004fc60000000012 */
[----:B------:R-:W-:Y:S04]  /*23da0*/  STL [R1+0xed4], R19 ;  /* 0x000ed41301007387 */ /* 0x000fe80000100800 */
[----:B------:R-:W-:Y:S01]  /*23db0*/  STL [R1+0xed0], R16 ;  /* 0x000ed01001007387 */ /* 0x000fe20000100800 */
[----:B------:R-:W-:Y:S06]  /*23dc0*/  BAR.SYNC.DEFER_BLOCKING 0x0 ;  /* 0x0000000000007b1d */ /* 0x000fec0000010000 */
[----:B------:R-:W0:Y:S02]  /*23dd0*/  LDS.128 R16, [R13] ;  /* 0x000000000d107984 */ /* 0x000e240000000c00 */
[----:B------:R-:W-:Y:S01]  /*23de0*/  BAR.SYNC.DEFER_BLOCKING 0x0 ;  /* 0x0000000000007b1d */ /* 0x000fe20000010000 */
[----:B------:R-:W-:Y:S01]  /*23df0*/  IADD3 R3, P4, R2, UR14, RZ ;  /* 0x0000000e02037c10 */ /* 0x000fe2000ff9e0ff */
[----:B------:R-:W-:Y:S01]  /*23e00*/  IMAD R27, R14, 0x40, R2 ;  /* 0x000000400e1b7824 */ /* 0x000fe200078e0202 */
[----:B------:R-:W-:-:S02]  /*23e10*/  PRMT R21, R9, 0x5210, R10 ;  /* 0x0000521009157816 */ /* 0x000fc4000000000a */
[----:B------:R-:W-:Y:S02]  /*23e20*/  LEA.HI.X.SX32 R9, R2, UR15, 0x1, P4 ;  /* 0x0000000f02097c11 */ /* 0x000fe4000a0f0eff */
[C---:B------:R-:W-:Y:S01]  /*23e30*/  IADD3 R10, P4, R27.reuse, UR14, RZ ;  /* 0x0000000e1b0a7c10 */ /* 0x040fe2000ff9e0ff */
[----:B------:R-:W-:Y:S04]  /*23e40*/  STL [R1+0x18], R3 ;  /* 0x0000180301007387 */ /* 0x000fe80000100800 */
[----:B------:R-:W-:Y:S01]  /*23e50*/  STL [R1+0x38], R9 ;  /* 0x0000380901007387 */ /* 0x000fe20000100800 */
[----:B------:R-:W-:-:S03]  /*23e60*/  LEA.HI.X.SX32 R6, R27, UR15, 0x1, P4 ;  /* 0x0000000f1b067c11 */ /* 0x000fc6000a0f0eff */
[----:B------:R-:W-:Y:S01]  /*23e70*/  STL [R1+0x1c], R10 ;  /* 0x00001c0a01007387 */ /* 0x000fe20000100800 */
[----:B------:R-:W-:-:S03]  /*23e80*/  PRMT R23, R15, 0x5210, R11 ;  /* 0x000052100f177816 */ /* 0x000fc6000000000b */
[----:B0-----:R-:W-:Y:S04]  /*23e90*/  STL.64 [R1+0x50], R16 ;  /* 0x0000501001007387 */ /* 0x001fe80000100a00 */
[----:B------:R0:W-:Y:S04]  /*23ea0*/  STL.64 [R1+0x58], R18 ;  /* 0x0000581201007387 */ /* 0x0001e80000100a00 */
[----:B0-----:R-:W2:Y:S04]  /*23eb0*/  LDL.LU R19, [R1+0xed4] ;  /* 0x000ed40001137983 */ /* 0x001ea80000300800 */
[----:B------:R-:W4:Y:S04]  /*23ec0*/  LDL.LU R16, [R1+0xed0] ;  /* 0x000ed00001107983 */ /* 0x000f280000300800 */
[----:B------:R-:W2:Y:S04]  /*23ed0*/  LDL R13, [R1+0xe74] ;  /* 0x000e7400010d7983 */ /* 0x000ea80000100800 */
[----:B------:R-:W2:Y:S04]  /*23ee0*/  LDL R17, [R1+0xe78] ;  /* 0x000e780001117983 */ /* 0x000ea80000100800 */
[----:B------:R-:W4:Y:S04]  /*23ef0*/  LDL R5, [R1+0xe64] ;  /* 0x000e640001057983 */ /* 0x000f280000100800 */
[----:B------:R-:W2:Y:S04]  /*23f00*/  LDL R18, [R1+0xe70] ;  /* 0x000e700001127983 */ /* 0x000ea80000100800 */
[----:B------:R-:W-:Y:S04]  /*23f10*/  STL [R1+0x34], R6 ;  /* 0x0000340601007387 */ /* 0x000fe80000100800 */
[----:B------:R-:W2:Y:S04]  /*23f20*/  LDL R11, [R1+0xe68] ;  /* 0x000e6800010b7983 */ /* 0x000ea80000100800 */
[----:B------:R-:W2:Y:S04]  /*23f30*/  LDL R15, [R1+0xe6c] ;  /* 0x000e6c00010f7983 */ /* 0x000ea80000100800 */
[----:B------:R-:W-:Y:S01]  /*23f40*/  STSM.16.M88.4 [R0], R20 ;  /* 0x0000001400007844 */ /* 0x000fe20000000200 */
[----:B------:R-:W-:Y:S01]  /*23f50*/  SHF.R.S32.HI R7, RZ, 0x1f, R26 ;  /* 0x0000001fff077819 */ /* 0x000fe2000001141a */
[----:B------:R-:W-:Y:S01]  /*23f60*/  BAR.SYNC.DEFER_BLOCKING 0x0 ;  /* 0x0000000000007b1d */ /* 0x000fe20000010000 */
[----:B------:R-:W-:-:S05]  /*23f70*/  IADD3 R2, P5, R26, R3, RZ ;  /* 0x000000031a027210 */ /* 0x000fca0007fbe0ff */
[----:B------:R-:W-:Y:S01]  /*23f80*/  IMAD.X R3, R7, 0x1, R9, P5 ;  /* 0x0000000107037824 */ /* 0x000fe200028e0609 */
[----:B------:R-:W-:Y:S02]  /*23f90*/  ISETP.LT.AND P3, PT, R4, UR6, !P0 ;  /* 0x0000000604007c0c */ /* 0x000fe4000c761270 */
[----:B------:R-:W-:Y:S01]  /*23fa0*/  IADD3 R24, P4, R26, R10, RZ ;  /* 0x0000000a1a187210 */ /* 0x000fe20007f9e0ff */
[----:B------:R0:W-:Y:S01]  /*23fb0*/  STL [R1+0xec8], R6 ;  /* 0x000ec80601007387 */ /* 0x0001e20000100800 */
[----:B------:R-:W-:-:S03]  /*23fc0*/  ULDC.64 UR6, c[0x0][0x228] ;  /* 0x00008a0000067ab9 */ /* 0x000fc60000000a00 */
[----:B------:R-:W-:Y:S01]  /*23fd0*/  IMAD.X R25, R7, 0x1, R6, P4 ;  /* 0x0000000107197824 */ /* 0x000fe200020e0606 */
[----:B0-----:R-:W-:Y:S02]  /*23fe0*/  SHF.R.S32.HI R6, RZ, 0x1f, R26 ;  /* 0x0000001fff067819 */ /* 0x001fe4000001141a */
[----:B---3--:R-:W-:-:S05]  /*23ff0*/  PRMT R20, R12, 0x7770, RZ ;  /* 0x000077700c147816 */ /* 0x008fca00000000ff */
[----:B------:R0:W-:Y:S02]  /*24000*/  @P2 STG.E.U8 desc[UR20][R2.64], R20 ;  /* 0x0000001402002986 */ /* 0x0001e4000c101114 */
[----:B0-----:R-:W-:Y:S02]  /*24010*/  IMAD R2, R14, 0x40, R27 ;  /* 0x000000400e027824 */ /* 0x001fe400078e021b */
[----:B------:R-:W0:Y:S01]  /*24020*/  LDC R27, c[0x0][0x244] ;  /* 0x00009100ff1b7b82 */ /* 0x000e220000000800 */
[----:B------:R-:W-:Y:S02]  /*24030*/  PRMT R0, R12, 0x7771, RZ ;  /* 0x000077710c007816 */ /* 0x000fe400000000ff */
[----:B------:R-:W-:-:S03]  /*24040*/  IADD3 R29, P4, R2, UR14, RZ ;  /* 0x0000000e021d7c10 */ /* 0x000fc6000ff9e0ff */
[----:B------:R1:W-:Y:S01]  /*24050*/  @P3 STG.E.U8 desc[UR20][R24.64], R0 ;  /* 0x0000000018003986 */ /* 0x0003e2000c101114 */
[----:B------:R-:W-:Y:S02]  /*24060*/  LEA.HI.X.SX32 R28, R2, UR15, 0x1, P4 ;  /* 0x0000000f021c7c11 */ /* 0x000fe4000a0f0eff */
[----:B------:R-:W-:Y:S01]  /*24070*/  PRMT R23, R12, 0x7772, RZ ;  /* 0x000077720c177816 */ /* 0x000fe200000000ff */
[----:B0-----:R-:W-:Y:S01]  /*24080*/  IMAD R3, R27, 0x40, R2 ;  /* 0x000000401b037824 */ /* 0x001fe200078e0202 */
[----:B------:R-:W-:-:S04]  /*24090*/  IADD3 R2, P6, R26, R29, RZ ;  /* 0x0000001d1a027210 */ /* 0x000fc80007fde0ff */
[----:B------:R-:W-:Y:S01]  /*240a0*/  IADD3 R7, P5, R3, UR14, RZ ;  /* 0x0000000e03077c10 */ /* 0x000fe2000ffbe0ff */
[----:B-1----:R-:W-:-:S03]  /*240b0*/  IMAD R0, R27, 0x40, R3 ;  /* 0x000000401b007824 */ /* 0x002fc600078e0203 */
[----:B------:R-:W-:Y:S02]  /*240c0*/  LEA.HI.X.SX32 R14, R3, UR15, 0x1, P5 ;  /* 0x0000000f030e7c11 */ /* 0x000fe4000a8f0eff */
[----:B------:R-:W-:Y:S01]  /*240d0*/  IADD3 R20, P4, R26, R7, RZ ;  /* 0x000000071a147210 */ /* 0x000fe20007f9e0ff */
[----:B------:R-:W-:Y:S01]  /*240e0*/  IMAD.X R3, R6, 0x1, R28, P6 ;  /* 0x0000000106037824 */ /* 0x000fe200030e061c */
[----:B------:R-:W-:Y:S01]  /*240f0*/  IADD3 R22, P6, R0, UR14, RZ ;  /* 0x0000000e00167c10 */ /* 0x000fe2000ffde0ff */
[----:B------:R-:W-:Y:S01]  /*24100*/  STL [R1+0xc], R7 ;  /* 0x00000c0701007387 */ /* 0x000fe20000100800 */
[----:B------:R-:W-:Y:S01]  /*24110*/  PRMT R12, R12, 0x7773, RZ ;  /* 0x000077730c0c7816 */ /* 0x000fe200000000ff */
[----:B------:R-:W-:Y:S02]  /*24120*/  IMAD.X R21, R6, 0x1, R14, P4 ;  /* 0x0000000106157824 */ /* 0x000fe400020e060e */
[----:B------:R0:W-:Y:S04]  /*24130*/  STL [R1+0x8], R14 ;  /* 0x0000080e01007387 */ /* 0x0001e80000100800 */
[----:B------:R1:W-:Y:S01]  /*24140*/  STL [R1+0x14], R22 ;  /* 0x0000141601007387 */ /* 0x0003e20000100800 */
[----:B0-----:R-:W-:-:S02]  /*24150*/  LEA.HI.X.SX32 R14, R0, UR15, 0x1, P6 ;  /* 0x0000000f000e7c11 */ /* 0x001fc4000b0f0eff */
[----:B-1----:R-:W-:-:S03]  /*24160*/  IADD3 R22, P4, R26, R22, RZ ;  /* 0x000000161a167210 */ /* 0x002fc60007f9e0ff */
[----:B------:R-:W-:Y:S01]  /*24170*/  STL [R1+0x10], R14 ;  /* 0x0000100e01007387 */ /* 0x000fe20000100800 */
[----:B----4-:R-:W-:Y:S02]  /*24180*/  ISETP.LT.AND P3, PT, R5, UR26, !P0 ;  /* 0x0000001a05007c0c */ /* 0x010fe4000c761270 */
[----:B--2---:R-:W-:-:S11]  /*24190*/  ISETP.LT.AND P2, PT, R11, UR10, !P0 ;  /* 0x0000000a0b007c0c */ /* 0x004fd6000c741270 */
[----:B------:R0:W-:Y:S01]  /*241a0*/  @P3 STG.E.U8 desc[UR20][R2.64], R23 ;  /* 0x0000001702003986 */ /* 0x0001e2000c101114 */
[----:B------:R-:W-:Y:S01]  /*241b0*/  ISETP.LT.AND P5, PT, R15, UR8, !P0 ;  /* 0x000000080f007c0c */ /* 0x000fe2000c7a1270 */
[----:B------:R-:W-:Y:S01]  /*241c0*/  ULDC UR8, c[0x0][0x22c] ;  /* 0x00008b0000087ab9 */ /* 0x000fe20000000800 */
[----:B------:R-:W-:Y:S01]  /*241d0*/  ISETP.LT.AND P3, PT, R18, UR6, !P0 ;  /* 0x0000000612007c0c */ /* 0x000fe2000c761270 */
[----:B------:R-:W-:Y:S01]  /*241e0*/  ULDC UR6, c[0x0][0x228] ;  /* 0x00008a0000067ab9 */ /* 0x000fe20000000800 */
[----:B------:R1:W-:Y:S01]  /*241f0*/  @P2 STG.E.U8 desc[UR20][R20.64], R12 ;  /* 0x0000000c14002986 */ /* 0x0003e2000c101114 */
[----:B0-----:R-:W-:Y:S01]  /*24200*/  IMAD.X R23, R6, 0x1, R14, P4 ;  /* 0x0000000106177824 */ /* 0x001fe200020e060e */
[----:B------:R-:W-:Y:S01]  /*24210*/  PRMT R2, R8, 0x7770, RZ ;  /* 0x0000777008027816 */ /* 0x000fe200000000ff */
[----:B------:R-:W-:Y:S02]  /*24220*/  VIADD R3, R16, 0x1 ;  /* 0x0000000110037836 */ /* 0x000fe40000000000 */
[----:B------:R-:W2:Y:S01]  /*24230*/  LDL.LU R16, [R1+0xecc] ;  /* 0x000ecc0001107983 */ /* 0x000ea20000300800 */
[----:B-1----:R-:W-:-:S03]  /*24240*/  IMAD R12, R27, 0x40, R0 ;  /* 0x000000401b0c7824 */ /* 0x002fc600078e0200 */
[----:B------:R0:W-:Y:S02]  /*24250*/  @P5 STG.E.U8 desc[UR20][R22.64], R2 ;  /* 0x0000000216005986 */ /* 0x0001e4000c101114 */
[----:B------:R-:W-:-:S04]  /*24260*/  IADD3 R21, P2, R12, UR14, RZ ;  /* 0x0000000e0c157c10 */ /* 0x000fc8000ff5e0ff */
[----:B------:R-:W-:Y:S02]  /*24270*/  IADD3 R24, P6, R26, R21, RZ ;  /* 0x000000151a187210 */ /* 0x000fe40007fde0ff */
[----:B0-----:R-:W-:Y:S02]  /*24280*/  LEA.HI.X.SX32 R2, R12, UR15, 0x1, P2 ;  /* 0x0000000f0c027c11 */ /* 0x001fe400090f0eff */
[----:B------:R-:W-:Y:S01]  /*24290*/  ISETP.GE.AND P2, PT, R3, UR8, PT ;  /* 0x0000000803007c0c */ /* 0x000fe2000bf46270 */
[----:B------:R-:W-:Y:S01]  /*242a0*/  STL [R1+0xec0], R18 ;  /* 0x000ec01201007387 */ /* 0x000fe20000100800 */
[----:B------:R-:W-:Y:S01]  /*242b0*/  PRMT R3, R8, 0x7771, RZ ;  /* 0x0000777108037816 */ /* 0x000fe200000000ff */
[----:B------:R-:W-:Y:S01]  /*242c0*/  IMAD.X R25, R6, 0x1, R2, P6 ;  /* 0x0000000106197824 */ /* 0x000fe200030e0602 */
[----:B------:R-:W-:Y:S01]  /*242d0*/  ISETP.LT.AND P4, PT, R17, UR4, !P0 ;  /* 0x0000000411007c0c */ /* 0x000fe2000c781270 */
[----:B------:R-:W-:Y:S01]  /*242e0*/  IMAD R0, R27, 0x40, R12 ;  /* 0x000000401b007824 */ /* 0x000fe200078e020c */
[----:B------:R-:W-:Y:S01]  /*242f0*/  ULDC UR4, c[0x0][0x228] ;  /* 0x00008a0000047ab9 */ /* 0x000fe20000000800 */
[----:B------:R-:W-:Y:S01]  /*24300*/  ULDC UR8, c[0x0][0x228] ;  /* 0x00008a0000087ab9 */ /* 0x000fe20000000800 */
[----:B------:R0:W-:Y:S04]  /*24310*/  @P3 STG.E.U8 desc[UR20][R24.64], R3 ;  /* 0x0000000318003986 */ /* 0x0001e8000c101114 */
[----:B0-----:R-:W3:Y:S01]  /*24320*/  LDL R25, [R1+0x18] ;  /* 0x0000180001197983 */ /* 0x001ee20000100800 */
[----:B------:R-:W-:-:S04]  /*24330*/  IADD3 R20, P5, R0, UR14, RZ ;  /* 0x0000000e00147c10 */ /* 0x000fc8000ffbe0ff */
[----:B------:R-:W-:Y:S01]  /*24340*/  LEA.HI.X.SX32 R12, R0, UR15, 0x1, P5 ;  /* 0x0000000f000c7c11 */ /* 0x000fe2000a8f0eff */
[----:B------:R-:W-:Y:S01]  /*24350*/  IMAD R0, R27, 0x40, R0 ;  /* 0x000000401b007824 */ /* 0x000fe200078e0200 */
[----:B------:R-:W-:Y:S02]  /*24360*/  IADD3 R22, P5, R26, R20, RZ ;  /* 0x000000141a167210 */ /* 0x000fe40007fbe0ff */
[----:B------:R-:W-:Y:S02]  /*24370*/  PRMT R27, R8, 0x7772, RZ ;  /* 0x00007772081b7816 */ /* 0x000fe400000000ff */
[----:B------:R-:W-:Y:S01]  /*24380*/  IADD3 R3, P3, R0, UR14, RZ ;  /* 0x0000000e00037c10 */ /* 0x000fe2000ff7e0ff */
[----:B------:R-:W-:Y:S01]  /*24390*/  IMAD.X R23, R6, 0x1, R12, P5 ;  /* 0x0000000106177824 */ /* 0x000fe200028e060c */
[----:B------:R-:W-:Y:S01]  /*243a0*/  ISETP.LT.AND P0, PT, R13, UR12, !P0 ;  /* 0x0000000c0d007c0c */ /* 0x000fe2000c701270 */
[----:B------:R0:W-:Y:S01]  /*243b0*/  STL [R1+0xeb8], R13 ;  /* 0x000eb80d01007387 */ /* 0x0001e20000100800 */
[----:B------:R-:W-:Y:S01]  /*243c0*/  LEA.HI.X.SX32 R0, R0, UR15, 0x1, P3 ;  /* 0x0000000f00007c11 */ /* 0x000fe200098f0eff */
[----:B------:R-:W-:-:S02]  /*243d0*/  ULDC.64 UR14, c[0x0][0x228] ;  /* 0x00008a00000e7ab9 */ /* 0x000fc40000000a00 */
[----:B------:R1:W-:Y:S01]  /*243e0*/  @P4 STG.E.U8 desc[UR20][R22.64], R27 ;  /* 0x0000001b16004986 */ /* 0x0003e2000c101114 */
[----:B------:R-:W-:Y:S01]  /*243f0*/  ISETP.LT.AND P4, PT, R19, UR22, !P2 ;  /* 0x0000001613007c0c */ /* 0x000fe2000d781270 */
[C---:B0-----:R-:W-:Y:S02]  /*24400*/  VIADD R13, R26.reuse, UR24 ;  /* 0x000000181a0d7c36 */ /* 0x041fe40008000000 */
[----:B------:R0:W-:Y:S01]  /*24410*/  STL [R1+0xebc], R3 ;  /* 0x000ebc0301007387 */ /* 0x0001e20000100800 */
[----:B-1----:R-:W-:Y:S02]  /*24420*/  IADD3 R22, P3, R26, R3, RZ ;  /* 0x000000031a167210 */ /* 0x002fe40007f7e0ff */
[----:B------:R-:W-:Y:S01]  /*24430*/  SHF.R.S32.HI R18, RZ, 0x1f, R13 ;  /* 0x0000001fff127819 */ /* 0x000fe2000001140d */
[----:B0-----:R-:W4:Y:S02]  /*24440*/  LDL R3, [R1+0xe5c] ;  /* 0x000e5c0001037983 */ /* 0x001f240000100800 */
[----:B------:R-:W-:-:S02]  /*24450*/  IMAD.X R23, R6, 0x1, R0, P3 ;  /* 0x0000000106177824 */ /* 0x000fc400018e0600 */
[----:B------:R-:W-:Y:S04]  /*24460*/  STL [R1], R13 ;  /* 0x0000000d01007387 */ /* 0x000fe80000100800 */
[----:B------:R-:W4:Y:S01]  /*24470*/  LDL.LU R6, [R1+0xec8] ;  /* 0x000ec80001067983 */ /* 0x000f220000300800 */
[----:B------:R-:W-:Y:S02]  /*24480*/  PRMT R8, R8, 0x7773, RZ ;  /* 0x0000777308087816 */ /* 0x000fe400000000ff */
[----:B------:R-:W-:Y:S01]  /*24490*/  ISETP.LT.AND P3, PT, R4, UR18, !P2 ;  /* 0x0000001204007c0c */ /* 0x000fe2000d761270 */
[----:B------:R-:W-:Y:S04]  /*244a0*/  STL [R1+0x4], R18 ;  /* 0x0000041201007387 */ /* 0x000fe80000100800 */
[----:B------:R-:W-:Y:S04]  /*244b0*/  @P0 STG.E.U8 desc[UR20][R22.64], R8 ;  /* 0x0000000816000986 */ /* 0x000fe8000c101114 */
[----:B------:R-:W4:Y:S01]  /*244c0*/  LDL.LU R4, [R1+0xec4] ;  /* 0x000ec40001047983 */ /* 0x000f220000300800 */
[----:B--2---:R-:W-:-:S02]  /*244d0*/  PRMT R26, R16, 0x7770, RZ ;  /* 0x00007770101a7816 */ /* 0x004fc400000000ff */
[----:B---3--:R-:W-:-:S05]  /*244e0*/  IADD3 R24, P5, R13, R25, RZ ;  /* 0x000000190d187210 */ /* 0x008fca0007fbe0ff */
[----:B------:R-:W-:-:S05]  /*244f0*/  IMAD.X R25, R18, 0x1, R9, P5 ;  /* 0x0000000112197824 */ /* 0x000fca00028e0609 */
[----:B------:R0:W-:Y:S04]  /*24500*/  @P4 STG.E.U8 desc[UR20][R24.64], R26 ;  /* 0x0000001a18004986 */ /* 0x0001e8000c101114 */
[----:B0-----:R-:W2:Y:S01]  /*24510*/  LDL R25, [R1+0x8] ;  /* 0x0000080001197983 */ /* 0x001ea20000100800 */
[----:B------:R-:W-:Y:S02]  /*24520*/  IADD3 R22, P5, R13, R10, RZ ;  /* 0x0000000a0d167210 */ /* 0x000fe40007fbe0ff */
[----:B------:R-:W-:Y:S02]  /*24530*/  ISETP.LT.AND P0, PT, R5, UR16, !P2 ;  /* 0x0000001005007c0c */ /* 0x000fe4000d701270 */
[----:B------:R-:W-:Y:S01]  /*24540*/  PRMT R8, R16, 0x7771, RZ ;  /* 0x0000777110087816 */ /* 0x000fe200000000ff */
[----:B----4-:R-:W-:Y:S01]  /*24550*/  IMAD.X R23, R18, 0x1, R6, P5 ;  /* 0x0000000112177824 */ /* 0x010fe200028e0606 */
[----:B------:R-:W-:-:S04]  /*24560*/  IADD3 R26, P5, R13, R29, RZ ;  /* 0x0000001d0d1a7210 */ /* 0x000fc80007fbe0ff */
[----:B------:R0:W-:Y:S01]  /*24570*/  @P3 STG.E.U8 desc[UR20][R22.64], R8 ;  /* 0x0000000816003986 */ /* 0x0001e2000c101114 */
[----:B------:R-:W-:Y:S01]  /*24580*/  IMAD.X R27, R18, 0x1, R28, P5 ;  /* 0x00000001121b7824 */ /* 0x000fe200028e061c */
[----:B------:R-:W-:Y:S02]  /*24590*/  IADD3 R24, P5, R13, R7, RZ ;  /* 0x000000070d187210 */ /* 0x000fe40007fbe0ff */
[----:B0-----:R-:W-:Y:S01]  /*245a0*/  PRMT R8, R16, 0x7772, RZ ;  /* 0x0000777210087816 */ /* 0x001fe200000000ff */
[----:B------:R-:W3:Y:S04]  /*245b0*/  LDL R22, [R1+0x14] ;  /* 0x0000140001167983 */ /* 0x000ee80000100800 */
[----:B------:R0:W-:Y:S01]  /*245c0*/  @P0 STG.E.U8 desc[UR20][R26.64], R8 ;  /* 0x000000081a000986 */ /* 0x0001e2000c101114 */
[----:B--2---:R-:W-:-:S03]  /*245d0*/  IMAD.X R25, R18, 0x1, R25, P5 ;  /* 0x0000000112197824 */ /* 0x004fc600028e0619 */
[----:B------:R-:W2:Y:S04]  /*245e0*/  LDL.LU R18, [R1+0xec0] ;  /* 0x000ec00001127983 */ /* 0x000ea80000300800 */
[----:B0-----:R-:W4:Y:S01]  /*245f0*/  LDL.LU R26, [R1+0x4] ;  /* 0x00000400011a7983 */ /* 0x001f220000300800 */
[----:B------:R-:W-:Y:S02]  /*24600*/  ISETP.LT.AND P4, PT, R11, UR14, !P2 ;  /* 0x0000000e0b007c0c */ /* 0x000fe4000d781270 */
[----:B------:R-:W-:Y:S01]  /*24610*/  ISETP.LT.AND P3, PT, R15, UR28, !P2 ;  /* 0x0000001c0f007c0c */ /* 0x000fe2000d761270 */
[----:B------:R-:W-:Y:S01]  /*24620*/  VIADD R23, R3, 0x6 ;  /* 0x0000000603177836 */ /* 0x000fe20000000000 */
[----:B------:R-:W-:Y:S01]  /*24630*/  PRMT R16, R16, 0x7773, RZ ;  /* 0x0000777310107816 */ /* 0x000fe200000000ff */
[----:B------:R-:W2:Y:S01]  /*24640*/  LDL R27, [R1+0xe60] ;  /* 0x000e6000011b7983 */ /* 0x000ea20000100800 */
[----:B------:R-:W-:-:S02]  /*24650*/  PRMT R8, R4, 0x7770, RZ ;  /* 0x0000777004087816 */ /* 0x000fc400000000ff */
[----:B------:R-:W-:-:S05]  /*24660*/  ISETP.GE.AND P0, PT, R23, UR27, PT ;  /* 0x0000001b17007c0c */ /* 0x000fca000bf06270 */
[----:B------:R0:W-:Y:S01]  /*24670*/  @P4 STG.E.U8 desc[UR20][R24.64], R16 ;  /* 0x0000001018004986 */ /* 0x0001e2000c101114 */
[----:B---3--:R-:W-:-:S05]  /*24680*/  IADD3 R22, P5, R13, R22, RZ ;  /* 0x000000160d167210 */ /* 0x008fca0007fbe0ff */
[----:B----4-:R-:W-:-:S05]  /*24690*/  IMAD.X R23, R26, 0x1, R14, P5 ;  /* 0x000000011a177824 */ /* 0x010fca00028e060e */
[----:B------:R1:W-:Y:S01]  /*246a0*/  @P3 STG.E.U8 desc[UR20][R22.64], R8 ;  /* 0x0000000816003986 */ /* 0x0003e2000c101114 */
[----:B0-----:R-:W-:Y:S01]  /*246b0*/  IADD3 R24, P3, R13, R21, RZ ;  /* 0x000000150d187210 */ /* 0x001fe20007f7e0ff */
[----:B-1----:R-:W-:Y:S01]  /*246c0*/  VIADD R8, R3, 0x2 ;  /* 0x0000000203087836 */ /* 0x002fe20000000000 */
[----:B------:R-:W-:Y:S01]  /*246d0*/  IADD3 R22, P6, R13, R20, RZ ;  /* 0x000000140d167210 */ /* 0x000fe20007fde0ff */
[----:B------:R-:W3:Y:S04]  /*246e0*/  LDL.LU R3, [R1+0xebc] ;  /* 0x000ebc0001037983 */ /* 0x000ee80000300800 */
[----:B------:R-:W4:Y:S01]  /*246f0*/  LDL.LU R13, [R1+0xeb8] ;  /* 0x000eb800010d7983 */ /* 0x000f220000300800 */
[----:B--2---:R-:W-:Y:S01]  /*24700*/  ISETP.LT.AND P4, PT, R18, UR4, !P2 ;  /* 0x0000000412007c0c */ /* 0x004fe2000d781270 */
[----:B------:R-:W-:Y:S01]  /*24710*/  IMAD.X R25, R26, 0x1, R2, P3 ;  /* 0x000000011a197824 */ /* 0x000fe200018e0602 */
[----:B------:R-:W-:Y:S01]  /*24720*/  PRMT R16, R4, 0x7771, RZ ;  /* 0x0000777104107816 */ /* 0x000fe200000000ff */
[----:B------:R-:W-:-:S02]  /*24730*/  ULDC UR4, c[0x0][0x22c] ;  /* 0x00008b0000047ab9 */ /* 0x000fc40000000800 */
[----:B------:R-:W-:Y:S01]  /*24740*/  ISETP.GE.AND P3, PT, R8, UR4, PT ;  /* 0x0000000408007c0c */ /* 0x000fe2000bf66270 */
[----:B------:R-:W-:-:S07]  /*24750*/  ULDC UR4, c[0x0][0x228] ;  /* 0x00008a0000047ab9 */ /* 0x000fce0000000800 */
[----:B------:R0:W-:Y:S01]  /*24760*/  @P4 STG.E.U8 desc[UR20][R24.64], R16 ;  /* 0x0000001018004986 */ /* 0x0001e2000c101114 */
[----:B------:R-:W-:Y:S01]  /*24770*/  ISETP.LT.AND P5, PT, R17, UR6, !P2 ;  /* 0x0000000611007c0c */ /* 0x000fe2000d7a1270 */
[----:B------:R-:W-:Y:S01]  /*24780*/  IMAD.X R23, R26, 0x1, R12, P6 ;  /* 0x000000011a177824 */ /* 0x000fe200030e060c */
[----:B------:R-:W-:Y:S01]  /*24790*/  PRMT R8, R4, 0x7772, RZ ;  /* 0x0000777204087816 */ /* 0x000fe200000000ff */
[----:B------:R-:W-:Y:S01]  /*247a0*/  ULDC UR6, c[0x0][0x228] ;  /* 0x00008a0000067ab9 */ /* 0x000fe20000000800 */
[----:B0-----:R-:W3:Y:S04]  /*247b0*/  LDL.LU R24, [R1] ;  /* 0x0000000001187983 */ /* 0x001ee80000300800 */
[----:B------:R-:W2:Y:S01]  /*247c0*/  LDL R25, [R1+0x18] ;  /* 0x0000180001197983 */ /* 0x000ea20000100800 */
[----:B----4-:R-:W-:-:S04]  /*247d0*/  ISETP.LT.AND P2, PT, R13, UR4, !P2 ;  /* 0x000000040d007c0c */ /* 0x010fc8000d741270 */
[----:B------:R3:W-:Y:S01]  /*247e0*/  @P5 STG.E.U8 desc[UR20][R22.64], R8 ;  /* 0x0000000816005986 */ /* 0x0007e2000c101114 */
[----:B------:R-:W-:-:S03]  /*247f0*/  ULDC UR4, c[0x0][0x228] ;  /* 0x00008a0000047ab9 */ /* 0x000fc60000000800 */
[----:B------:R-:W4:Y:S01]  /*24800*/  LDL.LU R13, [R1+0xeb4] ;  /* 0x000eb400010d7983 */ /* 0x000f220000300800 */
[----:B------:R-:W-:Y:S01]  /*24810*/  ISETP.LT.AND P5, PT, R19, UR4, !P3 ;  /* 0x0000000413007c0c */ /* 0x000fe2000dfa1270 */
[----:B------:R-:W-:Y:S01]  /*24820*/  ULDC UR4, c[0x0][0x228] ;  /* 0x00008a0000047ab9 */ /* 0x000fe20000000800 */
[C---:B---3--:R-:W-:Y:S01]  /*24830*/  IADD3 R22, P4, R24.reuse, R3, RZ ;  /* 0x0000000318167210 */ /* 0x048fe20007f9e0ff */
[----:B------:R-:W-:-:S04]  /*24840*/  VIADD R8, R24, UR24 ;  /* 0x0000001818087c36 */ /* 0x000fc80008000000 */
[----:B------:R-:W-:Y:S01]  /*24850*/  IMAD.X R23, R26, 0x1, R0, P4 ;  /* 0x000000011a177824 */ /* 0x000fe200020e0600 */
[----:B------:R-:W-:Y:S02]  /*24860*/  SHF.R.S32.HI R16, RZ, 0x1f, R8 ;  /* 0x0000001fff107819 */ /* 0x000fe40000011408 */
[----:B--2---:R-:W-:Y:S02]  /*24870*/  IADD3 R24, P6, R8, R25, RZ ;  /* 0x0000001908187210 */ /* 0x004fe40007fde0ff */
[----:B------:R-:W-:Y:S02]  /*24880*/  PRMT R26, R4, 0x7773, RZ ;  /* 0x00007773041a7816 */ /* 0x000fe400000000ff */
[----:B------:R-:W-:Y:S01]  /*24890*/  ISETP.LT.AND P4, PT, R27, UR4, !P3 ;  /* 0x000000041b007c0c */ /* 0x000fe2000df81270 */
[----:B------:R-:W-:Y:S01]  /*248a0*/  IMAD.X R25, R16, 0x1, R9, P6 ;  /* 0x0000000110197824 */ /* 0x000fe200030e0609 */
[----:B------:R-:W-:Y:S01]  /*248b0*/  ULDC UR4, c[0x0][0x228] ;  /* 0x00008a0000047ab9 */ /* 0x000fe20000000800 */
[----:B------:R0:W-:Y:S04]  /*248c0*/  @P2 STG.E.U8 desc[UR20][R22.64], R26 ;  /* 0x0000001a16002986 */ /* 0x0001e8000c101114 */
[----:B------:R-:W2:Y:S01]  /*248d0*/  LDL.LU R9, [R1+0xeb0] ;  /* 0x000eb00001097983 */ /* 0x000ea20000300800 */
[----:B0-----:R-:W-:-:S05]  /*248e0*/  IADD3 R22, P2, R8, R10, RZ ;  /* 0x0000000a08167210 */ /* 0x001fca0007f5e0ff */
[----:B------:R-:W-:Y:S01]  /*248f0*/  IMAD.X R23, R16, 0x1, R6, P2 ;  /* 0x0000000110177824 */ /* 0x000fe200010e0606 */
[----:B------:R-:W-:Y:S01]  /*24900*/  ISETP.LT.AND P6, PT, R5, UR4, !P3 ;  /* 0x0000000405007c0c */ /* 0x000fe2000dfc1270 */
[----:B------:R-:W-:Y:S01]  /*24910*/  ULDC UR4, c[0x0][0x228] ;  /* 0x00008a0000047ab9 */ /* 0x000fe20000000800 */
[----:B------:R-:W-:-:S05]  /*24920*/  IADD3 R26, P2, R8, R29, RZ ;  /* 0x0000001d081a7210 */ /* 0x000fca0007f5e0ff */
[----:B------:R-:W-:Y:S01]  /*24930*/  IMAD.X R27, R16, 0x1, R28, P2 ;  /* 0x00000001101b7824 */ /* 0x000fe200010e061c */
[----:B----4-:R-:W-:-:S05]  /*24940*/  PRMT R4, R13, 0x7770, RZ ;  /* 0x000077700d047816 */ /* 0x010fca00000000ff */
[----:B------:R0:W-:Y:S02]  /*24950*/  @P5 STG.E.U8 desc[UR20][R24.64], R4 ;  /* 0x0000000418005986 */ /* 0x0001e4000c101114 */
[C---:B0-----:R-:W-:Y:S02]  /*24960*/  PRMT R24, R13.reuse, 0x7771, RZ ;  /* 0x000077710d187816 */ /* 0x041fe400000000ff */
[----:B------:R-:W3:Y:S04]  /*24970*/  LDL R25, [R1+0x8] ;  /* 0x0000080001197983 */ /* 0x000ee80000100800 */
[----:B------:R0:W-:Y:S01]  /*24980*/  @P4 STG.E.U8 desc[UR20][R22.64], R24 ;  /* 0x0000001816004986 */ /* 0x0001e2000c101114 */
[----:B------:R-:W-:-:S03]  /*24990*/  PRMT R4, R13, 0x7772, RZ ;  /* 0x000077720d047816 */ /* 0x000fc600000000ff */
[----:B0-----:R-:W4:Y:S04]  /*249a0*/  LDL R23, [R1+0x14] ;  /* 0x0000140001177983 */ /* 0x001f280000100800 */
[----:B------:R0:W-:Y:S04]  /*249b0*/  @P6 STG.E.U8 desc[UR20][R26.64], R4 ;  /* 0x000000041a006986 */ /* 0x0001e8000c101114 */
[----:B0-----:R-:W4:Y:S01]  /*249c0*/  LDL.LU R27, [R1+0xe5c] ;  /* 0x000e5c00011b7983 */ /* 0x001f220000300800 */
[----:B------:R-:W-:Y:S01]  /*249d0*/  ISETP.LT.AND P5, PT, R11, UR4, !P3 ;  /* 0x000000040b007c0c */ /* 0x000fe2000dfa1270 */
[----:B------:R-:W-:Y:S01]  /*249e0*/  ULDC UR4, c[0x0][0x228] ;  /* 0x00008a0000047ab9 */ /* 0x000fe20000000800 */
[----:B------:R-:W-:Y:S01]  /*249f0*/  ISETP.LT.AND P2, PT, R15, UR6, !P3 ;  /* 0x000000060f007c0c */ /* 0x000fe2000df41270 */
[----:B------:R-:W-:Y:S01]  /*24a00*/  ULDC UR6, c[0x0][0x228] ;  /* 0x00008a0000067ab9 */ /* 0x000fe20000000800 */
[----:B------:R-:W-:Y:S01]  /*24a10*/  IADD3 R24, P4, R8, R7, RZ ;  /* 0x0000000708187210 */ /* 0x000fe20007f9e0ff */
[----:B------:R-:W4:Y:S01]  /*24a20*/  LDL.LU R26, [R1+0xe74] ;  /* 0x000e7400011a7983 */ /* 0x000f220000300800 */
[----:B------:R-:W-:-:S02]  /*24a30*/  PRMT R4, R13, 0x7773, RZ ;  /* 0x000077730d047816 */ /* 0x000fc400000000ff */
[----:B--2---:R-:W-:Y:S01]  /*24a40*/  PRMT R13, R9, 0x7770, RZ ;  /* 0x00007770090d7816 */ /* 0x004fe200000000ff */
[----:B---3--:R-:W-:-:S05]  /*24a50*/  IMAD.X R25, R16, 0x1, R25, P4 ;  /* 0x0000000110197824 */ /* 0x008fca00020e0619 */
[----:B------:R0:W-:Y:S01]  /*24a60*/  @P5 STG.E.U8 desc[UR20][R24.64], R4 ;  /* 0x0000000418005986 */ /* 0x0001e2000c101114 */
[----:B------:R-:W-:Y:S01]  /*24a70*/  ISETP.LT.AND P5, PT, R18, UR4, !P3 ;  /* 0x0000000412007c0c */ /* 0x000fe2000dfa1270 */
[----:B------:R-:W-:Y:S01]  /*24a80*/  ULDC UR4, c[0x0][0x22c] ;  /* 0x00008b0000047ab9 */ /* 0x000fe20000000800 */
[----:B----4-:R-:W-:-:S05]  /*24a90*/  IADD3 R22, P6, R8, R23, RZ ;  /* 0x0000001708167210 */ /* 0x010fca0007fde0ff */
[----:B------:R-:W-:Y:S01]  /*24aa0*/  IMAD.X R23, R16, 0x1, R14, P6 ;  /* 0x0000000110177824 */ /* 0x000fe200030e060e */
[----:B------:R-:W-:Y:S01]  /*24ab0*/  ISETP.LT.AND P4, PT, R17, UR6, !P3 ;  /* 0x0000000611007c0c */ /* 0x000fe2000df81270 */
[----:B------:R-:W-:Y:S01]  /*24ac0*/  ULDC UR6, c[0x0][0x228] ;  /* 0x00008a0000067ab9 */ /* 0x000fe20000000800 */
[C---:B0-----:R-:W-:Y:S01]  /*24ad0*/  IADD3 R24, P6, R8.reuse, R20, RZ ;  /* 0x0000001408187210 */ /* 0x041fe20007fde0ff */
[----:B------:R-:W2:Y:S04]  /*24ae0*/  LDL.LU R17, [R1+0xeac] ;  /* 0x000eac0001117983 */ /* 0x000ea80000300800 */
[----:B------:R0:W-:Y:S01]  /*24af0*/  @P2 STG.E.U8 desc[UR20][R22.64], R13 ;  /* 0x0000000d16002986 */ /* 0x0001e2000c101114 */
[----:B------:R-:W-:Y:S01]  /*24b00*/  VIADD R4, R27, 0x3 ;  /* 0x000000031b047836 */ /* 0x000fe20000000000 */
[----:B0-----:R-:W-:-:S02]  /*24b10*/  IADD3 R22, P2, R8, R21, RZ ;  /* 0x0000001508167210 */ /* 0x001fc40007f5e0ff */
[----:B------:R-:W-:-:S03]  /*24b20*/  PRMT R13, R9, 0x7771, RZ ;  /* 0x00007771090d7816 */ /* 0x000fc600000000ff */
[----:B------:R-:W-:Y:S01]  /*24b30*/  IMAD.X R23, R16, 0x1, R2, P2 ;  /* 0x0000000110177824 */ /* 0x000fe200010e0602 */
[----:B------:R-:W-:Y:S01]  /*24b40*/  ISETP.GE.AND P2, PT, R4, UR4, PT ;  /* 0x0000000404007c0c */ /* 0x000fe2000bf46270 */
[----:B------:R-:W-:Y:S01]  /*24b50*/  IMAD.X R25, R16, 0x1, R12, P6 ;  /* 0x0000000110197824 */ /* 0x000fe200030e060c */
[----:B------:R-:W-:Y:S01]  /*24b60*/  PRMT R4, R9, 0x7772, RZ ;  /* 0x0000777209047816 */ /* 0x000fe200000000ff */
[----:B------:R-:W-:Y:S01]  /*24b70*/  ULDC UR4, c[0x0][0x228] ;  /* 0x00008a0000047ab9 */ /* 0x000fe20000000800 */
[----:B------:R0:W-:Y:S04]  /*24b80*/  @P5 STG.E.U8 desc[UR20][R22.64], R13 ;  /* 0x0000000d16005986 */ /* 0x0001e8000c101114 */
[----:B------:R1:W-:Y:S01]  /*24b90*/  @P4 STG.E.U8 desc[UR20][R24.64], R4 ;  /* 0x0000000418004986 */ /* 0x0003e2000c101114 */
[----:B0-----:R-:W-:-:S03]  /*24ba0*/  IADD3 R22, P5, R8, R3, RZ ;  /* 0x0000000308167210 */ /* 0x001fc60007fbe0ff */
[----:B-1----:R-:W3:Y:S02]  /*24bb0*/  LDL R24, [R1+0xe60] ;  /* 0x000e600001187983 */ /* 0x002ee40000100800 */
[----:B------:R-:W-:Y:S02]  /*24bc0*/  IMAD.X R23, R16, 0x1, R0, P5 ;  /* 0x0000000110177824 */ /* 0x000fe400028e0600 */
[----:B------:R-:W-:Y:S01]  /*24bd0*/  VIADD R4, R8, UR24 ;  /* 0x0000001808047c36 */ /* 0x000fe20008000000 */
[----:B------:R-:W4:Y:S04]  /*24be0*/  LDL R16, [R1+0x38] ;  /* 0x0000380001107983 */ /* 0x000f280000100800 */
[----:B------:R-:W4:Y:S04]  /*24bf0*/  LDL.LU R25, [R1+0xe78] ;  /* 0x000e780001197983 */ /* 0x000f280000300800 */
[----:B------:R-:W4:Y:S01]  /*24c00*/  LDL R8, [R1+0x18] ;  /* 0x0000180001087983 */ /* 0x000f220000100800 */
[----:B------:R-:W-:Y:S01]  /*24c10*/  ISETP.LT.AND P3, PT, R26, UR8, !P3 ;  /* 0x000000081a007c0c */ /* 0x000fe2000df61270 */
[----:B------:R-:W-:Y:S01]  /*24c20*/  ULDC UR8, c[0x0][0x228] ;  /* 0x00008a0000087ab9 */ /* 0x000fe20000000800 */
[----:B------:R-:W-:Y:S01]  /*24c30*/  ISETP.LT.AND P5, PT, R19, UR4, !P2 ;  /* 0x0000000413007c0c */ /* 0x000fe2000d7a1270 */
[----:B------:R-:W-:Y:S01]  /*24c40*/  ULDC UR4, c[0x0][0x228] ;  /* 0x00008a0000047ab9 */ /* 0x000fe20000000800 */
[----:B------:R-:W-:-:S02]  /*24c50*/  PRMT R9, R9, 0x7773, RZ ;  /* 0x0000777309097816 */ /* 0x000fc400000000ff */
[----:B------:R-:W-:-:S07]  /*24c60*/  SHF.R.S32.HI R13, RZ, 0x1f, R4 ;  /* 0x0000001fff0d7819 */ /* 0x000fce0000011404 */
[----:B------:R0:W-:Y:S02]  /*24c70*/  @P3 STG.E.U8 desc[UR20][R22.64], R9 ;  /* 0x0000000916003986 */ /* 0x0001e4000c101114 */
[----:B0-----:R-:W-:-:S05]  /*24c80*/  IADD3 R22, P3, R4, R10, RZ ;  /* 0x0000000a04167210 */ /* 0x001fca0007f7e0ff */
[----:B------:R-:W-:Y:S01]  /*24c90*/  IMAD.X R23, R13, 0x1, R6, P3 ;  /* 0x000000010d177824 */ /* 0x000fe200018e0606 */
[----:B---3--:R-:W-:Y:S01]  /*24ca0*/  ISETP.LT.AND P6, PT, R24, UR4, !P2 ;  /* 0x0000000418007c0c */ /* 0x008fe2000d7c1270 */
[----:B------:R-:W-:Y:S01]  /*24cb0*/  ULDC UR4, c[0x0][0x228] ;  /* 0x00008a0000047ab9 */ /* 0x000fe20000000800 */
[----:B--2---:R-:W-:Y:S02]  /*24cc0*/  PRMT R24, R17, 0x7770, RZ ;  /* 0x0000777011187816 */ /* 0x004fe400000000ff */
[----:B----4-:R-:W-:-:S05]  /*24cd0*/  IADD3 R8, P4, R4, R8, RZ ;  /* 0x0000000804087210 */ /* 0x010fca0007f9e0ff */
[----:B------:R-:W-:Y:S01]  /*24ce0*/  IMAD.X R9, R13, 0x1, R16, P4 ;  /* 0x000000010d097824 */ /* 0x000fe200020e0610 */
[----:B------:R-:W-:Y:S01]  /*24cf0*/  ISETP.LT.AND P4, PT, R5, UR4, !P2 ;  /* 0x0000000405007c0c */ /* 0x000fe2000d781270 */
[----:B------:R-:W-:Y:S01]  /*24d00*/  ULDC UR4, c[0x0][0x228] ;  /* 0x00008a0000047ab9 */ /* 0x000fe20000000800 */
[----:B------:R-:W-:Y:S01]  /*24d10*/  PRMT R16, R17, 0x7771, RZ ;  /* 0x0000777111107816 */ /* 0x000fe200000000ff */
[----:B------:R-:W2:Y:S04]  /*24d20*/  LDL.LU R5, [R1+0xea8] ;  /* 0x000ea80001057983 */ /* 0x000ea80000300800 */
[----:B------:R0:W-:Y:S04]  /*24d30*/  @P5 STG.E.U8 desc[UR20][R8.64], R24 ;  /* 0x0000001808005986 */ /* 0x0001e8000c101114 */
[----:B------:R1:W-:Y:S04]  /*24d40*/  @P6 STG.E.U8 desc[UR20][R22.64], R16 ;  /* 0x0000001016006986 */ /* 0x0003e8000c101114 */
[----:B0-----:R-:W3:Y:S04]  /*24d50*/  LDL R24, [R1+0x14] ;  /* 0x0000140001187983 */ /* 0x001ee80000100800 */
[----:B-1----:R-:W4:Y:S01]  /*24d60*/  LDL R23, [R1+0x8] ;  /* 0x0000080001177983 */ /* 0x002f220000100800 */
[----:B------:R-:W-:-:S02]  /*24d70*/  IADD3 R8, P5, R4, R29, RZ ;  /* 0x0000001d04087210 */ /* 0x000fc40007fbe0ff */
[----:B------:R-:W-:-:S03]  /*24d80*/  PRMT R16, R17, 0x7772, RZ ;  /* 0x0000777211107816 */ /* 0x000fc600000000ff */
[----:B------:R-:W-:Y:S01]  /*24d90*/  IMAD.X R9, R13, 0x1, R28, P5 ;  /* 0x000000010d097824 */ /* 0x000fe200028e061c */
[----:B------:R-:W-:Y:S01]  /*24da0*/  ISETP.LT.AND P3, PT, R11, UR6, !P2 ;  /* 0x000000060b007c0c */ /* 0x000fe2000d761270 */
[----:B------:R-:W-:Y:S01]  /*24db0*/  ULDC UR6, c[0x0][0x228] ;  /* 0x00008a0000067ab9 */ /* 0x000fe20000000800 */
[----:B------:R-:W-:Y:S01]  /*24dc0*/  ISETP.LT.AND P5, PT, R15, UR4, !P2 ;  /* 0x000000040f007c0c */ /* 0x000fe2000d7a1270 */
[----:B------:R-:W-:Y:S01]  /*24dd0*/  ULDC UR4, c[0x0][0x228] ;  /* 0x00008a0000047ab9 */ /* 0x000fe20000000800 */
[C---:B------:R-:W-:Y:S01]  /*24de0*/  IADD3 R22, P6, R4.reuse, R7, RZ ;  /* 0x0000000704167210 */ /* 0x040fe20007fde0ff */
[----:B------:R2:W-:Y:S01]  /*24df0*/  @P4 STG.E.U8 desc[UR20][R8.64], R16 ;  /* 0x0000001008004986 */ /* 0x0005e2000c101114 */
[----:B------:R-:W-:Y:S02]  /*24e00*/  PRMT R17, R17, 0x7773, RZ ;  /* 0x0000777311117816 */ /* 0x000fe400000000ff */
[----:B--2---:R-:W-:Y:S02]  /*24e10*/  PRMT R16, R5, 0x7770, RZ ;  /* 0x0000777005107816 */ /* 0x004fe400000000ff */
[----:B---3--:R-:W-:Y:S01]  /*24e20*/  IADD3 R8, P4, R4, R24, RZ ;  /* 0x0000001804087210 */ /* 0x008fe20007f9e0ff */
[----:B----4-:R-:W-:-:S04]  /*24e30*/  IMAD.X R23, R13, 0x1, R23, P6 ;  /* 0x000000010d177824 */ /* 0x010fc800030e0617 */
[----:B------:R-:W-:Y:S01]  /*24e40*/  IMAD.X R9, R13, 0x1, R14, P4 ;  /* 0x000000010d097824 */ /* 0x000fe200020e060e */
[----:B------:R0:W-:Y:S04]  /*24e50*/  @P3 STG.E.U8 desc[UR20][R22.64], R17 ;  /* 0x0000001116003986 */ /* 0x0001e8000c101114 */
[----:B------:R1:W-:Y:S01]  /*24e60*/  @P5 STG.E.U8 desc[UR20][R8.64], R16 ;  /* 0x0000001008005986 */ /* 0x0003e2000c101114 */
[----:B------:R-:W-:Y:S01]  /*24e70*/  ISETP.LT.AND P4, PT, R18, UR4, !P2 ;  /* 0x0000000412007c0c */ /* 0x000fe2000d781270 */
[----:B------:R-:W-:Y:S02]  /*24e80*/  ULDC UR4, c[0x0][0x22c] ;  /* 0x00008b0000047ab9 */ /* 0x000fe40000000800 */
[----:B------:R-:W2:Y:S01]  /*24e90*/  LDL.LU R14, [R1+0xea4] ;  /* 0x000ea400010e7983 */ /* 0x000ea20000300800 */
[----:B0-----:R-:W-:Y:S01]  /*24ea0*/  VIADD R22, R27, 0x4 ;  /* 0x000000041b167836 */ /* 0x001fe20000000000 */
[----:B-1----:R-:W-:-:S05]  /*24eb0*/  IADD3 R8, P3, R4, R21, RZ ;  /* 0x0000001504087210 */ /* 0x002fca0007f7e0ff */
[----:B------:R-:W-:Y:S01]  /*24ec0*/  IMAD.X R9, R13, 0x1, R2, P3 ;  /* 0x000000010d097824 */ /* 0x000fe200018e0602 */
[----:B------:R-:W-:Y:S01]  /*24ed0*/  ISETP.GE.AND P3, PT, R22, UR4, PT ;  /* 0x0000000416007c0c */ /* 0x000fe2000bf66270 */
[----:B------:R-:W-:Y:S01]  /*24ee0*/  ULDC UR4, c[0x0][0x228] ;  /* 0x00008a0000047ab9 */ /* 0x000fe20000000800 */
[----:B------:R-:W3:Y:S01]  /*24ef0*/  LDL R22, [R1+0x18] ;  /* 0x0000180001167983 */ /* 0x000ee20000100800 */
[----:B------:R-:W-:Y:S01]  /*24f00*/  ISETP.LT.AND P6, PT, R25, UR6, !P2 ;  /* 0x0000000619007c0c */ /* 0x000fe2000d7c1270 */
[----:B------:R-:W-:Y:S01]  /*24f10*/  ULDC UR6, c[0x0][0x228] ;  /* 0x00008a0000067ab9 */ /* 0x000fe20000000800 */
[----:B------:R-:W-:Y:S02]  /*24f20*/  IADD3 R16, P5, R4, R20, RZ ;  /* 0x0000001404107210 */ /* 0x000fe40007fbe0ff */
[C---:B------:R-:W-:Y:S02]  /*24f30*/  PRMT R23, R5.reuse, 0x7771, RZ ;  /* 0x0000777105177816 */ /* 0x040fe400000000ff */
[----:B------:R-:W-:Y:S01]  /*24f40*/  PRMT R24, R5, 0x7772, RZ ;  /* 0x0000777205187816 */ /* 0x000fe200000000ff */
[----:B------:R-:W-:-:S02]  /*24f50*/  IMAD.X R17, R13, 0x1, R12, P5 ;  /* 0x000000010d117824 */ /* 0x000fc400028e060c */
[----:B------:R0:W-:Y:S01]  /*24f60*/  @P4 STG.E.U8 desc[UR20][R8.64], R23 ;  /* 0x0000001708004986 */ /* 0x0001e2000c101114 */
[----:B------:R-:W-:Y:S01]  /*24f70*/  ISETP.LT.AND P2, PT, R26, UR4, !P2 ;  /* 0x000000041a007c0c */ /* 0x000fe2000d741270 */
[----:B------:R-:W-:Y:S02]  /*24f80*/  ULDC UR4, c[0x0][0x228] ;  /* 0x00008a0000047ab9 */ /* 0x000fe40000000800 */
[----:B------:R1:W-:Y:S01]  /*24f90*/  @P6 STG.E.U8 desc[UR20][R16.64], R24 ;  /* 0x0000001810006986 */ /* 0x0003e2000c101114 */
[----:B0-----:R-:W-:-:S03]  /*24fa0*/  IADD3 R8, P5, R4, R3, RZ ;  /* 0x0000000304087210 */ /* 0x001fc60007fbe0ff */
[----:B------:R-:W4:Y:S01]  /*24fb0*/  LDL.LU R23, [R1+0x10] ;  /* 0x0000100001177983 */ /* 0x000f220000300800 */
[----:B-1----:R-:W-:-:S03]  /*24fc0*/  VIADD R16, R4, UR24 ;  /* 0x0000001804107c36 */ /* 0x002fc60008000000 */
[----:B------:R-:W4:Y:S01]  /*24fd0*/  LDL.LU R24, [R1+0x8] ;  /* 0x0000080001187983 */ /* 0x000f220000300800 */
[----:B------:R-:W-:-:S03]  /*24fe0*/  IMAD.X R9, R13, 0x1, R0, P5 ;  /* 0x000000010d097824 */ /* 0x000fc600028e0600 */
[----:B------:R-:W4:Y:S01]  /*24ff0*/  LDL R13, [R1+0x38] ;  /* 0x00003800010d7983 */ /* 0x000f220000100800 */
[----:B---3--:R-:W-:Y:S02]  /*25000*/  IADD3 R4, P4, R16, R22, RZ ;  /* 0x0000001610047210 */ /* 0x008fe40007f9e0ff */
[----:B------:R-:W-:Y:S02]  /*25010*/  PRMT R22, R5, 0x7773, RZ ;  /* 0x0000777305167816 */ /* 0x000fe400000000ff */
[----:B------:R-:W3:Y:S04]  /*25020*/  LDL R5, [R1+0xe60] ;  /* 0x000e600001057983 */ /* 0x000ee80000100800 */
[----:B------:R0:W-:Y:S04]  /*25030*/  @P2 STG.E.U8 desc[UR20][R8.64], R22 ;  /* 0x0000001608002986 */ /* 0x0001e8000c101114 */
[----:B0-----:R-:W4:Y:S01]  /*25040*/  LDL R9, [R1+0xe64] ;  /* 0x000e640001097983 */ /* 0x001f220000100800 */
[----:B------:R-:W-:Y:S01]  /*25050*/  ISETP.LT.AND P6, PT, R19, UR6, !P3 ;  /* 0x0000000613007c0c */ /* 0x000fe2000dfc1270 */
[----:B------:R-:W-:Y:S01]  /*25060*/  ULDC UR6, c[0x0][0x228] ;  /* 0x00008a0000067ab9 */ /* 0x000fe20000000800 */
[----:B------:R-:W-:-:S02]  /*25070*/  SHF.R.S32.HI R17, RZ, 0x1f, R16 ;  /* 0x0000001fff117819 */ /* 0x000fc40000011410 */
[----:B------:R-:W-:Y:S02]  /*25080*/  IADD3 R8, P2, R16, R10, RZ ;  /* 0x0000000a10087210 */ /* 0x000fe40007f5e0ff */
[C---:B--2---:R-:W-:Y:S01]  /*25090*/  PRMT R22, R14.reuse, 0x7771, RZ ;  /* 0x000077710e167816 */ /* 0x044fe200000000ff */
[----:B------:R-:W2:Y:S01]  /*250a0*/  LDL.LU R10, [R1+0xea0] ;  /* 0x000ea000010a7983 */ /* 0x000ea20000300800 */
[----:B---3--:R-:W-:Y:S01]  /*250b0*/  ISETP.LT.AND P5, PT, R5, UR4, !P3 ;  /* 0x0000000405007c0c */ /* 0x008fe2000dfa1270 */
[----:B----4-:R-:W-:Y:S01]  /*250c0*/  IMAD.X R5, R17, 0x1, R13, P4 ;  /* 0x0000000111057824 */ /* 0x010fe200020e060d */
[----:B------:R-:W-:Y:S01]  /*250d0*/  PRMT R13, R14, 0x7770, RZ ;  /* 0x000077700e0d7816 */ /* 0x000fe200000000ff */
[----:B------:R-:W-:-:S04]  /*250e0*/  ULDC UR4, c[0x0][0x228] ;  /* 0x00008a0000047ab9 */ /* 0x000fc80000000800 */
[----:B------:R-:W-:Y:S01]  /*250f0*/  @P6 STG.E.U8 desc[UR20][R4.64], R13 ;  /* 0x0000000d04006986 */ /* 0x000fe2000c101114 */
[----:B------:R-:W-:Y:S01]  /*25100*/  ISETP.LT.AND P4, PT, R9, UR6, !P3 ;  /* 0x0000000609007c0c */ /* 0x000fe2000df81270 */
[----:B------:R-:W-:Y:S01]  /*25110*/  IMAD.X R9, R17, 0x1, R6, P2 ;  /* 0x0000000111097824 */ /* 0x000fe200010e0606 */
[----:B------:R-:W-:-:S04]  /*25120*/  ULDC UR6, c[0x0][0x228] ;  /* 0x00008a0000067ab9 */ /* 0x000fc80000000800 */
[----:B------:R0:W-:Y:S04]  /*25130*/  @P5 STG.E.U8 desc[UR20][R8.64], R22 ;  /* 0x0000001608005986 */ /* 0x0001e8000c101114 */
[----:B0-----:R-:W3:Y:S01]  /*25140*/  LDL.LU R22, [R1+0x14] ;  /* 0x0000140001167983 */ /* 0x001ee20000300800 */
[----:B------:R-:W-:Y:S02]  /*25150*/  IADD3 R4, P6, R16, R29, RZ ;  /* 0x0000001d10047210 */ /* 0x000fe40007fde0ff */
[----:B------:R-:W-:Y:S01]  /*25160*/  ISETP.LT.AND P2, PT, R11, UR4, !P3 ;  /* 0x000000040b007c0c */ /* 0x000fe2000df41270 */
[----:B------:R-:W-:Y:S01]  /*25170*/  ULDC UR4, c[0x0][0x228] ;  /* 0x00008a0000047ab9 */ /* 0x000fe20000000800 */
[----:B------:R-:W-:Y:S01]  /*25180*/  PRMT R13, R14, 0x7772, RZ ;  /* 0x000077720e0d7816 */ /* 0x000fe200000000ff */
[----:B------:R-:W-:Y:S01]  /*25190*/  IMAD.X R5, R17, 0x1, R28, P6 ;  /* 0x0000000111057824 */ /* 0x000fe200030e061c */
[----:B------:R-:W-:-:S02]  /*251a0*/  IADD3 R8, P5, R16, R7, RZ ;  /* 0x0000000710087210 */ /* 0x000fc40007fbe0ff */
[----:B------:R-:W-:Y:S01]  /*251b0*/  ISETP.LT.AND P6, PT, R15, UR4, !P3 ;  /* 0x000000040f007c0c */ /* 0x000fe2000dfc1270 */
[----:B------:R-:W-:Y:S01]  /*251c0*/  ULDC UR4, c[0x0][0x228] ;  /* 0x00008a0000047ab9 */ /* 0x000fe20000000800 */
[----:B------:R2:W-:Y:S01]  /*251d0*/  @P4 STG.E.U8 desc[UR20][R4.64], R13 ;  /* 0x0000000d04004986 */ /* 0x0005e2000c101114 */
[----:B------:R-:W-:Y:S01]  /*251e0*/  IMAD.X R9, R17, 0x1, R24, P5 ;  /* 0x0000000111097824 */ /* 0x000fe200028e0618 */
[----:B------:R-:W-:Y:S02]  /*251f0*/  PRMT R14, R14, 0x7773, RZ ;  /* 0x000077730e0e7816 */ /* 0x000fe400000000ff */
[----:B------:R-:W-:Y:S01]  /*25200*/  ISETP.LT.AND P5, PT, R18, UR4, !P3 ;  /* 0x0000000412007c0c */ /* 0x000fe2000dfa1270 */
[----:B------:R-:W-:Y:S01]  /*25210*/  ULDC UR4, c[0x0][0x228] ;  /* 0x00008a0000047ab9 */ /* 0x000fe20000000800 */
[----:B------:R-:W4:Y:S04]  /*25220*/  LDL.LU R18, [R1+0xe9c] ;  /* 0x000e9c0001127983 */ /* 0x000f280000300800 */
[----:B------:R0:W-:Y:S01]  /*25230*/  @P2 STG.E.U8 desc[UR20][R8.64], R14 ;  /* 0x0000000e08002986 */ /* 0x0001e2000c101114 */
[----:B--2---:R-:W-:-:S02]  /*25240*/  PRMT R13, R10, 0x7770, RZ ;  /* 0x000077700a0d7816 */ /* 0x004fc400000000ff */
[----:B0-----:R-:W-:-:S05]  /*25250*/  IADD3 R8, P2, R16, R21, RZ ;  /* 0x0000001510087210 */ /* 0x001fca0007f5e0ff */
[----:B------:R-:W-:Y:S01]  /*25260*/  IMAD.X R9, R17, 0x1, R2, P2 ;  /* 0x0000000111097824 */ /* 0x000fe200010e0602 */
[----:B---3--:R-:W-:-:S05]  /*25270*/  IADD3 R4, P4, R16, R22, RZ ;  /* 0x0000001610047210 */ /* 0x008fca0007f9e0ff */
[----:B------:R-:W-:-:S05]  /*25280*/  IMAD.X R5, R17, 0x1, R23, P4 ;  /* 0x0000000111057824 */ /* 0x000fca00020e0617 */
[----:B------:R0:W-:Y:S02]  /*25290*/  @P6 STG.E.U8 desc[UR20][R4.64], R13 ;  /* 0x0000000d04006986 */ /* 0x0001e4000c101114 */
[----:B0-----:R-:W-:-:S05]  /*252a0*/  PRMT R13, R10, 0x7771, RZ ;  /* 0x000077710a0d7816 */ /* 0x001fca00000000ff */
[----:B------:R0:W-:Y:S04]  /*252b0*/  @P5 STG.E.U8 desc[UR20][R8.64], R13 ;  /* 0x0000000d08005986 */ /* 0x0001e8000c101114 */
[----:B0-----:R-:W2:Y:S01]  /*252c0*/  LDL R13, [R1+0x18] ;  /* 0x00001800010d7983 */ /* 0x001ea20000100800 */
[----:B------:R-:W-:Y:S01]  /*252d0*/  ISETP.LT.AND P4, PT, R25, UR6, !P3 ;  /* 0x0000000619007c0c */ /* 0x000fe2000df81270 */
[----:B------:R-:W-:Y:S01]  /*252e0*/  VIADD R5, R27, 0x7 ;  /* 0x000000071b057836 */ /* 0x000fe20000000000 */
[----:B------:R-:W-:Y:S01]  /*252f0*/  IADD3 R4, P6, R16, R20, RZ ;  /* 0x0000001410047210 */ /* 0x000fe20007fde0ff */
[----:B------:R-:W-:Y:S01]  /*25300*/  ULDC UR6, c[0x0][0x228] ;  /* 0x00008a0000067ab9 */ /* 0x000fe20000000800 */
[----:B------:R-:W-:Y:S02]  /*25310*/  PRMT R14, R10, 0x7772, RZ ;  /* 0x000077720a0e7816 */ /* 0x000fe400000000ff */
[----:B------:R-:W-:Y:S01]  /*25320*/  ISETP.GE.AND P2, PT, R5, UR11, PT ;  /* 0x0000000b05007c0c */ /* 0x000fe2000bf46270 */
[----:B------:R-:W-:Y:S01]  /*25330*/  IMAD.X R5, R17, 0x1, R12, P6 ;  /* 0x0000000111057824 */ /* 0x000fe200030e060c */
[----:B------:R-:W-:Y:S01]  /*25340*/  ISETP.LT.AND P3, PT, R26, UR4, !P3 ;  /* 0x000000041a007c0c */ /* 0x000fe2000df61270 */
[----:B------:R-:W-:Y:S01]  /*25350*/  ULDC UR4, c[0x0][0x228] ;  /* 0x00008a0000047ab9 */ /* 0x000fe20000000800 */
[----:B------:R-:W-:-:S03]  /*25360*/  IADD3 R8, P5, R16, R3, RZ ;  /* 0x0000000310087210 */ /* 0x000fc60007fbe0ff */
[----:B------:R0:W-:Y:S02]  /*25370*/  @P4 STG.E.U8 desc[UR20][R4.64], R14 ;  /* 0x0000000e04004986 */ /* 0x0001e4000c101114 */
[----:B------:R-:W-:Y:S02]  /*25380*/  IMAD.X R9, R17, 0x1, R0, P5 ;  /* 0x0000000111097824 */ /* 0x000fe400028e0600 */
[----:B------:R-:W3:Y:S01]  /*25390*/  LDL R17, [R1+0xe60] ;  /* 0x000e600001117983 */ /* 0x000ee20000100800 */
[----:B0-----:R-:W-:-:S03]  /*253a0*/  VIADD R4, R16, UR24 ;  /* 0x0000001810047c36 */ /* 0x001fc60008000000 */
[----:B------:R-:W4:Y:S02]  /*253b0*/  LDL R14, [R1+0x38] ;  /* 0x00003800010e7983 */ /* 0x000f240000100800 */
[----:B--2---:R-:W-:Y:S02]  /*253c0*/  IADD3 R16, P6, R4, R13, RZ ;  /* 0x0000000d04107210 */ /* 0x004fe40007fde0ff */
[----:B------:R-:W-:-:S05]  /*253d0*/  PRMT R13, R10, 0x7773, RZ ;  /* 0x000077730a0d7816 */ /* 0x000fca00000000ff */
[----:B------:R0:W-:Y:S04]  /*253e0*/  @P3 STG.E.U8 desc[UR20][R8.64], R13 ;  /* 0x0000000d08003986 */ /* 0x0001e8000c101114 */
[----:B0-----:R-:W2:Y:S04]  /*253f0*/  LDL R8, [R1+0xe64] ;  /* 0x000e640001087983 */ /* 0x001ea80000100800 */
[----:B------:R-:W2:Y:S01]  /*25400*/  LDL R9, [R1+0x1c] ;  /* 0x00001c0001097983 */ /* 0x000ea20000100800 */
[----:B------:R-:W-:Y:S01]  /*25410*/  ISETP.LT.AND P4, PT, R19, UR4, !P1 ;  /* 0x0000000413007c0c */ /* 0x000fe2000cf81270 */
[----:B------:R-:W-:Y:S01]  /*25420*/  ULDC UR4, c[0x0][0x228] ;  /* 0x00008a0000047ab9 */ /* 0x000fe20000000800 */
[----:B------:R-:W-:-:S02]  /*25430*/  SHF.R.S32.HI R5, RZ, 0x1f, R4 ;  /* 0x0000001fff057819 */ /* 0x000fc40000011404 */
[----:B---3--:R-:W-:Y:S01]  /*25440*/  ISETP.LT.AND P5, PT, R17, UR6, !P1 ;  /* 0x0000000611007c0c */ /* 0x008fe2000cfa1270 */
[----:B------:R-:W-:Y:S01]  /*25450*/  ULDC UR6, c[0x0][0x228] ;  /* 0x00008a0000067ab9 */ /* 0x000fe20000000800 */
[----:B----4-:R-:W-:Y:S01]  /*25460*/  PRMT R10, R18, 0x7770, RZ ;  /* 0x00007770120a7816 */ /* 0x010fe200000000ff */
[----:B------:R-:W-:-:S06]  /*25470*/  IMAD.X R17, R5, 0x1, R14, P6 ;  /* 0x0000000105117824 */ /* 0x000fcc00030e060e */
[----:B------:R0:W-:Y:S01]  /*25480*/  @P4 STG.E.U8 desc[UR20][R16.64], R10 ;  /* 0x0000000a10004986 */ /* 0x0001e2000c101114 */
[----:B------:R-:W-:Y:S02]  /*25490*/  PRMT R13, R18, 0x7772, RZ ;  /* 0x00007772120d7816 */ /* 0x000fe400000000ff */
[----:B0-----:R-:W-:Y:S02]  /*254a0*/  IADD3 R16, P4, R4, R29, RZ ;  /* 0x0000001d04107210 */ /* 0x001fe40007f9e0ff */
[----:B------:R-:W-:-:S03]  /*254b0*/  PRMT R10, R18, 0x7771, RZ ;  /* 0x00007771120a7816 */ /* 0x000fc600000000ff */
[----:B------:R-:W-:Y:S01]  /*254c0*/  IMAD.X R17, R5, 0x1, R28, P4 ;  /* 0x0000000105117824 */ /* 0x000fe200020e061c */
[----:B--2---:R-:W-:Y:S01]  /*254d0*/  ISETP.LT.AND P3, PT, R8, UR4, !P1 ;  /* 0x0000000408007c0c */ /* 0x004fe2000cf61270 */
[----:B------:R-:W-:Y:S01]  /*254e0*/  ULDC UR4, c[0x0][0x228] ;  /* 0x00008a0000047ab9 */ /* 0x000fe20000000800 */
[----:B------:R-:W-:-:S05]  /*254f0*/  IADD3 R8, P6, R4, R9, RZ ;  /* 0x0000000904087210 */ /* 0x000fca0007fde0ff */
[----:B------:R-:W-:Y:S01]  /*25500*/  IMAD.X R9, R5, 0x1, R6, P6 ;  /* 0x0000000105097824 */ /* 0x000fe200030e0606 */
[----:B------:R-:W-:Y:S01]  /*25510*/  ISETP.LT.AND P4, PT, R11, UR4, !P1 ;  /* 0x000000040b007c0c */ /* 0x000fe2000cf81270 */
[----:B------:R-:W-:Y:S01]  /*25520*/  ULDC UR4, c[0x0][0x228] ;  /* 0x00008a0000047ab9 */ /* 0x000fe20000000800 */
[----:B------:R-:W2:Y:S04]  /*25530*/  LDL.LU R6, [R1+0xe98] ;  /* 0x000e980001067983 */ /* 0x000ea80000300800 */
[----:B------:R-:W-:Y:S04]  /*25540*/  @P5 STG.E.U8 desc[UR20][R8.64], R10 ;  /* 0x0000000a08005986 */ /* 0x000fe8000c101114 */
[----:B------:R0:W-:Y:S01]  /*25550*/  @P3 STG.E.U8 desc[UR20][R16.64], R13 ;  /* 0x0000000d10003986 */ /* 0x0001e2000c101114 */
[----:B------:R-:W-:Y:S01]  /*25560*/  ISETP.LT.AND P3, PT, R15, UR4, !P1 ;  /* 0x000000040f007c0c */ /* 0x000fe2000cf61270 */
[----:B------:R-:W-:-:S02]  /*25570*/  ULDC UR4, c[0x0][0x228] ;  /* 0x00008a0000047ab9 */ /* 0x000fc40000000800 */
[----:B------:R-:W3:Y:S01]  /*25580*/  LDL.LU R15, [R1+0xe94] ;  /* 0x000e9400010f7983 */ /* 0x000ee20000300800 */
[----:B0-----:R-:W-:-:S03]  /*25590*/  PRMT R13, R18, 0x7773, RZ ;  /* 0x00007773120d7816 */ /* 0x001fc600000000ff */
[----:B------:R-:W4:Y:S01]  /*255a0*/  LDL.LU R18, [R1+0xe70] ;  /* 0x000e700001127983 */ /* 0x000f220000300800 */
[C---:B------:R-:W-:Y:S02]  /*255b0*/  IADD3 R16, P5, R4.reuse, R7, RZ ;  /* 0x0000000704107210 */ /* 0x040fe40007fbe0ff */
[----:B------:R-:W-:-:S03]  /*255c0*/  IADD3 R8, P6, R4, R22, RZ ;  /* 0x0000001604087210 */ /* 0x000fc60007fde0ff */
[C---:B------:R-:W-:Y:S02]  /*255d0*/  IMAD.X R17, R5.reuse, 0x1, R24, P5 ;  /* 0x0000000105117824 */ /* 0x040fe400028e0618 */
[----:B------:R-:W-:-:S03]  /*255e0*/  IMAD.X R9, R5, 0x1, R23, P6 ;  /* 0x0000000105097824 */ /* 0x000fc600030e0617 */
[----:B------:R0:W-:Y:S01]  /*255f0*/  @P4 STG.E.U8 desc[UR20][R16.64], R13 ;  /* 0x0000000d10004986 */ /* 0x0001e2000c101114 */
[----:B------:R-:W-:Y:S01]  /*25600*/  ISETP.LT.AND P4, PT, R25, UR6, !P1 ;  /* 0x0000000619007c0c */ /* 0x000fe2000cf81270 */
[----:B------:R-:W-:Y:S01]  /*25610*/  ULDC UR6, c[0x0][0x228] ;  /* 0x00008a0000067ab9 */ /* 0x000fe20000000800 */
[----:B0-----:R-:W-:-:S05]  /*25620*/  IADD3 R16, P6, R4, R21, RZ ;  /* 0x0000001504107210 */ /* 0x001fca0007fde0ff */
[----:B------:R-:W-:Y:S01]  /*25630*/  IMAD.X R17, R5, 0x1, R2, P6 ;  /* 0x0000000105117824 */ /* 0x000fe200030e0602 */
[----:B--2---:R-:W-:-:S05]  /*25640*/  PRMT R10, R6, 0x7770, RZ ;  /* 0x00007770060a7816 */ /* 0x004fca00000000ff */
[----:B------:R0:W-:Y:S01]  /*25650*/  @P3 STG.E.U8 desc[UR20][R8.64], R10 ;  /* 0x0000000a08003986 */ /* 0x0001e2000c101114 */
[----:B------:R-:W-:Y:S02]  /*25660*/  PRMT R13, R6, 0x7772, RZ ;  /* 0x00007772060d7816 */ /* 0x000fe400000000ff */
[----:B0-----:R-:W-:Y:S02]  /*25670*/  IADD3 R8, P3, R4, R20, RZ ;  /* 0x0000001404087210 */ /* 0x001fe40007f7e0ff */
[----:B----4-:R-:W-:-:S03]  /*25680*/  ISETP.LT.AND P5, PT, R18, UR4, !P1 ;  /* 0x0000000412007c0c */ /* 0x010fc6000cfa1270 */
[----:B------:R-:W-:Y:S01]  /*25690*/  IMAD.X R9, R5, 0x1, R12, P3 ;  /* 0x0000000105097824 */ /* 0x000fe200018e060c */
[----:B------:R-:W-:Y:S01]  /*256a0*/  PRMT R10, R6, 0x7771, RZ ;  /* 0x00007771060a7816 */ /* 0x000fe200000000ff */
[----:B------:R-:W-:-:S08]  /*256b0*/  ULDC UR4, c[0x0][0x228] ;  /* 0x00008a0000047ab9 */ /* 0x000fd00000000800 */
[----:B------:R0:W-:Y:S04]  /*256c0*/  @P5 STG.E.U8 desc[UR20][R16.64], R10 ;  /* 0x0000000a10005986 */ /* 0x0001e8000c101114 */
[----:B------:R1:W-:Y:S01]  /*256d0*/  @P4 STG.E.U8 desc[UR20][R8.64], R13 ;  /* 0x0000000d08004986 */ /* 0x0003e2000c101114 */
[----:B0-----:R-:W-:Y:S01]  /*256e0*/  VIADD R10, R4, UR24 ;  /* 0x00000018040a7c36 */ /* 0x001fe20008000000 */
[----:B------:R-:W-:Y:S02]  /*256f0*/  ISETP.LT.AND P1, PT, R26, UR4, !P1 ;  /* 0x000000041a007c0c */ /* 0x000fe4000cf21270 */
[----:B------:R-:W2:Y:S01]  /*25700*/  LDL R16, [R1+0xe64] ;  /* 0x000e640001107983 */ /* 0x000ea20000100800 */
[----:B------:R-:W-:Y:S01]  /*25710*/  ULDC UR4, c[0x0][0x228] ;  /* 0x00008a0000047ab9 */ /* 0x000fe20000000800 */
[----:B-1----:R-:W-:-:S02]  /*25720*/  IADD3 R8, P3, R4, R3, RZ ;  /* 0x0000000304087210 */ /* 0x002fc40007f7e0ff */
[----:B------:R-:W4:Y:S04]  /*25730*/  LDL R4, [R1+0xe60] ;  /* 0x000e600001047983 */ /* 0x000f280000100800 */
[----:B------:R-:W3:Y:S01]  /*25740*/  LDL R13, [R1+0x18] ;  /* 0x00001800010d7983 */ /* 0x000ee20000100800 */
[----:B------:R-:W-:Y:S01]  /*25750*/  IMAD.X R9, R5, 0x1, R0, P3 ;  /* 0x0000000105097824 */ /* 0x000fe200018e0600 */
[----:B------:R-:W-:Y:S02]  /*25760*/  PRMT R5, R6, 0x7773, RZ ;  /* 0x0000777306057816 */ /* 0x000fe400000000ff */
[----:B------:R-:W2:Y:S01]  /*25770*/  LDL R17, [R1+0x1c] ;  /* 0x00001c0001117983 */ /* 0x000ea20000100800 */
[----:B------:R-:W-:Y:S01]  /*25780*/  ISETP.LT.AND P4, PT, R19, UR4, !P0 ;  /* 0x0000000413007c0c */ /* 0x000fe2000c781270 */
[----:B------:R-:W-:Y:S01]  /*25790*/  ULDC UR4, c[0x0][0x228] ;  /* 0x00008a0000047ab9 */ /* 0x000fe20000000800 */
[----:B------:R-:W-:Y:S01]  /*257a0*/  SHF.R.S32.HI R6, RZ, 0x1f, R10 ;  /* 0x0000001fff067819 */ /* 0x000fe2000001140a */
[----:B------:R0:W-:Y:S04]  /*257b0*/  @P1 STG.E.U8 desc[UR20][R8.64], R5 ;  /* 0x0000000508001986 */ /* 0x0001e8000c101114 */
[----:B0-----:R-:W2:Y:S01]  /*257c0*/  LDL R9, [R1+0x34] ;  /* 0x0000340001097983 */ /* 0x001ea20000100800 */
[----:B----4-:R-:W-:Y:S01]  /*257d0*/  ISETP.LT.AND P3, PT, R4, UR6, !P0 ;  /* 0x0000000604007c0c */ /* 0x010fe2000c761270 */
[----:B------:R-:W-:Y:S01]  /*257e0*/  ULDC UR6, c[0x0][0x228] ;  /* 0x00008a0000067ab9 */ /* 0x000fe20000000800 */
[----:B---3--:R-:W-:-:S05]  /*257f0*/  IADD3 R4, P5, R10, R13, RZ ;  /* 0x0000000d0a047210 */ /* 0x008fca0007fbe0ff */
[----:B------:R-:W-:Y:S01]  /*25800*/  IMAD.X R5, R6, 0x1, R14, P5 ;  /* 0x0000000106057824 */ /* 0x000fe200028e060e */
[----:B------:R-:W-:-:S05]  /*25810*/  PRMT R14, R15, 0x7770, RZ ;  /* 0x000077700f0e7816 */ /* 0x000fca00000000ff */
[----:B------:R0:W-:Y:S01]  /*25820*/  @P4 STG.E.U8 desc[UR20][R4.64], R14 ;  /* 0x0000000e04004986 */ /* 0x0001e2000c101114 */
[----:B------:R-:W-:Y:S01]  /*25830*/  ISETP.LT.AND P4, PT, R11, UR4, !P0 ;  /* 0x000000040b007c0c */ /* 0x000fe2000c781270 */
[----:B------:R-:W-:Y:S02]  /*25840*/  ULDC UR4, c[0x0][0x228] ;  /* 0x00008a0000047ab9 */ /* 0x000fe40000000800 */
[----:B0-----:R-:W3:Y:S04]  /*25850*/  LDL R14, [R1+0xe6c] ;  /* 0x000e6c00010e7983 */ /* 0x001ee80000100800 */
[----:B------:R-:W4:Y:S01]  /*25860*/  LDL.LU R11, [R1+0xe90] ;  /* 0x000e9000010b7983 */ /* 0x000f220000300800 */
[----:B--2---:R-:W-:Y:S01]  /*25870*/  ISETP.LT.AND P1, PT, R16, UR8, !P0 ;  /* 0x0000000810007c0c */ /* 0x004fe2000c721270 */
[----:B------:R-:W-:Y:S01]  /*25880*/  ULDC UR8, c[0x0][0x228] ;  /* 0x00008a0000087ab9 */ /* 0x000fe20000000800 */
[----:B------:R-:W-:-:S02]  /*25890*/  IADD3 R8, P6, R10, R17, RZ ;  /* 0x000000110a087210 */ /* 0x000fc40007fde0ff */
[----:B------:R-:W-:Y:S02]  /*258a0*/  IADD3 R16, P5, R10, R29, RZ ;  /* 0x0000001d0a107210 */ /* 0x000fe40007fbe0ff */
[C---:B------:R-:W-:Y:S01]  /*258b0*/  PRMT R13, R15.reuse, 0x7771, RZ ;  /* 0x000077710f0d7816 */ /* 0x040fe200000000ff */
[C---:B------:R-:W-:Y:S01]  /*258c0*/  IMAD.X R9, R6.reuse, 0x1, R9, P6 ;  /* 0x0000000106097824 */ /* 0x040fe200030e0609 */
[----:B------:R-:W-:Y:S01]  /*258d0*/  PRMT R4, R15, 0x7772, RZ ;  /* 0x000077720f047816 */ /* 0x000fe200000000ff */
[----:B------:R-:W-:-:S03]  /*258e0*/  IMAD.X R17, R6, 0x1, R28, P5 ;  /* 0x0000000106117824 */ /* 0x000fc600028e061c */
[----:B------:R0:W-:Y:S04]  /*258f0*/  @P3 STG.E.U8 desc[UR20][R8.64], R13 ;  /* 0x0000000d08003986 */ /* 0x0001e8000c101114 */
[----:B------:R1:W-:Y:S01]  /*25900*/  @P1 STG.E.U8 desc[UR20][R16.64], R4 ;  /* 0x0000000410001986 */ /* 0x0003e2000c101114 */
[----:B------:R-:W-:Y:S01]  /*25910*/  ISETP.LT.AND P5, PT, R18, UR8, !P0 ;  /* 0x0000000812007c0c */ /* 0x000fe2000c7a1270 */
[----:B------:R-:W-:Y:S01]  /*25920*/  ULDC UR8, c[0x0][0x228] ;  /* 0x00008a0000087ab9 */ /* 0x000fe20000000800 */
[C---:B0-----:R-:W-:Y:S01]  /*25930*/  IADD3 R8, P3, R10.reuse, R22, RZ ;  /* 0x000000160a087210 */ /* 0x041fe20007f7e0ff */
[----:B------:R-:W-:Y:S01]  /*25940*/  VIADD R13, R27, 0x8 ;  /* 0x000000081b0d7836 */ /* 0x000fe20000000000 */
[----:B-1----:R-:W-:-:S03]  /*25950*/  IADD3 R4, P6, R10, R7, RZ ;  /* 0x000000070a047210 */ /* 0x002fc60007fde0ff */
[C---:B------:R-:W-:Y:S01]  /*25960*/  IMAD.X R9, R6.reuse, 0x1, R23, P3 ;  /* 0x0000000106097824 */ /* 0x040fe200018e0617 */
[----:B------:R-:W-:Y:S01]  /*25970*/  ISETP.GE.AND P3, PT, R13, UR9, PT ;  /* 0x000000090d007c0c */ /* 0x000fe2000bf66270 */
[----:B------:R-:W-:Y:S01]  /*25980*/  IMAD.X R5, R6, 0x1, R24, P6 ;  /* 0x0000000106057824 */ /* 0x000fe200030e0618 */
[----:B------:R-:W-:-:S05]  /*25990*/  PRMT R13, R15, 0x7773, RZ ;  /* 0x000077730f0d7816 */ /* 0x000fca00000000ff */
[----:B------:R-:W-:Y:S01]  /*259a0*/  @P4 STG.E.U8 desc[UR20][R4.64], R13 ;  /* 0x0000000d04004986 */ /* 0x000fe2000c101114 */
[----:B---3--:R-:W-:Y:S01]  /*259b0*/  ISETP.LT.AND P1, PT, R14, UR6, !P0 ;  /* 0x000000060e007c0c */ /* 0x008fe2000c721270 */
[----:B------:R-:W-:Y:S01]  /*259c0*/  ULDC UR6, c[0x0][0x228] ;  /* 0x00008a0000067ab9 */ /* 0x000fe20000000800 */
[----:B------:R-:W-:Y:S02]  /*259d0*/  IADD3 R14, P6, R10, R21, RZ ;  /* 0x000000150a0e7210 */ /* 0x000fe40007fde0ff */
[C---:B----4-:R-:W-:Y:S02]  /*259e0*/  PRMT R16, R11.reuse, 0x7770, RZ ;  /* 0x000077700b107816 */ /* 0x050fe400000000ff */
[----:B------:R-:W-:Y:S01]  /*259f0*/  PRMT R17, R11, 0x7771, RZ ;  /* 0x000077710b117816 */ /* 0x000fe200000000ff */
[----:B------:R-:W-:-:S06]  /*25a00*/  IMAD.X R15, R6, 0x1, R2, P6 ;  /* 0x00000001060f7824 */ /* 0x000fcc00030e0602 */
[----:B------:R0:W-:Y:S04]  /*25a10*/  @P1 STG.E.U8 desc[UR20][R8.64], R16 ;  /* 0x0000001008001986 */ /* 0x0001e8000c101114 */
[----:B------:R1:W-:Y:S01]  /*25a20*/  @P5 STG.E.U8 desc[UR20][R14.64], R17 ;  /* 0x000000110e005986 */ /* 0x0003e2000c101114 */
[----:B------:R-:W-:-:S03]  /*25a30*/  ISETP.LT.AND P5, PT, R19, UR8, !P2 ;  /* 0x0000000813007c0c */ /* 0x000fc6000d7a1270 */
[----:B0-----:R-:W2:Y:S04]  /*25a40*/  LDL R16, [R1+0x38] ;  /* 0x0000380001107983 */ /* 0x001ea80000100800 */
[----:B-1----:R-:W3:Y:S04]  /*25a50*/  LDL R17, [R1+0x18] ;  /* 0x0000180001117983 */ /* 0x002ee80000100800 */
[----:B------:R-:W4:Y:S01]  /*25a60*/  LDL.LU R19, [R1+0xe8c] ;  /* 0x000e8c0001137983 */ /* 0x000f220000300800 */
[C---:B------:R-:W-:Y:S01]  /*25a70*/  IADD3 R4, P6, R10.reuse, R20, RZ ;  /* 0x000000140a047210 */ /* 0x040fe20007fde0ff */
[----:B------:R-:W-:Y:S01]  /*25a80*/  VIADD R13, R10, UR24 ;  /* 0x000000180a0d7c36 */ /* 0x000fe20008000000 */
[----:B------:R-:W-:Y:S01]  /*25a90*/  ISETP.LT.AND P4, PT, R25, UR4, !P0 ;  /* 0x0000000419007c0c */ /* 0x000fe2000c781270 */
[----:B------:R-:W-:Y:S01]  /*25aa0*/  VIADD R15, R27, 0x9 ;  /* 0x000000091b0f7836 */ /* 0x000fe20000000000 */
[----:B------:R-:W-:-:S02]  /*25ab0*/  ISETP.LT.AND P0, PT, R26, UR6, !P0 ;  /* 0x000000061a007c0c */ /* 0x000fc4000c701270 */
[----:B------:R-:W-:Y:S01]  /*25ac0*/  IADD3 R8, P1, R10, R3, RZ ;  /* 0x000000030a087210 */ /* 0x000fe20007f3e0ff */
[C---:B------:R-:W-:Y:S01]  /*25ad0*/  IMAD.X R5, R6.reuse, 0x1, R12, P6 ;  /* 0x0000000106057824 */ /* 0x040fe200030e060c */
[----:B------:R-:W-:Y:S01]  /*25ae0*/  SHF.R.S32.HI R14, RZ, 0x1f, R13 ;  /* 0x0000001fff0e7819 */ /* 0x000fe2000001140d */
[----:B------:R-:W-:Y:S01]  /*25af0*/  ULDC UR4, c[0x0][0x228] ;  /* 0x00008a0000047ab9 */ /* 0x000fe20000000800 */
[----:B------:R-:W-:Y:S01]  /*25b00*/  ULDC UR6, c[0x0][0x228] ;  /* 0x00008a0000067ab9 */ /* 0x000fe20000000800 */
[----:B------:R-:W-:Y:S01]  /*25b10*/  IMAD.X R9, R6, 0x1, R0, P1 ;  /* 0x0000000106097824 */ /* 0x000fe200008e0600 */
[----:B------:R-:W-:Y:S02]  /*25b20*/  ISETP.GE.AND P1, PT, R15, UR7, PT ;  /* 0x000000070f007c0c */ /* 0x000fe4000bf26270 */
[C---:B------:R-:W-:Y:S02]  /*25b30*/  PRMT R6, R11.reuse, 0x7772, RZ ;  /* 0x000077720b067816 */ /* 0x040fe400000000ff */
[----:B------:R-:W-:-:S03]  /*25b40*/  PRMT R15, R11, 0x7773, RZ ;  /* 0x000077730b0f7816 */ /* 0x000fc600000000ff */
[----:B------:R0:W-:Y:S04]  /*25b50*/  @P4 STG.E.U8 desc[UR20][R4.64], R6 ;  /* 0x0000000604004986 */ /* 0x0001e8000c101114 */
[----:B------:R1:W-:Y:S01]  /*25b60*/  @P0 STG.E.U8 desc[UR20][R8.64], R15 ;  /* 0x0000000f08000986 */ /* 0x0003e2000c101114 */
[----:B---3--:R-:W-:-:S03]  /*25b70*/  IADD3 R10, P6, R13, R17, RZ ;  /* 0x000000110d0a7210 */ /* 0x008fc60007fde0ff */
[----:B------:R-:W3:Y:S02]  /*25b80*/  LDL.LU R17, [R1+0x20] ;  /* 0x0000200001117983 */ /* 0x000ee40000300800 */
[----:B--2---:R-:W-:Y:S01]  /*25b90*/  IMAD.X R11, R14, 0x1, R16, P6 ;  /* 0x000000010e0b7824 */ /* 0x004fe200030e0610 */
[----:B----4-:R-:W-:Y:S01]  /*25ba0*/  PRMT R16, R19, 0x7770, RZ ;  /* 0x0000777013107816 */ /* 0x010fe200000000ff */
[----:B0-----:R-:W2:Y:S04]  /*25bb0*/  LDL R5, [R1+0xe60] ;  /* 0x000e600001057983 */ /* 0x001ea80000100800 */
[----:B------:R0:W-:Y:S04]  /*25bc0*/  @P5 STG.E.U8 desc[UR20][R10.64], R16 ;  /* 0x000000100a005986 */ /* 0x0001e8000c101114 */
[----:B-1----:R-:W4:Y:S04]  /*25bd0*/  LDL R15, [R1+0x34] ;  /* 0x00003400010f7983 */ /* 0x002f280000100800 */
[----:B------:R-:W3:Y:S04]  /*25be0*/  LDL R6, [R1+0xe68] ;  /* 0x000e680001067983 */ /* 0x000ee80000100800 */
[----:B0-----:R-:W4:Y:S04]  /*25bf0*/  LDL R16, [R1+0x1c] ;  /* 0x00001c0001107983 */ /* 0x001f280000100800 */
[----:B------:R-:W3:Y:S01]  /*25c00*/  LDL R11, [R1+0xe64] ;  /* 0x000e6400010b7983 */ /* 0x000ee20000100800 */
[----:B------:R-:W-:-:S05]  /*25c10*/  IADD3 R8, P6, R13, R29, RZ ;  /* 0x0000001d0d087210 */ /* 0x000fca0007fde0ff */
[----:B------:R-:W-:Y:S01]  /*25c20*/  IMAD.X R9, R14, 0x1, R28, P6 ;  /* 0x000000010e097824 */ /* 0x000fe200030e061c */
[----:B------:R-:W-:Y:S02]  /*25c30*/  IADD3 R10, P6, R13, R7, RZ ;  /* 0x000000070d0a7210 */ /* 0x000fe40007fde0ff */
[----:B------:R-:W3:Y:S01]  /*25c40*/  LDL.LU R7, [R1+0xe88] ;  /* 0x000e880001077983 */ /* 0x000ee20000300800 */
[----:B--2---:R-:W-:Y:S01]  /*25c50*/  ISETP.LT.AND P4, PT, R5, UR4, !P2 ;  /* 0x0000000405007c0c */ /* 0x004fe2000d781270 */
[----:B------:R-:W-:Y:S01]  /*25c60*/  ULDC UR4, c[0x0][0x228] ;  /* 0x00008a0000047ab9 */ /* 0x000fe20000000800 */
[----:B----4-:R-:W-:-:S05]  /*25c70*/  IADD3 R4, P5, R13, R16, RZ ;  /* 0x000000100d047210 */ /* 0x010fca0007fbe0ff */
[----:B------:R-:W-:Y:S01]  /*25c80*/  IMAD.X R5, R14, 0x1, R15, P5 ;  /* 0x000000010e057824 */ /* 0x000fe200028e060f */
[----:B------:R-:W-:-:S05]  /*25c90*/  PRMT R15, R19, 0x7771, RZ ;  /* 0x00007771130f7816 */ /* 0x000fca00000000ff */
[----:B------:R0:W-:Y:S04]  /*25ca0*/  @P4 STG.E.U8 desc[UR20][R4.64], R15 ;  /* 0x0000000f04004986 */ /* 0x0001e8000c101114 */
[----:B0-----:R-:W2:Y:S01]  /*25cb0*/  LDL R5, [R1+0xe6c] ;  /* 0x000e6c0001057983 */ /* 0x001ea20000100800 */
[----:B---3--:R-:W-:Y:S02]  /*25cc0*/  ISETP.LT.AND P0, PT, R11, UR6, !P2 ;  /* 0x000000060b007c0c */ /* 0x008fe4000d701270 */
[----:B------:R-:W-:Y:S01]  /*25cd0*/  ISETP.LT.AND P5, PT, R6, UR4, !P2 ;  /* 0x0000000406007c0c */ /* 0x000fe2000d7a1270 */
[----:B------:R-:W-:Y:S01]  /*25ce0*/  ULDC UR4, c[0x0][0x228] ;  /* 0x00008a0000047ab9 */ /* 0x000fe20000000800 */
[C---:B------:R-:W-:Y:S01]  /*25cf0*/  PRMT R6, R19.reuse, 0x7773, RZ ;  /* 0x0000777313067816 */ /* 0x040fe200000000ff */
[----:B------:R-:W-:Y:S01]  /*25d00*/  IMAD.X R11, R14, 0x1, R24, P6 ;  /* 0x000000010e0b7824 */ /* 0x000fe200030e0618 */
[----:B------:R-:W-:Y:S01]  /*25d10*/  PRMT R19, R19, 0x7772, RZ ;  /* 0x0000777213137816 */ /* 0x000fe200000000ff */
[----:B------:R-:W3:Y:S01]  /*25d20*/  LDL R15, [R1+0xe60] ;  /* 0x000e6000010f7983 */ /* 0x000ee20000100800 */
[----:B------:R-:W-:-:S05]  /*25d30*/  ULDC UR6, c[0x0][0x228] ;  /* 0x00008a0000067ab9 */ /* 0x000fca0000000800 */
[----:B------:R0:W-:Y:S01]  /*25d40*/  @P0 STG.E.U8 desc[UR20][R8.64], R19 ;  /* 0x0000001308000986 */ /* 0x0001e2000c101114 */
[----:B------:R-:W-:-:S03]  /*25d50*/  IADD3 R4, P0, R13, R22, RZ ;  /* 0x000000160d047210 */ /* 0x000fc60007f1e0ff */
[----:B------:R1:W-:Y:S01]  /*25d60*/  @P5 STG.E.U8 desc[UR20][R10.64], R6 ;  /* 0x000000060a005986 */ /* 0x0003e2000c101114 */
[----:B0-----:R-:W-:-:S03]  /*25d70*/  VIADD R8, R27, 0xa ;  /* 0x0000000a1b087836 */ /* 0x001fc60000000000 */
[----:B------:R-:W4:Y:S01]  /*25d80*/  LDL.LU R19, [R1+0x38] ;  /* 0x0000380001137983 */ /* 0x000f220000300800 */
[----:B-1----:R-:W-:Y:S02]  /*25d90*/  PRMT R6, R7, 0x7770, RZ ;  /* 0x0000777007067816 */ /* 0x002fe400000000ff */
[----:B--2---:R-:W-:Y:S01]  /*25da0*/  ISETP.LT.AND P4, PT, R5, UR4, !P2 ;  /* 0x0000000405007c0c */ /* 0x004fe2000d781270 */
[----:B------:R-:W-:Y:S01]  /*25db0*/  ULDC UR4, c[0x0][0x228] ;  /* 0x00008a0000047ab9 */ /* 0x000fe20000000800 */
[----:B------:R-:W-:Y:S01]  /*25dc0*/  IMAD.X R5, R14, 0x1, R23, P0 ;  /* 0x000000010e057824 */ /* 0x000fe200000e0617 */
[----:B------:R-:W-:Y:S01]  /*25dd0*/  ISETP.LT.AND P6, PT, R18, UR4, !P2 ;  /* 0x0000000412007c0c */ /* 0x000fe2000d7c1270 */
[----:B------:R-:W-:Y:S01]  /*25de0*/  ULDC UR4, c[0x0][0x228] ;  /* 0x00008a0000047ab9 */ /* 0x000fe20000000800 */
[----:B------:R-:W-:Y:S01]  /*25df0*/  ISETP.GE.AND P0, PT, R8, UR5, PT ;  /* 0x0000000508007c0c */ /* 0x000fe2000bf06270 */
[----:B------:R-:W-:Y:S01]  /*25e00*/  ULDC UR5, c[0x0][0x228] ;  /* 0x00008a0000057ab9 */ /* 0x000fe20000000800 */
[----:B------:R-:W-:-:S05]  /*25e10*/  IADD3 R8, P5, R13, R21, RZ ;  /* 0x000000150d087210 */ /* 0x000fca0007fbe0ff */
[----:B------:R-:W-:Y:S01]  /*25e20*/  IMAD.X R9, R14, 0x1, R2, P5 ;  /* 0x000000010e097824 */ /* 0x000fe200028e0602 */
[----:B------:R0:W-:Y:S02]  /*25e30*/  @P4 STG.E.U8 desc[UR20][R4.64], R6 ;  /* 0x0000000604004986 */ /* 0x0001e4000c101114 */
[----:B0-----:R-:W-:-:S05]  /*25e40*/  PRMT R5, R7, 0x7771, RZ ;  /* 0x0000777107057816 */ /* 0x001fca00000000ff */
[----:B------:R0:W-:Y:S04]  /*25e50*/  @P6 STG.E.U8 desc[UR20][R8.64], R5 ;  /* 0x0000000508006986 */ /* 0x0001e8000c101114 */
[----:B0-----:R-:W2:Y:S04]  /*25e60*/  LDL R8, [R1+0xe50] ;  /* 0x000e500001087983 */ /* 0x001ea80000100800 */
[----:B------:R-:W4:Y:S01]  /*25e70*/  LDL R9, [R1+0x18] ;  /* 0x0000180001097983 */ /* 0x000f220000100800 */
[----:B------:R-:W-:Y:S01]  /*25e80*/  ISETP.LT.AND P4, PT, R25, UR4, !P2 ;  /* 0x0000000419007c0c */ /* 0x000fe2000d781270 */
[----:B------:R-:W-:Y:S01]  /*25e90*/  ULDC UR4, c[0x0][0x228] ;  /* 0x00008a0000047ab9 */ /* 0x000fe20000000800 */
[----:B------:R-:W-:-:S02]  /*25ea0*/  IADD3 R4, P5, R13, R20, RZ ;  /* 0x000000140d047210 */ /* 0x000fc40007fbe0ff */
[----:B------:R-:W-:Y:S01]  /*25eb0*/  ISETP.LT.AND P2, PT, R26, UR4, !P2 ;  /* 0x000000041a007c0c */ /* 0x000fe2000d741270 */
[----:B------:R-:W-:Y:S01]  /*25ec0*/  ULDC UR4, c[0x0][0x228] ;  /* 0x00008a0000047ab9 */ /* 0x000fe20000000800 */
[----:B------:R-:W-:Y:S01]  /*25ed0*/  PRMT R11, R7, 0x7772, RZ ;  /* 0x00007772070b7816 */ /* 0x000fe200000000ff */
[----:B------:R-:W-:Y:S01]  /*25ee0*/  IMAD.X R5, R14, 0x1, R12, P5 ;  /* 0x000000010e057824 */ /* 0x000fe200028e060c */
[C---:B------:R-:W-:Y:S01]  /*25ef0*/  IADD3 R6, P6, R13.reuse, R3, RZ ;  /* 0x000000030d067210 */ /* 0x040fe20007fde0ff */
[----:B------:R-:W-:Y:S01]  /*25f00*/  VIADD R13, R13, UR24 ;  /* 0x000000180d0d7c36 */ /* 0x000fe20008000000 */
[----:B------:R-:W-:-:S03]  /*25f10*/  PRMT R10, R7, 0x7773, RZ ;  /* 0x00007773070a7816 */ /* 0x000fc600000000ff */
[----:B------:R-:W-:Y:S01]  /*25f20*/  IMAD.X R7, R14, 0x1, R0, P6 ;  /* 0x000000010e077824 */ /* 0x000fe200030e0600 */
[----:B------:R0:W-:Y:S01]  /*25f30*/  @P4 STG.E.U8 desc[UR20][R4.64], R11 ;  /* 0x0000000b04004986 */ /* 0x0001e2000c101114 */
[----:B---3--:R-:W-:Y:S01]  /*25f40*/  ISETP.LT.AND P4, PT, R15, UR5, !P3 ;  /* 0x000000050f007c0c */ /* 0x008fe2000df81270 */
[----:B------:R-:W-:Y:S02]  /*25f50*/  ULDC UR5, c[0x0][0x228] ;  /* 0x00008a0000057ab9 */ /* 0x000fe40000000800 */
[----:B------:R-:W3:Y:S01]  /*25f60*/  LDL R14, [R1+0xe6c] ;  /* 0x000e6c00010e7983 */ /* 0x000ee20000100800 */
[----:B0-----:R-:W-:-:S03]  /*25f70*/  SHF.R.S32.HI R4, RZ, 0x1f, R13 ;  /* 0x0000001fff047819 */ /* 0x001fc6000001140d */
[----:B------:R-:W3:Y:S01]  /*25f80*/  LDL R11, [R1+0xc] ;  /* 0x00000c00010b7983 */ /* 0x000ee20000100800 */
[----:B------:R-:W-:-:S03]  /*25f90*/  PRMT R5, R17, 0x7770, RZ ;  /* 0x0000777011057816 */ /* 0x000fc600000000ff */
[----:B------:R-:W3:Y:S04]  /*25fa0*/  LDL.LU R15, [R1+0x40] ;  /* 0x00004000010f7983 */ /* 0x000ee80000300800 */
[----:B------:R0:W-:Y:S04]  /*25fb0*/  @P2 STG.E.U8 desc[UR20][R6.64], R10 ;  /* 0x0000000a06002986 */ /* 0x0001e8000c101114 */
[----:B0-----:R-:W3:Y:S01]  /*25fc0*/  LDL R10, [R1+0x34] ;  /* 0x00003400010a7983 */ /* 0x001ee20000100800 */
[----:B--2---:R-:W-:Y:S01]  /*25fd0*/  ISETP.LT.AND P5, PT, R8, UR4, !P3 ;  /* 0x0000000408007c0c */ /* 0x004fe2000dfa1270 */
[----:B------:R-:W-:Y:S01]  /*25fe0*/  ULDC UR4, c[0x0][0x228] ;  /* 0x00008a0000047ab9 */ /* 0x000fe20000000800 */
[----:B----4-:R-:W-:-:S05]  /*25ff0*/  IADD3 R8, P6, R13, R9, RZ ;  /* 0x000000090d087210 */ /* 0x010fca0007fde0ff */
[----:B------:R-:W-:-:S06]  /*26000*/  IMAD.X R9, R4, 0x1, R19, P6 ;  /* 0x0000000104097824 */ /* 0x000fcc00030e0613 */
[----:B------:R0:W-:Y:S04]  /*26010*/  @P5 STG.E.U8 desc[UR20][R8.64], R5 ;  /* 0x0000000508005986 */ /* 0x0001e8000c101114 */
[----:B0-----:R-:W2:Y:S04]  /*26020*/  LDL R9, [R1+0xe64] ;  /* 0x000e640001097983 */ /* 0x001ea80000100800 */
[----:B------:R-:W4:Y:S01]  /*26030*/  LDL R5, [R1+0xe68] ;  /* 0x000e680001057983 */ /* 0x000f220000100800 */
[----:B------:R-:W-:-:S05]  /*26040*/  IADD3 R6, P2, R13, R16, RZ ;  /* 0x000000100d067210 */ /* 0x000fca0007f5e0ff */
[----:B---3--:R-:W-:Y:S01]  /*26050*/  IMAD.X R7, R4, 0x1, R10, P2 ;  /* 0x0000000104077824 */ /* 0x008fe200010e060a */
[----:B------:R-:W-:-:S05]  /*26060*/  PRMT R10, R17, 0x7771, RZ ;  /* 0x00007771110a7816 */ /* 0x000fca00000000ff */
[----:B------:R0:W-:Y:S01]  /*26070*/  @P4 STG.E.U8 desc[UR20][R6.64], R10 ;  /* 0x0000000a06004986 */ /* 0x0001e2000c101114 */
[C---:B------:R-:W-:Y:S02]  /*26080*/  IADD3 R8, P4, R13.reuse, R29, RZ ;  /* 0x0000001d0d087210 */ /* 0x040fe40007f9e0ff */
[----:B0-----:R-:W-:Y:S02]  /*26090*/  IADD3 R6, P6, R13, R11, RZ ;  /* 0x0000000b0d067210 */ /* 0x001fe40007fde0ff */
[----:B------:R-:W-:-:S03]  /*260a0*/  PRMT R10, R17, 0x7772, RZ ;  /* 0x00007772110a7816 */ /* 0x000fc600000000ff */
[C---:B------:R-:W-:Y:S01]  /*260b0*/  IMAD.X R7, R4.reuse, 0x1, R24, P6 ;  /* 0x0000000104077824 */ /* 0x040fe200030e0618 */
[----:B--2---:R-:W-:Y:S01]  /*260c0*/  ISETP.LT.AND P5, PT, R9, UR4, !P3 ;  /* 0x0000000409007c0c */ /* 0x004fe2000dfa1270 */
[----:B------:R-:W-:Y:S02]  /*260d0*/  ULDC UR4, c[0x0][0x228] ;  /* 0x00008a0000047ab9 */ /* 0x000fe40000000800 */
[----:B----4-:R-:W-:Y:S01]  /*260e0*/  ISETP.LT.AND P2, PT, R5, UR4, !P3 ;  /* 0x0000000405007c0c */ /* 0x010fe2000df41270 */
[----:B------:R-:W-:Y:S01]  /*260f0*/  IMAD.X R9, R4, 0x1, R28, P4 ;  /* 0x0000000104097824 */ /* 0x000fe200020e061c */
[----:B------:R-:W-:Y:S01]  /*26100*/  ULDC UR4, c[0x0][0x228] ;  /* 0x00008a0000047ab9 */ /* 0x000fe20000000800 */
[----:B------:R-:W-:Y:S02]  /*26110*/  PRMT R5, R17, 0x7773, RZ ;  /* 0x0000777311057816 */ /* 0x000fe400000000ff */
[----:B------:R-:W-:Y:S01]  /*26120*/  ISETP.LT.AND P4, PT, R14, UR4, !P3 ;  /* 0x000000040e007c0c */ /* 0x000fe2000df81270 */
[----:B------:R-:W2:Y:S01]  /*26130*/  LDL.LU R17, [R1+0x50] ;  /* 0x0000500001117983 */ /* 0x000ea20000300800 */
[----:B------:R-:W-:-:S03]  /*26140*/  ULDC UR4, c[0x0][0x228] ;  /* 0x00008a0000047ab9 */ /* 0x000fc60000000800 */
[----:B------:R0:W-:Y:S01]  /*26150*/  @P5 STG.E.U8 desc[UR20][R8.64], R10 ;  /* 0x0000000a08005986 */ /* 0x0001e2000c101114 */
[----:B------:R-:W-:Y:S01]  /*26160*/  ISETP.LT.AND P5, PT, R18, UR5, !P3 ;  /* 0x0000000512007c0c */ /* 0x000fe2000dfa1270 */
[----:B------:R-:W-:Y:S02]  /*26170*/  ULDC UR5, c[0x0][0x228] ;  /* 0x00008a0000057ab9 */ /* 0x000fe40000000800 */
[----:B------:R1:W-:Y:S01]  /*26180*/  @P2 STG.E.U8 desc[UR20][R6.64], R5 ;  /* 0x0000000506002986 */ /* 0x0003e2000c101114 */
[C---:B0-----:R-:W-:Y:S02]  /*26190*/  IADD3 R8, P6, R13.reuse, R22, RZ ;  /* 0x000000160d087210 */ /* 0x041fe40007fde0ff */
[----:B-1----:R-:W-:-:S03]  /*261a0*/  IADD3 R6, P2, R13, R21, RZ ;  /* 0x000000150d067210 */ /* 0x002fc60007f5e0ff */
[C---:B------:R-:W-:Y:S01]  /*261b0*/  IMAD.X R9, R4.reuse, 0x1, R23, P6 ;  /* 0x0000000104097824 */ /* 0x040fe200030e0617 */
[C---:B------:R-:W-:Y:S02]  /*261c0*/  PRMT R5, R15.reuse, 0x7770, RZ ;  /* 0x000077700f057816 */ /* 0x040fe400000000ff */
[----:B------:R-:W-:Y:S01]  /*261d0*/  PRMT R10, R15, 0x7771, RZ ;  /* 0x000077710f0a7816 */ /* 0x000fe200000000ff */
[C---:B------:R-:W-:Y:S01]  /*261e0*/  IMAD.X R7, R4.reuse, 0x1, R2, P2 ;  /* 0x0000000104077824 */ /* 0x040fe200010e0602 */
[----:B------:R-:W-:Y:S04]  /*261f0*/  STL [R1+0xe84], R18 ;  /* 0x000e841201007387 */ /* 0x000fe80000100800 */
[----:B------:R-:W-:Y:S04]  /*26200*/  @P4 STG.E.U8 desc[UR20][R8.64], R5 ;  /* 0x0000000508004986 */ /* 0x000fe8000c101114 */
[----:B------:R0:W-:Y:S04]  /*26210*/  @P5 STG.E.U8 desc[UR20][R6.64], R10 ;  /* 0x0000000a06005986 */ /* 0x0001e8000c101114 */
[----:B0-----:R-:W3:Y:S01]  /*26220*/  LDL.LU R7, [R1+0x3c] ;  /* 0x00003c0001077983 */ /* 0x001ee20000300800 */
[----:B------:R-:W-:Y:S01]  /*26230*/  IADD3 R8, P5, R13, R20, RZ ;  /* 0x000000140d087210 */ /* 0x000fe20007fbe0ff */
[----:B------:R-:W-:Y:S01]  /*26240*/  VIADD R5, R27, 0xb ;  /* 0x0000000b1b057836 */ /* 0x000fe20000000000 */
[----:B------:R-:W-:Y:S01]  /*26250*/  IADD3 R10, P6, R13, R3, RZ ;  /* 0x000000030d0a7210 */ /* 0x000fe20007fde0ff */
[----:B------:R-:W4:Y:S01]  /*26260*/  LDL R18, [R1+0xe6c] ;  /* 0x000e6c0001127983 */ /* 0x000f220000100800 */
[----:B------:R-:W-:Y:S01]  /*26270*/  ISETP.LT.AND P4, PT, R25, UR4, !P3 ;  /* 0x0000000419007c0c */ /* 0x000fe2000df81270 */
[----:B------:R-:W-:Y:S01]  /*26280*/  ULDC UR4, c[0x0][0x228] ;  /* 0x00008a0000047ab9 */ /* 0x000fe20000000800 */
[----:B------:R-:W-:Y:S01]  /*26290*/  IMAD.X R9, R4, 0x1, R12, P5 ;  /* 0x0000000104097824 */ /* 0x000fe200028e060c */
[----:B------:R-:W-:Y:S01]  /*262a0*/  ISETP.LT.AND P2, PT, R26, UR4, !P3 ;  /* 0x000000041a007c0c */ /* 0x000fe2000df41270 */
[----:B------:R-:W-:Y:S01]  /*262b0*/  IMAD.X R11, R4, 0x1, R0, P6 ;  /* 0x00000001040b7824 */ /* 0x000fe200030e0600 */
[----:B------:R-:W-:Y:S01]  /*262c0*/  ISETP.GE.AND P3, PT, R5, UR13, PT ;  /* 0x0000000d05007c0c */ /* 0x000fe2000bf66270 */
[----:B------:R-:W-:Y:S01]  /*262d0*/  ULDC UR4, c[0x0][0x228] ;  /* 0x00008a0000047ab9 */ /* 0x000fe20000000800 */
[----:B------:R-:W-:-:S06]  /*262e0*/  PRMT R14, R15, 0x7772, RZ ;  /* 0x000077720f0e7816 */ /* 0x000fcc00000000ff */
[----:B------:R-:W-:Y:S04]  /*262f0*/  @P4 STG.E.U8 desc[UR20][R8.64], R14 ;  /* 0x0000000e08004986 */ /* 0x000fe8000c101114 */
[----:B---3--:R-:W0:Y:S04]  /*26300*/  LDS.128 R4, [R7] ;  /* 0x0000000007047984 */ /* 0x008e280000000c00 */
[----:B0-----:R0:W-:Y:S04]  /*26310*/  STL [R1+0xe80], R7 ;  /* 0x000e800701007387 */ /* 0x0011e80000100800 */
[----:B------:R-:W3:Y:S04]  /*26320*/  LDL R9, [R1+0xe50] ;  /* 0x000e500001097983 */ /* 0x000ee80000100800 */
[----:B------:R-:W4:Y:S01]  /*26330*/  LDL R14, [R1+0x18] ;  /* 0x00001800010e7983 */ /* 0x000f220000100800 */
[----:B------:R-:W-:Y:S01]  /*26340*/  PRMT R15, R15, 0x7773, RZ ;  /* 0x000077730f0f7816 */ /* 0x000fe200000000ff */
[----:B------:R-:W-:-:S02]  /*26350*/  VIADD R8, R13, UR24 ;  /* 0x000000180d087c36 */ /* 0x000fc40008000000 */
[----:B------:R-:W4:Y:S04]  /*26360*/  LDL R13, [R1+0x34] ;  /* 0x00003400010d7983 */ /* 0x000f280000100800 */
[----:B------:R1:W-:Y:S04]  /*26370*/  @P2 STG.E.U8 desc[UR20][R10.64], R15 ;  /* 0x0000000f0a002986 */ /* 0x0003e8000c101114 */
[----:B0-----:R-:W4:Y:S04]  /*26380*/  LDL R7, [R1+0xe64] ;  /* 0x000e640001077983 */ /* 0x001f280000100800 */
[----:B-1----:R-:W4:Y:S01]  /*26390*/  LDL R11, [R1+0xe60] ;  /* 0x000e6000010b7983 */ /* 0x002f220000100800 */
[----:B------:R-:W-:-:S02]  /*263a0*/  IADD3 R10, P6, R8, R16, RZ ;  /* 0x00000010080a7210 */ /* 0x000fc40007fde0ff */
[----:B--2---:R-:W-:Y:S02]  /*263b0*/  PRMT R16, R17, 0x7770, RZ ;  /* 0x0000777011107816 */ /* 0x004fe400000000ff */
[----:B---3--:R-:W-:Y:S01]  /*263c0*/  ISETP.LT.AND P5, PT, R9, UR4, !P1 ;  /* 0x0000000409007c0c */ /* 0x008fe2000cfa1270 */
[----:B------:R-:W-:Y:S01]  /*263d0*/  ULDC UR4, c[0x0][0x228] ;  /* 0x00008a0000047ab9 */ /* 0x000fe20000000800 */
[----:B------:R-:W-:Y:S02]  /*263e0*/  SHF.R.S32.HI R9, RZ, 0x1f, R8 ;  /* 0x0000001fff097819 */ /* 0x000fe40000011408 */
[----:B----4-:R-:W-:-:S05]  /*263f0*/  IADD3 R14, P2, R8, R14, RZ ;  /* 0x0000000e080e7210 */ /* 0x010fca0007f5e0ff */
[----:B------:R-:W-:-:S05]  /*26400*/  IMAD.X R15, R9, 0x1, R19, P2 ;  /* 0x00000001090f7824 */ /* 0x000fca00010e0613 */
[----:B------:R0:W-:Y:S04]  /*26410*/  @P5 STG.E.U8 desc[UR20][R14.64], R16 ;  /* 0x000000100e005986 */ /* 0x0001e8000c101114 */
[----:B0-----:R-:W2:Y:S04]  /*26420*/  LDL R15, [R1+0xe68] ;  /* 0x000e6800010f7983 */ /* 0x001ea80000100800 */
[----:B------:R-:W3:Y:S01]  /*26430*/  LDL R16, [R1+0xc] ;  /* 0x00000c0001107983 */ /* 0x000ee20000100800 */
[----:B------:R-:W-:Y:S01]  /*26440*/  ISETP.LT.AND P4, PT, R11, UR4, !P1 ;  /* 0x000000040b007c0c */ /* 0x000fe2000cf81270 */
[----:B------:R-:W-:Y:S01]  /*26450*/  IMAD.X R11, R9, 0x1, R13, P6 ;  /* 0x00000001090b7824 */ /* 0x000fe200030e060d */
[----:B------:R-:W-:Y:S01]  /*26460*/  PRMT R13, R17, 0x7771, RZ ;  /* 0x00007771110d7816 */ /* 0x000fe200000000ff */
[----:B------:R-:W-:Y:S01]  /*26470*/  ULDC UR4, c[0x0][0x228] ;  /* 0x00008a0000047ab9 */ /* 0x000fe20000000800 */
[----:B------:R-:W-:-:S02]  /*26480*/  IADD3 R14, P6, R8, R29, RZ ;  /* 0x0000001d080e7210 */ /* 0x000fc40007fde0ff */
[----:B------:R-:W-:Y:S01]  /*26490*/  ISETP.LT.AND P2, PT, R7, UR4, !P1 ;  /* 0x0000000407007c0c */ /* 0x000fe2000cf41270 */
[----:B------:R-:W-:-:S06]  /*264a0*/  ULDC UR4, c[0x0][0x228] ;  /* 0x00008a0000047ab9 */ /* 0x000fcc0000000800 */
[----:B------:R0:W-:Y:S02]  /*264b0*/  @P4 STG.E.U8 desc[UR20][R10.64], R13 ;  /* 0x0000000d0a004986 */ /* 0x0001e4000c101114 */
[----:B0-----:R-:W-:Y:S02]  /*264c0*/  PRMT R13, R17, 0x7772, RZ ;  /* 0x00007772110d7816 */ /* 0x001fe400000000ff */
[----:B--2---:R-:W-:Y:S01]  /*264d0*/  ISETP.LT.AND P5, PT, R15, UR5, !P1 ;  /* 0x000000050f007c0c */ /* 0x004fe2000cfa1270 */
[----:B------:R-:W-:Y:S01]  /*264e0*/  IMAD.X R15, R9, 0x1, R28, P6 ;  /* 0x00000001090f7824 */ /* 0x000fe200030e061c */
[----:B------:R-:W-:Y:S01]  /*264f0*/  ISETP.LT.AND P6, PT, R18, UR4, !P1 ;  /* 0x0000000412007c0c */ /* 0x000fe2000cfc1270 */
[----:B------:R-:W-:Y:S01]  /*26500*/  ULDC UR4, c[0x0][0x228] ;  /* 0x00008a0000047ab9 */ /* 0x000fe20000000800 */
[----:B---3--:R-:W-:Y:S01]  /*26510*/  IADD3 R10, P4, R8, R16, RZ ;  /* 0x00000010080a7210 */ /* 0x008fe20007f9e0ff */
[----:B------:R-:W-:Y:S01]  /*26520*/  ULDC UR5, c[0x0][0x228] ;  /* 0x00008a0000057ab9 */ /* 0x000fe20000000800 */
[----:B------:R-:W-:-:S02]  /*26530*/  PRMT R16, R17, 0x7773, RZ ;  /* 0x0000777311107816 */ /* 0x000fc400000000ff */
[----:B------:R-:W2:Y:S04]  /*26540*/  LDL.LU R17, [R1+0x24] ;  /* 0x0000240001117983 */ /* 0x000ea80000300800 */
[----:B------:R-:W3:Y:S01]  /*26550*/  LDL.LU R18, [R1+0xe84] ;  /* 0x000e840001127983 */ /* 0x000ee20000300800 */
[----:B------:R-:W-:-:S03]  /*26560*/  IMAD.X R11, R9, 0x1, R24, P4 ;  /* 0x00000001090b7824 */ /* 0x000fc600020e0618 */
[----:B------:R0:W-:Y:S04]  /*26570*/  @P2 STG.E.U8 desc[UR20][R14.64], R13 ;  /* 0x0000000d0e002986 */ /* 0x0001e8000c101114 */
[----:B------:R1:W-:Y:S01]  /*26580*/  @P5 STG.E.U8 desc[UR20][R10.64], R16 ;  /* 0x000000100a005986 */ /* 0x0003e2000c101114 */
[----:B0-----:R-:W-:Y:S02]  /*26590*/  IADD3 R14, P2, R8, R22, RZ ;  /* 0x00000016080e7210 */ /* 0x001fe40007f5e0ff */
[----:B-1----:R-:W-:-:S03]  /*265a0*/  PRMT R11, R4, 0x7770, RZ ;  /* 0x00007770040b7816 */ /* 0x002fc600000000ff */
[----:B------:R-:W-:Y:S01]  /*265b0*/  IMAD.X R15, R9, 0x1, R23, P2 ;  /* 0x00000001090f7824 */ /* 0x000fe200010e0617 */
[----:B------:R-:W-:Y:S01]  /*265c0*/  ISETP.LT.AND P2, PT, R25, UR5, !P1 ;  /* 0x0000000519007c0c */ /* 0x000fe2000cf41270 */
[----:B------:R-:W-:Y:S01]  /*265d0*/  VIADD R13, R27, 0xc ;  /* 0x0000000c1b0d7836 */ /* 0x000fe20000000000 */
[----:B------:R-:W-:Y:S01]  /*265e0*/  IADD3 R10, P4, R8, R21, RZ ;  /* 0x00000015080a7210 */ /* 0x000fe20007f9e0ff */
[----:B------:R-:W-:Y:S01]  /*265f0*/  ULDC UR5, c[0x0][0x228] ;  /* 0x00008a0000057ab9 */ /* 0x000fe20000000800 */
[----:B------:R0:W-:Y:S01]  /*26600*/  @P6 STG.E.U8 desc[UR20][R14.64], R11 ;  /* 0x0000000b0e006986 */ /* 0x0001e2000c101114 */
[----:B------:R-:W-:Y:S02]  /*26610*/  PRMT R16, R4, 0x7772, RZ ;  /* 0x0000777204107816 */ /* 0x000fe400000000ff */
[----:B0-----:R-:W-:Y:S01]  /*26620*/  IADD3 R14, P6, R8, R20, RZ ;  /* 0x00000014080e7210 */ /* 0x001fe20007fde0ff */
[----:B------:R-:W-:Y:S01]  /*26630*/  IMAD.X R11, R9, 0x1, R2, P4 ;  /* 0x00000001090b7824 */ /* 0x000fe200020e0602 */
[----:B------:R-:W-:-:S02]  /*26640*/  ISETP.GE.AND P4, PT, R13, UR23, PT ;  /* 0x000000170d007c0c */ /* 0x000fc4000bf86270 */
[----:B------:R-:W-:Y:S01]  /*26650*/  PRMT R13, R4, 0x7771, RZ ;  /* 0x00007771040d7816 */ /* 0x000fe200000000ff */
[----:B------:R-:W-:Y:S01]  /*26660*/  IMAD.X R15, R9, 0x1, R12, P6 ;  /* 0x00000001090f7824 */ /* 0x000fe200030e060c */
[----:B---3--:R-:W-:Y:S01]  /*26670*/  ISETP.LT.AND P5, PT, R18, UR4, !P1 ;  /* 0x0000000412007c0c */ /* 0x008fe2000cfa1270 */
[----:B------:R-:W-:-:S12]  /*26680*/  ULDC UR4, c[0x0][0x228] ;  /* 0x00008a0000047ab9 */ /* 0x000fd80000000800 */
[----:B------:R0:W-:Y:S04]  /*26690*/  @P5 STG.E.U8 desc[UR20][R10.64], R13 ;  /* 0x0000000d0a005986 */ /* 0x0001e8000c101114 */
[----:B------:R1:W-:Y:S04]  /*266a0*/  @P2 STG.E.U8 desc[UR20][R14.64], R16 ;  /* 0x000000100e002986 */ /* 0x0003e8000c101114 */
[----:B0-----:R-:W3:Y:S04]  /*266b0*/  LDL R13, [R1+0x34] ;  /* 0x00003400010d7983 */ /* 0x001ee80000100800 */
[----:B-1----:R-:W4:Y:S04]  /*266c0*/  LDL R14, [R1+0xe60] ;  /* 0x000e6000010e7983 */ /* 0x002f280000100800 */
[----:B------:R-:W2:Y:S01]  /*266d0*/  LDL R15, [R1+0x18] ;  /* 0x00001800010f7983 */ /* 0x000ea20000100800 */
[C---:B------:R-:W-:Y:S01]  /*266e0*/  IADD3 R10, P2, R8.reuse, R3, RZ ;  /* 0x00000003080a7210 */ /* 0x040fe20007f5e0ff */
[----:B------:R-:W-:-:S02]  /*266f0*/  VIADD R8, R8, UR24 ;  /* 0x0000001808087c36 */ /* 0x000fc40008000000 */
[----:B------:R-:W3:Y:S02]  /*26700*/  LDL R16, [R1+0xe50] ;  /* 0x000e500001107983 */ /* 0x000ee40000100800 */
[----:B------:R-:W-:Y:S01]  /*26710*/  IMAD.X R11, R9, 0x1, R0, P2 ;  /* 0x00000001090b7824 */ /* 0x000fe200010e0600 */
[----:B------:R-:W-:Y:S01]  /*26720*/  ISETP.LT.AND P1, PT, R26, UR4, !P1 ;  /* 0x000000041a007c0c */ /* 0x000fe2000cf21270 */
[----:B------:R-:W-:Y:S01]  /*26730*/  ULDC UR4, c[0x0][0x228] ;  /* 0x00008a0000047ab9 */ /* 0x000fe20000000800 */
[----:B----4-:R-:W-:Y:S01]  /*26740*/  ISETP.LT.AND P2, PT, R14, UR5, !P0 ;  /* 0x000000050e007c0c */ /* 0x010fe2000c741270 */
[----:B------:R-:W-:Y:S01]  /*26750*/  ULDC UR5, c[0x0][0x228] ;  /* 0x00008a0000057ab9 */ /* 0x000fe20000000800 */
[----:B--2---:R-:W-:Y:S02]  /*26760*/  IADD3 R14, P6, R8, R15, RZ ;  /* 0x0000000f080e7210 */ /* 0x004fe40007fde0ff */
[----:B------:R-:W2:Y:S01]  /*26770*/  LDL R15, [R1+0x1c] ;  /* 0x00001c00010f7983 */ /* 0x000ea20000100800 */
[----:B------:R-:W-:-:S02]  /*26780*/  PRMT R4, R4, 0x7773, RZ ;  /* 0x0000777304047816 */ /* 0x000fc400000000ff */
[----:B---3--:R-:W-:Y:S01]  /*26790*/  ISETP.LT.AND P5, PT, R16, UR4, !P0 ;  /* 0x0000000410007c0c */ /* 0x008fe2000c7a1270 */
[----:B------:R-:W-:Y:S01]  /*267a0*/  ULDC UR4, c[0x0][0x228] ;  /* 0x00008a0000047ab9 */ /* 0x000fe20000000800 */
[----:B------:R-:W-:Y:S02]  /*267b0*/  SHF.R.S32.HI R9, RZ, 0x1f, R8 ;  /* 0x0000001fff097819 */ /* 0x000fe40000011408 */
[----:B------:R0:W-:Y:S04]  /*267c0*/  @P1 STG.E.U8 desc[UR20][R10.64], R4 ;  /* 0x000000040a001986 */ /* 0x0001e8000c101114 */
[----:B------:R-:W3:Y:S01]  /*267d0*/  LDL R16, [R1+0x44] ;  /* 0x0000440001107983 */ /* 0x000ee20000100800 */
[----:B0-----:R-:W-:Y:S02]  /*267e0*/  PRMT R4, R17, 0x7770, RZ ;  /* 0x0000777011047816 */ /* 0x001fe400000000ff */
[----:B--2---:R-:W-:Y:S01]  /*267f0*/  IADD3 R10, P1, R8, R15, RZ ;  /* 0x0000000f080a7210 */ /* 0x004fe20007f3e0ff */
[----:B------:R-:W-:-:S04]  /*26800*/  IMAD.X R15, R9, 0x1, R19, P6 ;  /* 0x00000001090f7824 */ /* 0x000fc800030e0613 */
[----:B------:R-:W-:Y:S01]  /*26810*/  IMAD.X R11, R9, 0x1, R13, P1 ;  /* 0x00000001090b7824 */ /* 0x000fe200008e060d */
[----:B------:R-:W-:Y:S01]  /*26820*/  PRMT R13, R17, 0x7771, RZ ;  /* 0x00007771110d7816 */ /* 0x000fe200000000ff */
[----:B------:R0:W-:Y:S04]  /*26830*/  @P5 STG.E.U8 desc[UR20][R14.64], R4 ;  /* 0x000000040e005986 */ /* 0x0001e8000c101114 */
[----:B------:R1:W-:Y:S04]  /*26840*/  @P2 STG.E.U8 desc[UR20][R10.64], R13 ;  /* 0x0000000d0a002986 */ /* 0x0003e8000c101114 */
[----:B0-----:R-:W2:Y:S04]  /*26850*/  LDL R4, [R1+0xe6c] ;  /* 0x000e6c0001047983 */ /* 0x001ea80000100800 */
[----:B-1----:R-:W4:Y:S04]  /*26860*/  LDL R10, [R1+0xe68] ;  /* 0x000e6800010a7983 */ /* 0x002f280000100800 */
[----:B------:R-:W3:Y:S01]  /*26870*/  LDL R11, [R1+0xc] ;  /* 0x00000c00010b7983 */ /* 0x000ee20000100800 */
[----:B------:R-:W-:Y:S01]  /*26880*/  ISETP.LT.AND P1, PT, R7, UR4, !P0 ;  /* 0x0000000407007c0c */ /* 0x000fe2000c721270 */
[----:B------:R-:W-:Y:S01]  /*26890*/  ULDC UR4, c[0x0][0x228] ;  /* 0x00008a0000047ab9 */ /* 0x000fe20000000800 */
[----:B------:R-:W-:-:S02]  /*268a0*/  IADD3 R14, P5, R8, R29, RZ ;  /* 0x0000001d080e7210 */ /* 0x000fc40007fbe0ff */
[----:B------:R-:W-:-:S03]  /*268b0*/  PRMT R13, R17, 0x7772, RZ ;  /* 0x00007772110d7816 */ /* 0x000fc600000000ff */
[----:B------:R-:W-:-:S06]  /*268c0*/  IMAD.X R15, R9, 0x1, R28, P5 ;  /* 0x00000001090f7824 */ /* 0x000fcc00028e061c */
[----:B------:R0:W-:Y:S01]  /*268d0*/  @P1 STG.E.U8 desc[UR20][R14.64], R13 ;  /* 0x0000000d0e001986 */ /* 0x0001e2000c101114 */
[----:B----4-:R-:W-:Y:S01]  /*268e0*/  ISETP.LT.AND P2, PT, R10, UR4, !P0 ;  /* 0x000000040a007c0c */ /* 0x010fe2000c741270 */
[----:B------:R-:W-:Y:S01]  /*268f0*/  ULDC UR4, c[0x0][0x228] ;  /* 0x00008a0000047ab9 */ /* 0x000fe20000000800 */
[----:B---3--:R-:W-:Y:S02]  /*26900*/  IADD3 R10, P6, R8, R11, RZ ;  /* 0x0000000b080a7210 */ /* 0x008fe40007fde0ff */
[----:B--2---:R-:W-:Y:S01]  /*26910*/  ISETP.LT.AND P5, PT, R4, UR4, !P0 ;  /* 0x0000000404007c0c */ /* 0x004fe2000c7a1270 */
[----:B------:R-:W-:Y:S01]  /*26920*/  ULDC UR4, c[0x0][0x228] ;  /* 0x00008a0000047ab9 */ /* 0x000fe20000000800 */
[----:B------:R-:W-:Y:S01]  /*26930*/  PRMT R4, R17, 0x7773, RZ ;  /* 0x0000777311047816 */ /* 0x000fe200000000ff */
[C---:B------:R-:W-:Y:S01]  /*26940*/  IMAD.X R11, R9.reuse, 0x1, R24, P6 ;  /* 0x00000001090b7824 */ /* 0x040fe200030e0618 */
[----:B0-----:R-:W-:Y:S01]  /*26950*/  IADD3 R14, P6, R8, R22, RZ ;  /* 0x00000016080e7210 */ /* 0x001fe20007fde0ff */
[----:B------:R-:W2:Y:S04]  /*26960*/  LDL.LU R17, [R1+0x54] ;  /* 0x0000540001117983 */ /* 0x000ea80000300800 */
[----:B------:R0:W-:Y:S01]  /*26970*/  @P2 STG.E.U8 desc[UR20][R10.64], R4 ;  /* 0x000000040a002986 */ /* 0x0001e2000c101114 */
[----:B------:R-:W-:Y:S01]  /*26980*/  IMAD.X R15, R9, 0x1, R23, P6 ;  /* 0x00000001090f7824 */ /* 0x000fe200030e0617 */
[----:B0-----:R-:W-:-:S05]  /*26990*/  PRMT R4, R16, 0x7770, RZ ;  /* 0x0000777010047816 */ /* 0x001fca00000000ff */
[----:B------:R0:W-:Y:S04]  /*269a0*/  @P5 STG.E.U8 desc[UR20][R14.64], R4 ;  /* 0x000000040e005986 */ /* 0x0001e8000c101114 */
[----:B0-----:R-:W3:Y:S04]  /*269b0*/  LDL R4, [R1+0xe50] ;  /* 0x000e500001047983 */ /* 0x001ee80000100800 */
[----:B------:R-:W4:Y:S04]  /*269c0*/  LDL R14, [R1+0x18] ;  /* 0x00001800010e7983 */ /* 0x000f280000100800 */
[----:B------:R-:W2:Y:S01]  /*269d0*/  LDL.LU R15, [R1+0x44] ;  /* 0x00004400010f7983 */ /* 0x000ea20000300800 */
[----:B------:R-:W-:Y:S01]  /*269e0*/  ISETP.LT.AND P1, PT, R18, UR5, !P0 ;  /* 0x0000000512007c0c */ /* 0x000fe2000c721270 */
[----:B------:R-:W-:Y:S01]  /*269f0*/  VIADD R13, R27, 0xd ;  /* 0x0000000d1b0d7836 */ /* 0x000fe20000000000 */
[----:B------:R-:W-:Y:S01]  /*26a00*/  IADD3 R10, P2, R8, R21, RZ ;  /* 0x00000015080a7210 */ /* 0x000fe20007f5e0ff */
[----:B------:R-:W-:Y:S01]  /*26a10*/  ULDC UR5, c[0x0][0x228] ;  /* 0x00008a0000057ab9 */ /* 0x000fe20000000800 */
[----:B------:R-:W-:-:S03]  /*26a20*/  PRMT R16, R16, 0x7771, RZ ;  /* 0x0000777110107816 */ /* 0x000fc600000000ff */
[----:B------:R-:W-:Y:S01]  /*26a30*/  IMAD.X R11, R9, 0x1, R2, P2 ;  /* 0x00000001090b7824 */ /* 0x000fe200010e0602 */
[----:B------:R-:W-:Y:S01]  /*26a40*/  ISETP.LT.AND P5, PT, R25, UR4, !P0 ;  /* 0x0000000419007c0c */ /* 0x000fe2000c7a1270 */
[----:B------:R-:W-:-:S04]  /*26a50*/  ULDC UR4, c[0x0][0x228] ;  /* 0x00008a0000047ab9 */ /* 0x000fc80000000800 */
[----:B------:R0:W-:Y:S01]  /*26a60*/  @P1 STG.E.U8 desc[UR20][R10.64], R16 ;  /* 0x000000100a001986 */ /* 0x0001e2000c101114 */
[----:B------:R-:W-:Y:S02]  /*26a70*/  ISETP.GE.AND P2, PT, R13, UR19, PT ;  /* 0x000000130d007c0c */ /* 0x000fe4000bf46270 */
[----:B------:R-:W-:Y:S01]  /*26a80*/  ISETP.LT.AND P0, PT, R26, UR4, !P0 ;  /* 0x000000041a007c0c */ /* 0x000fe2000c701270 */
[----:B------:R-:W-:Y:S01]  /*26a90*/  ULDC UR4, c[0x0][0x228] ;  /* 0x00008a0000047ab9 */ /* 0x000fe20000000800 */
[----:B0-----:R-:W-:Y:S01]  /*26aa0*/  IADD3 R10, P1, R8, R20, RZ ;  /* 0x00000014080a7210 */ /* 0x001fe20007f3e0ff */
[----:B------:R-:W4:Y:S04]  /*26ab0*/  LDL R16, [R1+0xe60] ;  /* 0x000e600001107983 */ /* 0x000f280000100800 */
[----:B------:R-:W-:Y:S01]  /*26ac0*/  IMAD.X R11, R9, 0x1, R12, P1 ;  /* 0x00000001090b7824 */ /* 0x000fe200008e060c */
[----:B---3--:R-:W-:Y:S01]  /*26ad0*/  ISETP.LT.AND P1, PT, R4, UR5, !P3 ;  /* 0x0000000504007c0c */ /* 0x008fe2000df21270 */
[C---:B------:R-:W-:Y:S01]  /*26ae0*/  VIADD R4, R8.reuse, UR24 ;  /* 0x0000001808047c36 */ /* 0x040fe20008000000 */
[----:B------:R-:W-:Y:S01]  /*26af0*/  IADD3 R8, P6, R8, R3, RZ ;  /* 0x0000000308087210 */ /* 0x000fe20007fde0ff */
[----:B------:R-:W-:Y:S01]  /*26b00*/  ULDC UR5, c[0x0][0x228] ;  /* 0x00008a0000057ab9 */ /* 0x000fe20000000800 */
[----:B--2---:R-:W-:-:S03]  /*26b10*/  PRMT R13, R15, 0x7772, RZ ;  /* 0x000077720f0d7816 */ /* 0x004fc600000000ff */
[----:B------:R-:W-:Y:S02]  /*26b20*/  IMAD.X R9, R9, 0x1, R0, P6 ;  /* 0x0000000109097824 */ /* 0x000fe400030e0600 */
[----:B------:R4:W-:Y:S02]  /*26b30*/  @P5 STG.E.U8 desc[UR20][R10.64], R13 ;  /* 0x0000000d0a005986 */ /* 0x0009e4000c101114 */
[----:B----4-:R-:W-:Y:S02]  /*26b40*/  IADD3 R10, P5, R4, R14, RZ ;  /* 0x0000000e040a7210 */ /* 0x010fe40007fbe0ff */
[----:B------:R-:W-:Y:S02]  /*26b50*/  SHF.R.S32.HI R13, RZ, 0x1f, R4 ;  /* 0x0000001fff0d7819 */ /* 0x000fe40000011404 */
[----:B------:R-:W-:Y:S02]  /*26b60*/  PRMT R14, R15, 0x7773, RZ ;  /* 0x000077730f0e7816 */ /* 0x000fe400000000ff */
[----:B------:R-:W-:Y:S01]  /*26b70*/  PRMT R15, R17, 0x7770, RZ ;  /* 0x00007770110f7816 */ /* 0x000fe200000000ff */
[----:B------:R-:W-:-:S02]  /*26b80*/  IMAD.X R11, R13, 0x1, R19, P5 ;  /* 0x000000010d0b7824 */ /* 0x000fc400028e0613 */
[----:B------:R0:W-:Y:S04]  /*26b90*/  @P0 STG.E.U8 desc[UR20][R8.64], R14 ;  /* 0x0000000e08000986 */ /* 0x0001e8000c101114 */
[----:B------:R1:W-:Y:S04]  /*26ba0*/  @P1 STG.E.U8 desc[UR20][R10.64], R15 ;  /* 0x0000000f0a001986 */ /* 0x0003e8000c101114 */
[----:B0-----:R-:W2:Y:S04]  /*26bb0*/  LDL R9, [R1+0x1c] ;  /* 0x00001c0001097983 */ /* 0x001ea80000100800 */
[----:B-1----:R-:W3:Y:S01]  /*26bc0*/  LDL R15, [R1+0x34] ;  /* 0x00003400010f7983 */ /* 0x002ee20000100800 */
[----:B------:R-:W-:Y:S01]  /*26bd0*/  ISETP.LT.AND P5, PT, R16, UR4, !P3 ;  /* 0x0000000410007c0c */ /* 0x000fe2000dfa1270 */
[----:B------:R-:W-:-:S02]  /*26be0*/  ULDC UR4, c[0x0][0x228] ;  /* 0x00008a0000047ab9 */ /* 0x000fc40000000800 */
[----:B------:R-:W4:Y:S01]  /*26bf0*/  LDL R14, [R1+0xe68] ;  /* 0x000e6800010e7983 */ /* 0x000f220000100800 */
[----:B--2---:R-:W-:-:S05]  /*26c00*/  IADD3 R10, P1, R4, R9, RZ ;  /* 0x00000009040a7210 */ /* 0x004fca0007f3e0ff */
[----:B---3--:R-:W-:Y:S01]  /*26c10*/  IMAD.X R11, R13, 0x1, R15, P1 ;  /* 0x000000010d0b7824 */ /* 0x008fe200008e060f */
[----:B------:R-:W-:-:S05]  /*26c20*/  PRMT R15, R17, 0x7771, RZ ;  /* 0x00007771110f7816 */ /* 0x000fca00000000ff */
[----:B------:R0:W-:Y:S04]  /*26c30*/  @P5 STG.E.U8 desc[UR20][R10.64], R15 ;  /* 0x0000000f0a005986 */ /* 0x0001e8000c101114 */
[----:B0-----:R-:W2:Y:S04]  /*26c40*/  LDL R10, [R1+0xe6c] ;  /* 0x000e6c00010a7983 */ /* 0x001ea80000100800 */
[----:B------:R-:W3:Y:S01]  /*26c50*/  LDL R11, [R1+0xc] ;  /* 0x00000c00010b7983 */ /* 0x000ee20000100800 */
[----:B------:R-:W-:Y:S01]  /*26c60*/  ISETP.LT.AND P0, PT, R7, UR4, !P3 ;  /* 0x0000000407007c0c */ /* 0x000fe2000df01270 */
[----:B------:R-:W-:Y:S01]  /*26c70*/  ULDC UR4, c[0x0][0x228] ;  /* 0x00008a0000047ab9 */ /* 0x000fe20000000800 */
[----:B------:R-:W-:-:S02]  /*26c80*/  IADD3 R8, P6, R4, R29, RZ ;  /* 0x0000001d04087210 */ /* 0x000fc40007fde0ff */
[----:B----4-:R-:W-:Y:S01]  /*26c90*/  ISETP.LT.AND P1, PT, R14, UR4, !P3 ;  /* 0x000000040e007c0c */ /* 0x010fe2000df21270 */
[----:B------:R-:W-:Y:S01]  /*26ca0*/  ULDC UR4, c[0x0][0x228] ;  /* 0x00008a0000047ab9 */ /* 0x000fe20000000800 */
[----:B------:R-:W-:Y:S01]  /*26cb0*/  PRMT R14, R17, 0x7772, RZ ;  /* 0x00007772110e7816 */ /* 0x000fe200000000ff */
[----:B------:R-:W-:-:S06]  /*26cc0*/  IMAD.X R9, R13, 0x1, R28, P6 ;  /* 0x000000010d097824 */ /* 0x000fcc00030e061c */
[----:B------:R0:W-:Y:S01]  /*26cd0*/  @P0 STG.E.U8 desc[UR20][R8.64], R14 ;  /* 0x0000000e08000986 */ /* 0x0001e2000c101114 */
[----:B------:R-:W-:Y:S02]  /*26ce0*/  PRMT R15, R5, 0x7770, RZ ;  /* 0x00007770050f7816 */ /* 0x000fe400000000ff */
[----:B0-----:R-:W-:Y:S02]  /*26cf0*/  IADD3 R8, P0, R4, R22, RZ ;  /* 0x0000001604087210 */ /* 0x001fe40007f1e0ff */
[----:B------:R-:W-:Y:S02]  /*26d00*/  PRMT R14, R17, 0x7773, RZ ;  /* 0x00007773110e7816 */ /* 0x000fe400000000ff */
[----:B------:R-:W4:Y:S01]  /*26d10*/  LDL.LU R17, [R1+0x28] ;  /* 0x0000280001117983 */ /* 0x000f220000300800 */
[----:B------:R-:W-:Y:S01]  /*26d20*/  IMAD.X R9, R13, 0x1, R23, P0 ;  /* 0x000000010d097824 */ /* 0x000fe200000e0617 */
[----:B------:R-:W-:Y:S01]  /*26d30*/  ISETP.LT.AND P0, PT, R18, UR4, !P3 ;  /* 0x0000000412007c0c */ /* 0x000fe2000df01270 */
[----:B------:R-:W-:Y:S01]  /*26d40*/  ULDC UR4, c[0x0][0x228] ;  /* 0x00008a0000047ab9 */ /* 0x000fe20000000800 */
[----:B--2---:R-:W-:Y:S01]  /*26d50*/  ISETP.LT.AND P5, PT, R10, UR5, !P3 ;  /* 0x000000050a007c0c */ /* 0x004fe2000dfa1270 */
[----:B------:R-:W-:Y:S01]  /*26d60*/  ULDC UR5, c[0x0][0x228] ;  /* 0x00008a0000057ab9 */ /* 0x000fe20000000800 */
[----:B---3--:R-:W-:-:S05]  /*26d70*/  IADD3 R10, P6, R4, R11, RZ ;  /* 0x0000000b040a7210 */ /* 0x008fca0007fde0ff */
[----:B------:R-:W-:-:S05]  /*26d80*/  IMAD.X R11, R13, 0x1, R24, P6 ;  /* 0x000000010d0b7824 */ /* 0x000fca00030e0618 */
[----:B------:R-:W-:Y:S04]  /*26d90*/  @P1 STG.E.U8 desc[UR20][R10.64], R14 ;  /* 0x0000000e0a001986 */ /* 0x000fe8000c101114 */
[----:B------:R0:W-:Y:S01]  /*26da0*/  @P5 STG.E.U8 desc[UR20][R8.64], R15 ;  /* 0x0000000f08005986 */ /* 0x0001e2000c101114 */
[----:B------:R-:W-:Y:S01]  /*26db0*/  ISETP.LT.AND P1, PT, R25, UR4, !P3 ;  /* 0x0000000419007c0c */ /* 0x000fe2000df21270 */
[----:B------:R-:W-:Y:S01]  /*26dc0*/  ULDC UR4, c[0x0][0x228] ;  /* 0x00008a0000047ab9 */ /* 0x000fe20000000800 */
[C---:B0-----:R-:W-:Y:S02]  /*26dd0*/  IADD3 R8, P6, R4.reuse, R21, RZ ;  /* 0x0000001504087210 */ /* 0x041fe40007fde0ff */
[----:B------:R-:W-:Y:S02]  /*26de0*/  PRMT R15, R5, 0x7771, RZ ;  /* 0x00007771050f7816 */ /* 0x000fe400000000ff */
[----:B------:R-:W-:Y:S01]  /*26df0*/  IADD3 R10, P5, R4, R20, RZ ;  /* 0x00000014040a7210 */ /* 0x000fe20007fbe0ff */
[----:B------:R-:W-:-:S04]  /*26e00*/  IMAD.X R9, R13, 0x1, R2, P6 ;  /* 0x000000010d097824 */ /* 0x000fc800030e0602 */
[----:B------:R-:W-:Y:S01]  /*26e10*/  IMAD.X R11, R13, 0x1, R12, P5 ;  /* 0x000000010d0b7824 */ /* 0x000fe200028e060c */
[----:B------:R0:W-:Y:S02]  /*26e20*/  @P0 STG.E.U8 desc[UR20][R8.64], R15 ;  /* 0x0000000f08000986 */ /* 0x0001e4000c101114 */
[C---:B0-----:R-:W-:Y:S02]  /*26e30*/  PRMT R8, R5.reuse, 0x7772, RZ ;  /* 0x0000777205087816 */ /* 0x041fe400000000ff */
[----:B------:R-:W2:Y:S04]  /*26e40*/  LDL R9, [R1+0x1c] ;  /* 0x00001c0001097983 */ /* 0x000ea80000100800 */
[----:B------:R0:W-:Y:S04]  /*26e50*/  @P1 STG.E.U8 desc[UR20][R10.64], R8 ;  /* 0x000000080a001986 */ /* 0x0001e8000c101114 */
[----:B0-----:R-:W3:Y:S04]  /*26e60*/  LDL R10, [R1+0xe50] ;  /* 0x000e5000010a7983 */ /* 0x001ee80000100800 */
[----:B------:R-:W2:Y:S01]  /*26e70*/  LDL R11, [R1+0x18] ;  /* 0x00001800010b7983 */ /* 0x000ea20000100800 */
[----:B------:R-:W-:Y:S01]  /*26e80*/  ISETP.LT.AND P3, PT, R26, UR4, !P3 ;  /* 0x000000041a007c0c */ /* 0x000fe2000df61270 */
[----:B------:R-:W-:Y:S01]  /*26e90*/  ULDC UR4, c[0x0][0x228] ;  /* 0x00008a0000047ab9 */ /* 0x000fe20000000800 */
[C---:B------:R-:W-:Y:S01]  /*26ea0*/  IADD3 R14, P6, R4.reuse, R3, RZ ;  /* 0x00000003040e7210 */ /* 0x040fe20007fde0ff */
[----:B------:R-:W-:Y:S01]  /*26eb0*/  VIADD R4, R4, UR24 ;  /* 0x0000001804047c36 */ /* 0x000fe20008000000 */
[----:B------:R-:W-:-:S03]  /*26ec0*/  PRMT R5, R5, 0x7773, RZ ;  /* 0x0000777305057816 */ /* 0x000fc600000000ff */
[----:B------:R-:W-:Y:S02]  /*26ed0*/  IMAD.X R15, R13, 0x1, R0, P6 ;  /* 0x000000010d0f7824 */ /* 0x000fe400030e0600 */
[----:B------:R-:W2:Y:S04]  /*26ee0*/  LDL R13, [R1+0x34] ;  /* 0x00003400010d7983 */ /* 0x000ea80000100800 */
[----:B------:R0:W-:Y:S02]  /*26ef0*/  @P3 STG.E.U8 desc[UR20][R14.64], R5 ;  /* 0x000000050e003986 */ /* 0x0001e4000c101114 */
[----:B0-----:R-:W-:Y:S02]  /*26f00*/  SHF.R.S32.HI R5, RZ, 0x1f, R4 ;  /* 0x0000001fff057819 */ /* 0x001fe40000011404 */
[----:B------:R-:W2:Y:S01]  /*26f10*/  LDL R15, [R1+0xe6c] ;  /* 0x000e6c00010f7983 */ /* 0x000ea20000100800 */
[----:B----4-:R-:W-:-:S02]  /*26f20*/  PRMT R14, R17, 0x7770, RZ ;  /* 0x00007770110e7816 */ /* 0x010fc400000000ff */
[----:B---3--:R-:W-:Y:S01]  /*26f30*/  ISETP.LT.AND P1, PT, R10, UR4, !P4 ;  /* 0x000000040a007c0c */ /* 0x008fe2000e721270 */
[----:B------:R-:W-:Y:S01]  /*26f40*/  ULDC UR4, c[0x0][0x228] ;  /* 0x00008a0000047ab9 */ /* 0x000fe20000000800 */
[----:B--2---:R-:W-:-:S05]  /*26f50*/  IADD3 R10, P3, R4, R11, RZ ;  /* 0x0000000b040a7210 */ /* 0x004fca0007f7e0ff */
[----:B------:R-:W-:-:S06]  /*26f60*/  IMAD.X R11, R5, 0x1, R19, P3 ;  /* 0x00000001050b7824 */ /* 0x000fcc00018e0613 */
[----:B------:R0:W-:Y:S04]  /*26f70*/  @P1 STG.E.U8 desc[UR20][R10.64], R14 ;  /* 0x0000000e0a001986 */ /* 0x0001e8000c101114 */
[----:B0-----:R-:W2:Y:S04]  /*26f80*/  LDL R11, [R1+0xe68] ;  /* 0x000e6800010b7983 */ /* 0x001ea80000100800 */
[----:B------:R-:W3:Y:S01]  /*26f90*/  LDL R14, [R1+0xc] ;  /* 0x00000c00010e7983 */ /* 0x000ee20000100800 */
[----:B------:R-:W-:Y:S01]  /*26fa0*/  ISETP.LT.AND P0, PT, R16, UR4, !P4 ;  /* 0x0000000410007c0c */ /* 0x000fe2000e701270 */
[----:B------:R-:W-:-:S02]  /*26fb0*/  ULDC UR4, c[0x0][0x228] ;  /* 0x00008a0000047ab9 */ /* 0x000fc40000000800 */
[----:B------:R-:W4:Y:S01]  /*26fc0*/  LDL R16, [R1+0x48] ;  /* 0x0000480001107983 */ /* 0x000f220000100800 */
[C---:B------:R-:W-:Y:S02]  /*26fd0*/  IADD3 R8, P5, R4.reuse, R9, RZ ;  /* 0x0000000904087210 */ /* 0x040fe40007fbe0ff */
[----:B------:R-:W-:Y:S01]  /*26fe0*/  ISETP.LT.AND P3, PT, R7, UR4, !P4 ;  /* 0x0000000407007c0c */ /* 0x000fe2000e761270 */
[----:B------:R-:W-:Y:S02]  /*26ff0*/  ULDC UR4, c[0x0][0x228] ;  /* 0x00008a0000047ab9 */ /* 0x000fe40000000800 */
[----:B------:R-:W-:Y:S01]  /*27000*/  IMAD.X R9, R5, 0x1, R13, P5 ;  /* 0x0000000105097824 */ /* 0x000fe200028e060d */
[----:B------:R-:W-:Y:S02]  /*27010*/  PRMT R13, R17, 0x7771, RZ ;  /* 0x00007771110d7816 */ /* 0x000fe400000000ff */
[----:B------:R-:W-:-:S03]  /*27020*/  IADD3 R10, P5, R4, R29, RZ ;  /* 0x0000001d040a7210 */ /* 0x000fc60007fbe0ff */
[----:B------:R0:W-:Y:S02]  /*27030*/  @P0 STG.E.U8 desc[UR20][R8.64], R13 ;  /* 0x0000000d08000986 */ /* 0x0001e4000c101114 */
[----:B0-----:R-:W-:Y:S02]  /*27040*/  PRMT R13, R17, 0x7772, RZ ;  /* 0x00007772110d7816 */ /* 0x001fe400000000ff */
[----:B--2---:R-:W-:Y:S02]  /*27050*/  ISETP.LT.AND P1, PT, R11, UR5, !P4 ;  /* 0x000000050b007c0c */ /* 0x004fe4000e721270 */
[----:B---3--:R-:W-:Y:S01]  /*27060*/  IADD3 R8, P0, R4, R14, RZ ;  /* 0x0000000e04087210 */ /* 0x008fe20007f1e0ff */
[----:B------:R-:W-:Y:S01]  /*27070*/  IMAD.X R11, R5, 0x1, R28, P5 ;  /* 0x00000001050b7824 */ /* 0x000fe200028e061c */
[----:B------:R-:W-:Y:S01]  /*27080*/  PRMT R14, R17, 0x7773, RZ ;  /* 0x00007773110e7816 */ /* 0x000fe200000000ff */
[----:B------:R-:W-:Y:S01]  /*27090*/  ULDC UR5, c[0x0][0x228] ;  /* 0x00008a0000057ab9 */ /* 0x000fe20000000800 */
[----:B------:R-:W2:Y:S01]  /*270a0*/  LDL.LU R17, [R1+0x58] ;  /* 0x0000580001117983 */ /* 0x000ea20000300800 */
[----:B------:R-:W-:Y:S01]  /*270b0*/  IMAD.X R9, R5, 0x1, R24, P0 ;  /* 0x0000000105097824 */ /* 0x000fe200000e0618 */
[----:B------:R-:W-:Y:S01]  /*270c0*/  ISETP.LT.AND P0, PT, R15, UR4, !P4 ;  /* 0x000000040f007c0c */ /* 0x000fe2000e701270 */
[----:B------:R-:W-:Y:S01]  /*270d0*/  ULDC UR4, c[0x0][0x228] ;  /* 0x00008a0000047ab9 */ /* 0x000fe20000000800 */
[----:B------:R-:W-:Y:S01]  /*270e0*/  @P3 STG.E.U8 desc[UR20][R10.64], R13 ;  /* 0x0000000d0a003986 */ /* 0x000fe2000c101114 */
[----:B------:R-:W-:Y:S01]  /*270f0*/  ISETP.LT.AND P3, PT, R18, UR4, !P4 ;  /* 0x0000000412007c0c */ /* 0x000fe2000e761270 */
[----:B------:R-:W-:-:S02]  /*27100*/  ULDC UR4, c[0x0][0x228] ;  /* 0x00008a0000047ab9 */ /* 0x000fc40000000800 */
[----:B------:R0:W-:Y:S02]  /*27110*/  @P1 STG.E.U8 desc[UR20][R8.64], R14 ;  /* 0x0000000e08001986 */ /* 0x0001e4000c101114 */
[C---:B0-----:R-:W-:Y:S02]  /*27120*/  IADD3 R14, P6, R4.reuse, R22, RZ ;  /* 0x00000016040e7210 */ /* 0x041fe40007fde0ff */
[----:B------:R-:W-:Y:S02]  /*27130*/  IADD3 R10, P5, R4, R21, RZ ;  /* 0x00000015040a7210 */ /* 0x000fe40007fbe0ff */
[C---:B----4-:R-:W-:Y:S01]  /*27140*/  PRMT R9, R16.reuse, 0x7770, RZ ;  /* 0x0000777010097816 */ /* 0x050fe200000000ff */
[C---:B------:R-:W-:Y:S01]  /*27150*/  IMAD.X R15, R5.reuse, 0x1, R23, P6 ;  /* 0x00000001050f7824 */ /* 0x040fe200030e0617 */
[----:B------:R-:W-:Y:S01]  /*27160*/  PRMT R13, R16, 0x7771, RZ ;  /* 0x00007771100d7816 */ /* 0x000fe200000000ff */
[----:B------:R-:W-:Y:S01]  /*27170*/  IMAD.X R11, R5, 0x1, R2, P5 ;  /* 0x00000001050b7824 */ /* 0x000fe200028e0602 */
[----:B------:R-:W-:-:S02]  /*27180*/  IADD3 R8, P6, R4, R20, RZ ;  /* 0x0000001404087210 */ /* 0x000fc40007fde0ff */
[----:B------:R0:W-:Y:S04]  /*27190*/  @P0 STG.E.U8 desc[UR20][R14.64], R9 ;  /* 0x000000090e000986 */ /* 0x0001e8000c101114 */
[----:B------:R1:W-:Y:S01]  /*271a0*/  @P3 STG.E.U8 desc[UR20][R10.64], R13 ;  /* 0x0000000d0a003986 */ /* 0x0003e2000c101114 */
[----:B0-----:R-:W-:Y:S01]  /*271b0*/  IADD3 R14, P0, R4, R3, RZ ;  /* 0x00000003040e7210 */ /* 0x001fe20007f1e0ff */
[C---:B------:R-:W-:Y:S02]  /*271c0*/  IMAD.X R9, R5.reuse, 0x1, R12, P6 ;  /* 0x0000000105097824 */ /* 0x040fe400030e060c */
[----:B-1----:R-:W3:Y:S02]  /*271d0*/  LDL R11, [R1+0xe50] ;  /* 0x000e5000010b7983 */ /* 0x002ee40000100800 */
[----:B------:R-:W-:-:S02]  /*271e0*/  IMAD.X R15, R5, 0x1, R0, P0 ;  /* 0x00000001050f7824 */ /* 0x000fc400000e0600 */
[----:B------:R-:W4:Y:S04]  /*271f0*/  LDL R10, [R1+0x1c] ;  /* 0x00001c00010a7983 */ /* 0x000f280000100800 */
[----:B------:R-:W2:Y:S04]  /*27200*/  LDL R13, [R1+0x34] ;  /* 0x00003400010d7983 */ /* 0x000ea80000100800 */
[----:B------:R-:W3:Y:S01]  /*27210*/  LDL.LU R5, [R1+0x48] ;  /* 0x0000480001057983 */ /* 0x000ee20000300800 */
[----:B------:R-:W-:Y:S02]  /*27220*/  ISETP.LT.AND P1, PT, R25, UR5, !P4 ;  /* 0x0000000519007c0c */ /* 0x000fe4000e721270 */
[----:B------:R-:W-:Y:S01]  /*27230*/  PRMT R16, R16, 0x7772, RZ ;  /* 0x0000777210107816 */ /* 0x000fe200000000ff */
[----:B------:R-:W-:Y:S01]  /*27240*/  VIADD R4, R4, UR24 ;  /* 0x0000001804047c36 */ /* 0x000fe20008000000 */
[----:B------:R-:W-:Y:S01]  /*27250*/  ISETP.LT.AND P4, PT, R26, UR6, !P4 ;  /* 0x000000061a007c0c */ /* 0x000fe2000e781270 */
[----:B------:R-:W-:Y:S01]  /*27260*/  ULDC UR5, c[0x0][0x228] ;  /* 0x00008a0000057ab9 */ /* 0x000fe20000000800 */
[----:B------:R-:W-:-:S07]  /*27270*/  ULDC UR6, c[0x0][0x228] ;  /* 0x00008a0000067ab9 */ /* 0x000fce0000000800 */
[----:B------:R0:W-:Y:S04]  /*27280*/  @P1 STG.E.U8 desc[UR20][R8.64], R16 ;  /* 0x0000001008001986 */ /* 0x0001e8000c101114 */
[----:B0-----:R-:W2:Y:S04]  /*27290*/  LDL R9, [R1+0x18] ;  /* 0x0000180001097983 */ /* 0x001ea80000100800 */
[----:B------:R-:W2:Y:S01]  /*272a0*/  LDL R16, [R1+0xe6c] ;  /* 0x000e6c0001107983 */ /* 0x000ea20000100800 */
[----:B---3--:R-:W-:-:S05]  /*272b0*/  PRMT R5, R5, 0x7773, RZ ;  /* 0x0000777305057816 */ /* 0x008fca00000000ff */
[----:B------:R0:W-:Y:S04]  /*272c0*/  @P4 STG.E.U8 desc[UR20][R14.64], R5 ;  /* 0x000000050e004986 */ /* 0x0001e8000c101114 */
[----:B0-----:R-:W3:Y:S01]  /*272d0*/  LDL R15, [R1+0xe60] ;  /* 0x000e6000010f7983 */ /* 0x001ee20000100800 */
[----:B------:R-:W-:Y:S01]  /*272e0*/  ISETP.LT.AND P4, PT, R11, UR4, !P2 ;  /* 0x000000040b007c0c */ /* 0x000fe2000d781270 */
[----:B------:R-:W-:Y:S01]  /*272f0*/  VIADD R11, R27, 0xe ;  /* 0x0000000e1b0b7836 */ /* 0x000fe20000000000 */
[----:B------:R-:W-:Y:S01]  /*27300*/  SHF.R.S32.HI R5, RZ, 0x1f, R4 ;  /* 0x0000001fff057819 */ /* 0x000fe20000011404 */
[----:B------:R-:W-:Y:S01]  /*27310*/  ULDC UR4, c[0x0][0x228] ;  /* 0x00008a0000047ab9 */ /* 0x000fe20000000800 */
[C---:B----4-:R-:W-:Y:S02]  /*27320*/  IADD3 R10, P5, R4.reuse, R10, RZ ;  /* 0x0000000a040a7210 */ /* 0x050fe40007fbe0ff */
[----:B--2---:R-:W-:-:S05]  /*27330*/  IADD3 R8, P1, R4, R9, RZ ;  /* 0x0000000904087210 */ /* 0x004fca0007f3e0ff */
[----:B------:R-:W-:Y:S01]  /*27340*/  IMAD.X R9, R5, 0x1, R19, P1 ;  /* 0x0000000105097824 */ /* 0x000fe200008e0613 */
[----:B------:R-:W-:Y:S01]  /*27350*/  ISETP.GE.AND P1, PT, R11, UR17, PT ;  /* 0x000000110b007c0c */ /* 0x000fe2000bf26270 */
[----:B------:R-:W-:Y:S01]  /*27360*/  IMAD.X R11, R5, 0x1, R13, P5 ;  /* 0x00000001050b7824 */ /* 0x000fe200028e060d */
[----:B------:R-:W-:Y:S02]  /*27370*/  PRMT R13, R17, 0x7771, RZ ;  /* 0x00007771110d7816 */ /* 0x000fe400000000ff */
[----:B---3--:R-:W-:Y:S01]  /*27380*/  ISETP.LT.AND P3, PT, R15, UR5, !P2 ;  /* 0x000000050f007c0c */ /* 0x008fe2000d761270 */
[----:B------:R-:W-:Y:S01]  /*27390*/  ULDC UR5, c[0x0][0x228] ;  /* 0x00008a0000057ab9 */ /* 0x000fe20000000800 */
[----:B------:R-:W-:-:S05]  /*273a0*/  PRMT R15, R17, 0x7770, RZ ;  /* 0x00007770110f7816 */ /* 0x000fca00000000ff */
[----:B------:R0:W-:Y:S06]  /*273b0*/  @P4 STG.E.U8 desc[UR20][R8.64], R15 ;  /* 0x0000000f08004986 */ /* 0x0001ec000c101114 */
[----:B------:R1:W-:Y:S04]  /*273c0*/  @P3 STG.E.U8 desc[UR20][R10.64], R13 ;  /* 0x0000000d0a003986 */ /* 0x0003e8000c101114 */
[----:B0-----:R-:W2:Y:S04]  /*273d0*/  LDL R9, [R1+0xc] ;  /* 0x00000c0001097983 */ /* 0x001ea80000100800 */
[----:B-1----:R-:W3:Y:S01]  /*273e0*/  LDL R11, [R1+0xe68] ;  /* 0x000e6800010b7983 */ /* 0x002ee20000100800 */
[----:B------:R-:W-:Y:S01]  /*273f0*/  ISETP.LT.AND P0, PT, R7, UR4, !P2 ;  /* 0x0000000407007c0c */ /* 0x000fe2000d701270 */
[----:B------:R-:W-:Y:S01]  /*27400*/  ULDC UR4, c[0x0][0x228] ;  /* 0x00008a0000047ab9 */ /* 0x000fe20000000800 */
[----:B------:R-:W-:-:S02]  /*27410*/  IADD3 R14, P6, R4, R29, RZ ;  /* 0x0000001d040e7210 */ /* 0x000fc40007fde0ff */
[----:B------:R-:W-:-:S03]  /*27420*/  PRMT R8, R17, 0x7772, RZ ;  /* 0x0000777211087816 */ /* 0x000fc600000000ff */
[----:B------:R-:W-:Y:S02]  /*27430*/  IMAD.X R15, R5, 0x1, R28, P6 ;  /* 0x00000001050f7824 */ /* 0x000fe400030e061c */
[----:B------:R-:W-:Y:S02]  /*27440*/  VIADD R13, R27, 0xf ;  /* 0x0000000f1b0d7836 */ /* 0x000fe40000000000 */
[----:B------:R-:W4:Y:S04]  /*27450*/  LDL.LU R27, [R1+0x2c] ;  /* 0x00002c00011b7983 */ /* 0x000f280000300800 */
[----:B------:R2:W-:Y:S01]  /*27460*/  @P0 STG.E.U8 desc[UR20][R14.64], R8 ;  /* 0x000000080e000986 */ /* 0x0005e2000c101114 */
[C---:B------:R-:W-:Y:S02]  /*27470*/  IADD3 R10, P0, R4.reuse, R22, RZ ;  /* 0x00000016040a7210 */ /* 0x040fe40007f1e0ff */
[----:B--2---:R-:W-:-:S02]  /*27480*/  IADD3 R8, P6, R4, R9, RZ ;  /* 0x0000000904087210 */ /* 0x004fc40007fde0ff */
[----:B---3--:R-:W-:Y:S01]  /*27490*/  ISETP.LT.AND P4, PT, R11, UR4, !P2 ;  /* 0x000000040b007c0c */ /* 0x008fe2000d781270 */
[----:B------:R-:W-:Y:S01]  /*274a0*/  IMAD.X R11, R5, 0x1, R23, P0 ;  /* 0x00000001050b7824 */ /* 0x000fe200000e0617 */
[----:B------:R-:W-:Y:S01]  /*274b0*/  ISETP.GE.AND P0, PT, R13, UR15, PT ;  /* 0x0000000f0d007c0c */ /* 0x000fe2000bf06270 */
[----:B------:R-:W-:Y:S01]  /*274c0*/  IMAD.X R9, R5, 0x1, R24, P6 ;  /* 0x0000000105097824 */ /* 0x000fe200030e0618 */
[----:B------:R-:W-:Y:S01]  /*274d0*/  PRMT R13, R17, 0x7773, RZ ;  /* 0x00007773110d7816 */ /* 0x000fe200000000ff */
[----:B------:R-:W-:-:S08]  /*274e0*/  ULDC UR4, c[0x0][0x228] ;  /* 0x00008a0000047ab9 */ /* 0x000fd00000000800 */
[----:B------:R0:W-:Y:S04]  /*274f0*/  @P4 STG.E.U8 desc[UR20][R8.64], R13 ;  /* 0x0000000d08004986 */ /* 0x0001e8000c101114 */
[----:B0-----:R-:W2:Y:S01]  /*27500*/  LDL.LU R13, [R1+0xe50] ;  /* 0x000e5000010d7983 */ /* 0x001ea20000300800 */
[----:B------:R-:W-:Y:S01]  /*27510*/  ISETP.LT.AND P3, PT, R16, UR5, !P2 ;  /* 0x0000000510007c0c */ /* 0x000fe2000d761270 */
[----:B------:R-:W-:Y:S01]  /*27520*/  ULDC UR5, c[0x0][0x228] ;  /* 0x00008a0000057ab9 */ /* 0x000fe20000000800 */
[----:B------:R-:W-:Y:S01]  /*27530*/  ISETP.LT.AND P5, PT, R18, UR4, !P2 ;  /* 0x0000000412007c0c */ /* 0x000fe2000d7a1270 */
[----:B------:R-:W-:Y:S01]  /*27540*/  ULDC UR4, c[0x0][0x228] ;  /* 0x00008a0000047ab9 */ /* 0x000fe20000000800 */
[----:B------:R-:W-:Y:S02]  /*27550*/  IADD3 R14, P6, R4, R21, RZ ;  /* 0x00000015040e7210 */ /* 0x000fe40007fde0ff */
[----:B------:R-:W-:-:S02]  /*27560*/  PRMT R16, R6, 0x7770, RZ ;  /* 0x0000777006107816 */ /* 0x000fc400000000ff */
[----:B------:R-:W-:Y:S01]  /*27570*/  PRMT R17, R6, 0x7771, RZ ;  /* 0x0000777106117816 */ /* 0x000fe200000000ff */
[----:B------:R-:W-:-:S04]  /*27580*/  IMAD.X R15, R5, 0x1, R2, P6 ;  /* 0x00000001050f7824 */ /* 0x000fc800030e0602 */
[----:B------:R0:W-:Y:S04]  /*27590*/  @P3 STG.E.U8 desc[UR20][R10.64], R16 ;  /* 0x000000100a003986 */ /* 0x0001e8000c101114 */
[----:B------:R1:W-:Y:S01]  /*275a0*/  @P5 STG.E.U8 desc[UR20][R14.64], R17 ;  /* 0x000000110e005986 */ /* 0x0003e2000c101114 */
[----:B------:R-:W-:Y:S01]  /*275b0*/  ISETP.LT.AND P5, PT, R25, UR4, !P2 ;  /* 0x0000000419007c0c */ /* 0x000fe2000d7a1270 */
[----:B------:R-:W-:Y:S01]  /*275c0*/  ULDC UR4, c[0x0][0x228] ;  /* 0x00008a0000047ab9 */ /* 0x000fe20000000800 */
[----:B------:R-:W-:-:S05]  /*275d0*/  IADD3 R8, P6, R4, R20, RZ ;  /* 0x0000001404087210 */ /* 0x000fca0007fde0ff */
[----:B------:R-:W-:Y:S01]  /*275e0*/  IMAD.X R9, R5, 0x1, R12, P6 ;  /* 0x0000000105097824 */ /* 0x000fe200030e060c */
[----:B0-----:R-:W-:Y:S02]  /*275f0*/  PRMT R11, R6, 0x7772, RZ ;  /* 0x00007772060b7816 */ /* 0x001fe400000000ff */
[C---:B----4-:R-:W-:Y:S01]  /*27600*/  PRMT R16, R27.reuse, 0x7771, RZ ;  /* 0x000077711b107816 */ /* 0x050fe200000000ff */
[C---:B-1----:R-:W-:Y:S01]  /*27610*/  VIADD R15, R4.reuse, UR24 ;  /* 0x00000018040f7c36 */ /* 0x042fe20008000000 */
[C---:B------:R-:W-:Y:S02]  /*27620*/  PRMT R14, R27.reuse, 0x7772, RZ ;  /* 0x000077721b0e7816 */ /* 0x040fe400000000ff */
[----:B------:R-:W-:Y:S01]  /*27630*/  PRMT R17, R27, 0x7770, RZ ;  /* 0x000077701b117816 */ /* 0x000fe200000000ff */
[----:B------:R0:W-:Y:S01]  /*27640*/  @P5 STG.E.U8 desc[UR20][R8.64], R11 ;  /* 0x0000000b08005986 */ /* 0x0001e2000c101114 */
[----:B------:R-:W-:Y:S02]  /*27650*/  IADD3 R10, P6, R4, R3, RZ ;  /* 0x00000003040a7210 */ /* 0x000fe40007fde0ff */
[----:B--2---:R-:W-:-:S02]  /*27660*/  ISETP.LT.AND P4, PT, R13, UR6, !P1 ;  /* 0x000000060d007c0c */ /* 0x004fc4000cf81270 */
[----:B------:R-:W-:Y:S01]  /*27670*/  ISETP.LT.AND P3, PT, R13, UR4, !P0 ;  /* 0x000000040d007c0c */ /* 0x000fe2000c761270 */
[----:B------:R-:W-:Y:S01]  /*27680*/  ULDC UR4, c[0x0][0x228] ;  /* 0x00008a0000047ab9 */ /* 0x000fe20000000800 */
[----:B------:R-:W-:Y:S02]  /*27690*/  PRMT R13, R27, 0x7773, RZ ;  /* 0x000077731b0d7816 */ /* 0x000fe400000000ff */
[----:B------:R-:W2:Y:S04]  /*276a0*/  LDL.LU R27, [R1+0x5c] ;  /* 0x00005c00011b7983 */ /* 0x000ea80000300800 */
[----:B------:R-:W3:Y:S04]  /*276b0*/  LDL R4, [R1+0xe60] ;  /* 0x000e600001047983 */ /* 0x000ee80000100800 */
[----:B0-----:R-:W4:Y:S04]  /*276c0*/  LDL R8, [R1+0x18] ;  /* 0x0000180001087983 */ /* 0x001f280000100800 */
[----:B------:R-:W2:Y:S01]  /*276d0*/  LDL R9, [R1+0x1c] ;  /* 0x00001c0001097983 */ /* 0x000ea20000100800 */
[----:B------:R-:W-:Y:S01]  /*276e0*/  ISETP.LT.AND P2, PT, R26, UR5, !P2 ;  /* 0x000000051a007c0c */ /* 0x000fe2000d741270 */
[----:B------:R-:W-:Y:S01]  /*276f0*/  IMAD.X R11, R5, 0x1, R0, P6 ;  /* 0x00000001050b7824 */ /* 0x000fe200030e0600 */
[----:B------:R-:W-:Y:S01]  /*27700*/  PRMT R5, R6, 0x7773, RZ ;  /* 0x0000777306057816 */ /* 0x000fe200000000ff */
[----:B------:R-:W-:Y:S01]  /*27710*/  ULDC UR5, c[0x0][0x228] ;  /* 0x00008a0000057ab9 */ /* 0x000fe20000000800 */
[----:B------:R-:W-:-:S09]  /*27720*/  SHF.R.S32.HI R6, RZ, 0x1f, R15 ;  /* 0x0000001fff067819 */ /* 0x000fd2000001140f */
[----:B------:R0:W-:Y:S04]  /*27730*/  @P2 STG.E.U8 desc[UR20][R10.64], R5 ;  /* 0x000000050a002986 */ /* 0x0001e8000c101114 */
[----:B0-----:R-:W2:Y:S04]  /*27740*/  LDL R10, [R1+0xe68] ;  /* 0x000e6800010a7983 */ /* 0x001ea80000100800 */
[----:B------:R-:W2:Y:S01]  /*27750*/  LDL R11, [R1+0x4c] ;  /* 0x00004c00010b7983 */ /* 0x000ea20000100800 */
[----:B---3--:R-:W-:Y:S01]  /*27760*/  ISETP.LT.AND P5, PT, R4, UR4, !P1 ;  /* 0x0000000404007c0c */ /* 0x008fe2000cfa1270 */
[----:B------:R-:W-:Y:S01]  /*27770*/  ULDC UR4, c[0x0][0x228] ;  /* 0x00008a0000047ab9 */ /* 0x000fe20000000800 */
[----:B----4-:R-:W-:-:S02]  /*27780*/  IADD3 R4, P6, R15, R8, RZ ;  /* 0x000000080f047210 */ /* 0x010fc40007fde0ff */
[----:B--2---:R-:W-:-:S03]  /*27790*/  IADD3 R8, P2, R15, R9, RZ ;  /* 0x000000090f087210 */ /* 0x004fc60007f5e0ff */
[----:B------:R-:W-:Y:S01]  /*277a0*/  IMAD.X R5, R6, 0x1, R19, P6 ;  /* 0x0000000106057824 */ /* 0x000fe200030e0613 */
[----:B------:R-:W2:Y:S01]  /*277b0*/  LDL R9, [R1+0x34] ;  /* 0x0000340001097983 */ /* 0x000ea20000100800 */
[----:B------:R-:W-:Y:S01]  /*277c0*/  ISETP.LT.AND P6, PT, R7, UR4, !P1 ;  /* 0x0000000407007c0c */ /* 0x000fe2000cfc1270 */
[----:B------:R-:W-:Y:S02]  /*277d0*/  ULDC UR4, c[0x0][0x228] ;  /* 0x00008a0000047ab9 */ /* 0x000fe40000000800 */
[----:B------:R-:W3:Y:S04]  /*277e0*/  LDL.LU R7, [R1+0xe80] ;  /* 0x000e800001077983 */ /* 0x000ee80000300800 */
[----:B------:R0:W-:Y:S04]  /*277f0*/  @P4 STG.E.U8 desc[UR20][R4.64], R17 ;  /* 0x0000001104004986 */ /* 0x0001e8000c101114 */
[----:B0-----:R-:W4:Y:S01]  /*27800*/  LDL.LU R17, [R1+0xc] ;  /* 0x00000c0001117983 */ /* 0x001f220000300800 */
[----:B------:R-:W-:-:S05]  /*27810*/  IADD3 R4, P4, R15, R29, RZ ;  /* 0x0000001d0f047210 */ /* 0x000fca0007f9e0ff */
[C---:B------:R-:W-:Y:S02]  /*27820*/  IMAD.X R5, R6.reuse, 0x1, R28, P4 ;  /* 0x0000000106057824 */ /* 0x040fe400020e061c */
[----:B--2---:R-:W-:Y:S01]  /*27830*/  IMAD.X R9, R6, 0x1, R9, P2 ;  /* 0x0000000106097824 */ /* 0x004fe200010e0609 */
[----:B------:R-:W-:Y:S01]  /*27840*/  ISETP.LT.AND P2, PT, R10, UR5, !P1 ;  /* 0x000000050a007c0c */ /* 0x000fe2000cf41270 */
[----:B------:R-:W-:-:S03]  /*27850*/  ULDC UR5, c[0x0][0x228] ;  /* 0x00008a0000057ab9 */ /* 0x000fc60000000800 */
[----:B------:R0:W-:Y:S04]  /*27860*/  @P5 STG.E.U8 desc[UR20][R8.64], R16 ;  /* 0x0000001008005986 */ /* 0x0001e8000c101114 */
[----:B------:R1:W-:Y:S04]  /*27870*/  @P6 STG.E.U8 desc[UR20][R4.64], R14 ;  /* 0x0000000e04006986 */ /* 0x0003e8000c101114 */
[----:B0-----:R-:W2:Y:S01]  /*27880*/  LDL.LU R16, [R1+0xe6c] ;  /* 0x000e6c0001107983 */ /* 0x001ea20000300800 */
[----:B----4-:R-:W-:-:S03]  /*27890*/  IADD3 R8, P5, R15, R17, RZ ;  /* 0x000000110f087210 */ /* 0x010fc60007fbe0ff */
[----:B-1----:R-:W4:Y:S02]  /*278a0*/  LDL.LU R14, [R1+0x34] ;  /* 0x00003400010e7983 */ /* 0x002f240000300800 */
[----:B------:R-:W-:-:S05]  /*278b0*/  IMAD.X R9, R6, 0x1, R24, P5 ;  /* 0x0000000106097824 */ /* 0x000fca00028e0618 */
[----:B------:R0:W-:Y:S04]  /*278c0*/  @P2 STG.E.U8 desc[UR20][R8.64], R13 ;  /* 0x0000000d08002986 */ /* 0x0001e8000c101114 */
[----:B0-----:R-:W3:Y:S04]  /*278d0*/  LDL.LU R13, [R1+0x1c] ;  /* 0x00001c00010d7983 */ /* 0x001ee80000300800 */
[----:B------:R-:W4:Y:S01]  /*278e0*/  LDL.LU R9, [R1+0xe60] ;  /* 0x000e600001097983 */ /* 0x000f220000300800 */
[----:B------:R-:W-:Y:S01]  /*278f0*/  ISETP.LT.AND P5, PT, R18, UR5, !P1 ;  /* 0x0000000512007c0c */ /* 0x000fe2000cfa1270 */
[----:B------:R-:W-:Y:S01]  /*27900*/  ULDC UR5, c[0x0][0x228] ;  /* 0x00008a0000057ab9 */ /* 0x000fe20000000800 */
[----:B------:R-:W-:-:S02]  /*27910*/  IADD3 R4, P6, R15, R22, RZ ;  /* 0x000000160f047210 */ /* 0x000fc40007fde0ff */
[----:B------:R-:W-:Y:S02]  /*27920*/  IADD3 R8, P2, R15, R21, RZ ;  /* 0x000000150f087210 */ /* 0x000fe40007f5e0ff */
[C---:B------:R-:W-:Y:S01]  /*27930*/  PRMT R10, R11.reuse, 0x7770, RZ ;  /* 0x000077700b0a7816 */ /* 0x040fe200000000ff */
[----:B------:R-:W-:Y:S01]  /*27940*/  IMAD.X R5, R6, 0x1, R23, P6 ;  /* 0x0000000106057824 */ /* 0x000fe200030e0617 */
[----:B------:R-:W-:Y:S02]  /*27950*/  PRMT R11, R11, 0x7771, RZ ;  /* 0x000077710b0b7816 */ /* 0x000fe400000000ff */
[----:B--2---:R-:W-:Y:S01]  /*27960*/  ISETP.LT.AND P4, PT, R16, UR4, !P1 ;  /* 0x0000000410007c0c */ /* 0x004fe2000cf81270 */
[----:B------:R-:W-:-:S12]  /*27970*/  ULDC UR4, c[0x0][0x228] ;  /* 0x00008a0000047ab9 */ /* 0x000fd80000000800 */
[----:B------:R0:W-:Y:S04]  /*27980*/  @P4 STG.E.U8 desc[UR20][R4.64], R10 ;  /* 0x0000000a04004986 */ /* 0x0001e8000c101114 */
[----:B0-----:R-:W2:Y:S01]  /*27990*/  LDL.LU R10, [R1+0xe64] ;  /* 0x000e6400010a7983 */ /* 0x001ea20000300800 */
[----:B----4-:R-:W-:Y:S01]  /*279a0*/  ISETP.LT.AND P6, PT, R9, UR4, !P0 ;  /* 0x0000000409007c0c */ /* 0x010fe2000c7c1270 */
[----:B------:R-:W-:Y:S01]  /*279b0*/  IMAD.X R9, R6, 0x1, R2, P2 ;  /* 0x0000000106097824 */ /* 0x000fe200010e0602 */
[----:B------:R-:W-:-:S04]  /*279c0*/  ULDC UR4, c[0x0][0x228] ;  /* 0x00008a0000047ab9 */ /* 0x000fc80000000800 */
[----:B------:R0:W-:Y:S04]  /*279d0*/  @P5 STG.E.U8 desc[UR20][R8.64], R11 ;  /* 0x0000000b08005986 */ /* 0x0001e8000c101114 */
[----:B0-----:R-:W4:Y:S01]  /*279e0*/  LDL.LU R11, [R1+0x4c] ;  /* 0x00004c00010b7983 */ /* 0x001f220000300800 */
[----:B------:R-:W-:Y:S01]  /*279f0*/  ISETP.LT.AND P4, PT, R25, UR4, !P1 ;  /* 0x0000000419007c0c */ /* 0x000fe2000cf81270 */
[----:B------:R-:W-:Y:S01]  /*27a00*/  ULDC UR4, c[0x0][0x228] ;  /* 0x00008a0000047ab9 */ /* 0x000fe20000000800 */
[----:B------:R-:W-:-:S05]  /*27a10*/  IADD3 R4, P5, R15, R20, RZ ;  /* 0x000000140f047210 */ /* 0x000fca0007fbe0ff */
[----:B------:R-:W-:Y:S01]  /*27a20*/  IMAD.X R5, R6, 0x1, R12, P5 ;  /* 0x0000000106057824 */ /* 0x000fe200028e060c */
[----:B------:R-:W-:-:S05]  /*27a30*/  IADD3 R8, P5, R15, R3, RZ ;  /* 0x000000030f087210 */ /* 0x000fca0007fbe0ff */
[----:B------:R-:W-:Y:S02]  /*27a40*/  IMAD.X R9, R6, 0x1, R0, P5 ;  /* 0x0000000106097824 */ /* 0x000fe400028e0600 */
[----:B------:R-:W3:Y:S01]  /*27a50*/  LDL.LU R6, [R1+0xe68] ;  /* 0x000e680001067983 */ /* 0x000ee20000300800 */
[----:B--2---:R-:W-:Y:S02]  /*27a60*/  ISETP.LT.AND P2, PT, R10, UR5, !P0 ;  /* 0x000000050a007c0c */ /* 0x004fe4000c741270 */
[C---:B----4-:R-:W-:Y:S02]  /*27a70*/  PRMT R10, R11.reuse, 0x7773, RZ ;  /* 0x000077730b0a7816 */ /* 0x050fe400000000ff */
[----:B------:R-:W-:-:S05]  /*27a80*/  PRMT R11, R11, 0x7772, RZ ;  /* 0x000077720b0b7816 */ /* 0x000fca00000000ff */
[----:B------:R0:W-:Y:S04]  /*27a90*/  @P4 STG.E.U8 desc[UR20][R4.64], R11 ;  /* 0x0000000b04004986 */ /* 0x0001e8000c101114 */
[----:B0-----:R-:W2:Y:S01]  /*27aa0*/  LDL.LU R5, [R1+0x18] ;  /* 0x0000180001057983 */ /* 0x001ea20000300800 */
[----:B------:R-:W-:Y:S01]  /*27ab0*/  ISETP.LT.AND P1, PT, R26, UR4, !P1 ;  /* 0x000000041a007c0c */ /* 0x000fe2000cf21270 */
[----:B------:R-:W-:Y:S01]  /*27ac0*/  VIADD R15, R15, UR24 ;  /* 0x000000180f0f7c36 */ /* 0x000fe20008000000 */
[----:B------:R-:W-:Y:S02]  /*27ad0*/  ULDC UR4, c[0x0][0x228] ;  /* 0x00008a0000047ab9 */ /* 0x000fe40000000800 */
[----:B---3--:R-:W-:Y:S01]  /*27ae0*/  ISETP.LT.AND P4, PT, R6, UR4, !P0 ;  /* 0x0000000406007c0c */ /* 0x008fe2000c781270 */
[----:B------:R-:W-:Y:S01]  /*27af0*/  ULDC UR4, c[0x0][0x228] ;  /* 0x00008a0000047ab9 */ /* 0x000fe20000000800 */
[----:B------:R-:W-:-:S07]  /*27b00*/  SHF.R.S32.HI R6, RZ, 0x1f, R15 ;  /* 0x0000001fff067819 */ /* 0x000fce000001140f */
[----:B------:R0:W-:Y:S02]  /*27b10*/  @P1 STG.E.U8 desc[UR20][R8.64], R10 ;  /* 0x0000000a08001986 */ /* 0x0001e4000c101114 */
[----:B0-----:R-:W-:Y:S02]  /*27b20*/  IADD3 R8, P1, R15, R13, RZ ;  /* 0x0000000d0f087210 */ /* 0x001fe40007f3e0ff */
[----:B------:R-:W-:-:S03]  /*27b30*/  PRMT R13, R27, 0x7771, RZ ;  /* 0x000077711b0d7816 */ /* 0x000fc600000000ff */
[----:B------:R-:W-:Y:S01]  /*27b40*/  IMAD.X R9, R6, 0x1, R14, P1 ;  /* 0x0000000106097824 */ /* 0x000fe200008e060e */
[----:B------:R-:W-:Y:S01]  /*27b50*/  ISETP.LT.AND P1, PT, R16, UR4, !P0 ;  /* 0x0000000410007c0c */ /* 0x000fe2000c721270 */
[----:B------:R-:W-:Y:S01]  /*27b60*/  ULDC UR4, c[0x0][0x228] ;  /* 0x00008a0000047ab9 */ /* 0x000fe20000000800 */
[----:B--2---:R-:W-:-:S05]  /*27b70*/  IADD3 R4, P5, R15, R5, RZ ;  /* 0x000000050f047210 */ /* 0x004fca0007fbe0ff */
[----:B------:R-:W-:Y:S01]  /*27b80*/  IMAD.X R5, R6, 0x1, R19, P5 ;  /* 0x0000000106057824 */ /* 0x000fe200028e0613 */
[----:B------:R-:W-:-:S05]  /*27b90*/  PRMT R19, R27, 0x7770, RZ ;  /* 0x000077701b137816 */ /* 0x000fca00000000ff */
[----:B------:R0:W-:Y:S04]  /*27ba0*/  @P3 STG.E.U8 desc[UR20][R4.64], R19 ;  /* 0x0000001304003986 */ /* 0x0001e8000c101114 */
[----:B------:R1:W-:Y:S01]  /*27bb0*/  @P6 STG.E.U8 desc[UR20][R8.64], R13 ;  /* 0x0000000d08006986 */ /* 0x0003e2000c101114 */
[C---:B0-----:R-:W-:Y:S02]  /*27bc0*/  IADD3 R4, P6, R15.reuse, R29, RZ ;  /* 0x0000001d0f047210 */ /* 0x041fe40007fde0ff */
[----:B-1----:R-:W-:-:S03]  /*27bd0*/  IADD3 R8, P3, R15, R17, RZ ;  /* 0x000000110f087210 */ /* 0x002fc60007f7e0ff */
[C---:B------:R-:W-:Y:S01]  /*27be0*/  IMAD.X R5, R6.reuse, 0x1, R28, P6 ;  /* 0x0000000106057824 */ /* 0x040fe200030e061c */
[C---:B------:R-:W-:Y:S01]  /*27bf0*/  IADD3 R10, P6, R15.reuse, R22, RZ ;  /* 0x000000160f0a7210 */ /* 0x040fe20007fde0ff */
[----:B------:R-:W-:Y:S01]  /*27c00*/  IMAD.X R9, R6, 0x1, R24, P3 ;  /* 0x0000000106097824 */ /* 0x000fe200018e0618 */
[----:B------:R-:W-:-:S03]  /*27c10*/  IADD3 R16, P3, R15, R21, RZ ;  /* 0x000000150f107210 */ /* 0x000fc60007f7e0ff */
[----:B------:R-:W-:Y:S01]  /*27c20*/  IMAD.X R11, R6, 0x1, R23, P6 ;  /* 0x00000001060b7824 */ /* 0x000fe200030e0617 */
[----:B------:R-:W-:Y:S01]  /*27c30*/  ISETP.LT.AND P5, PT, R18, UR4, !P0 ;  /* 0x0000000412007c0c */ /* 0x000fe2000c7a1270 */
[----:B------:R-:W-:Y:S01]  /*27c40*/  ULDC UR4, c[0x0][0x228] ;  /* 0x00008a0000047ab9 */ /* 0x000fe20000000800 */
[----:B------:R-:W-:Y:S01]  /*27c50*/  IADD3 R20, P6, R15, R20, RZ ;  /* 0x000000140f147210 */ /* 0x000fe20007fde0ff */
[----:B------:R-:W-:Y:S01]  /*27c60*/  IMAD.X R17, R6, 0x1, R2, P3 ;  /* 0x0000000106117824 */ /* 0x000fe200018e0602 */
[----:B------:R-:W-:Y:S01]  /*27c70*/  ISETP.LT.AND P3, PT, R25, UR4, !P0 ;  /* 0x0000000419007c0c */ /* 0x000fe2000c761270 */
[----:B------:R-:W-:Y:S02]  /*27c80*/  ULDC UR4, c[0x0][0x228] ;  /* 0x00008a0000047ab9 */ /* 0x000fe40000000800 */
[----:B------:R-:W-:Y:S01]  /*27c90*/  ISETP.LT.AND P0, PT, R26, UR4, !P0 ;  /* 0x000000041a007c0c */ /* 0x000fe2000c701270 */
[----:B------:R-:W-:Y:S01]  /*27ca0*/  IMAD.X R21, R6, 0x1, R12, P6 ;  /* 0x0000000106157824 */ /* 0x000fe200030e060c */
[----:B------:R-:W-:-:S02]  /*27cb0*/  IADD3 R2, P6, R15, R3, RZ ;  /* 0x000000030f027210 */ /* 0x000fc40007fde0ff */
[C---:B------:R-:W-:Y:S02]  /*27cc0*/  PRMT R15, R27.reuse, 0x7772, RZ ;  /* 0x000077721b0f7816 */ /* 0x040fe400000000ff */
[----:B------:R-:W-:Y:S02]  /*27cd0*/  PRMT R13, R27, 0x7773, RZ ;  /* 0x000077731b0d7816 */ /* 0x000fe400000000ff */
[C---:B------:R-:W-:Y:S02]  /*27ce0*/  PRMT R19, R7.reuse, 0x7773, RZ ;  /* 0x0000777307137816 */ /* 0x040fe400000000ff */
[C---:B------:R-:W-:Y:S02]  /*27cf0*/  PRMT R23, R7.reuse, 0x7772, RZ ;  /* 0x0000777207177816 */ /* 0x040fe400000000ff */
[C---:B------:R-:W-:Y:S02]  /*27d00*/  PRMT R25, R7.reuse, 0x7771, RZ ;  /* 0x0000777107197816 */ /* 0x040fe400000000ff */
[----:B------:R-:W-:Y:S01]  /*27d10*/  PRMT R7, R7, 0x7770, RZ ;  /* 0x0000777007077816 */ /* 0x000fe200000000ff */
[----:B------:R0:W-:Y:S04]  /*27d20*/  @P2 STG.E.U8 desc[UR20][R4.64], R15 ;  /* 0x0000000f04002986 */ /* 0x0001e8000c101114 */
[----:B------:R0:W-:Y:S04]  /*27d30*/  @P4 STG.E.U8 desc[UR20][R8.64], R13 ;  /* 0x0000000d08004986 */ /* 0x0001e8000c101114 */
[----:B------:R0:W-:Y:S04]  /*27d40*/  @P1 STG.E.U8 desc[UR20][R10.64], R7 ;  /* 0x000000070a001986 */ /* 0x0001e8000c101114 */
[----:B------:R0:W-:Y:S01]  /*27d50*/  @P5 STG.E.U8 desc[UR20][R16.64], R25 ;  /* 0x0000001910005986 */ /* 0x0001e2000c101114 */
[----:B------:R-:W-:-:S03]  /*27d60*/  IMAD.X R3, R6, 0x1, R0, P6 ;  /* 0x0000000106037824 */ /* 0x000fc600030e0600 */
[----:B------:R0:W-:Y:S01]  /*27d70*/  @P3 STG.E.U8 desc[UR20][R20.64], R23 ;  /* 0x0000001714003986 */ /* 0x0001e2000c101114 */
[----:B------:R-:W-:Y:S05]  /*27d80*/  @!P0 EXIT ;  /* 0x000000000000894d */ /* 0x000fea0003800000 */
[----:B------:R-:W-:Y:S01]  /*27d90*/  STG.E.U8 desc[UR20][R2.64], R19 ;  /* 0x0000001302007986 */ /* 0x000fe2000c101114 */
[----:B------:R-:W-:Y:S05]  /*27da0*/  EXIT ;  /* 0x000000000000794d */ /* 0x000fea0003800000 */
.L_x_3:
[----:B------:R-:W-:-:S00]  /*27db0*/  BRA `(.L_x_3) ;  /* 0xfffffffc00fc7947 */ /* 0x000fc0000383ffff */
[----:B------:R-:W-:-:S00]  /*27dc0*/  NOP ;  /* 0x0000000000007918 */ /* 0x000fc00000000000 */
        /* <DEDUP_REMOVED lines=11> */
.L_x_4:


//--------------------- .nv.shared.matmul_kernel  --------------------------
	.section	.nv.shared.matmul_kernel,"aw",@nobits
	.sectionflags	@""
	.align	16
	.zero		1024


//--------------------- .nv.shared.reserved.0     --------------------------
	.section	.nv.shared.reserved.0,"aw",@nobits
	.weak		__nv_reservedSMEM_offset_0_alias
	.size		__nv_reservedSMEM_offset_0_alias, 0, 0
	.other		__nv_reservedSMEM_offset_0_alias,@"STO_CUDA_RESERVED_SHARED STV_DEFAULT"
__nv_reservedSMEM_offset_0_alias:
	.zero		0


//--------------------- .nv.constant0.matmul_kernel --------------------------
	.section	.nv.constant0.matmul_kernel,"a",@progbits
	.sectionflags	@""
	.align	4
.nv.constant0.matmul_kernel:
	.zero		608


//--------------------- SYMBOLS --------------------------

	.type		.nv.reservedSmem.offset0,@object
	.size		.nv.reservedSmem.offset0,0x4
